//
// Generated by NVIDIA NVVM Compiler
//
// Compiler Build ID: CL-36424714
// Cuda compilation tools, release 13.0, V13.0.88
// Based on NVVM 20.0.0
//

.version 9.0
.target sm_100
.address_size 64

	// .globl	_Z10jacobiEdgePdS_iiiiii

.visible .entry _Z10jacobiEdgePdS_iiiiii(
	.param .u64 .ptr .align 1 _Z10jacobiEdgePdS_iiiiii_param_0,
	.param .u64 .ptr .align 1 _Z10jacobiEdgePdS_iiiiii_param_1,
	.param .u32 _Z10jacobiEdgePdS_iiiiii_param_2,
	.param .u32 _Z10jacobiEdgePdS_iiiiii_param_3,
	.param .u32 _Z10jacobiEdgePdS_iiiiii_param_4,
	.param .u32 _Z10jacobiEdgePdS_iiiiii_param_5,
	.param .u32 _Z10jacobiEdgePdS_iiiiii_param_6,
	.param .u32 _Z10jacobiEdgePdS_iiiiii_param_7
)
{
	.reg .pred 	%p<46>;
	.reg .b32 	%r<595>;
	.reg .b64 	%rd<654>;
	.reg .b64 	%fd<337>;

	ld.param.u64 	%rd9, [_Z10jacobiEdgePdS_iiiiii_param_1];
	ld.param.u32 	%r145, [_Z10jacobiEdgePdS_iiiiii_param_2];
	ld.param.u32 	%r147, [_Z10jacobiEdgePdS_iiiiii_param_5];
	ld.param.u32 	%r148, [_Z10jacobiEdgePdS_iiiiii_param_6];
	cvta.to.global.u64 	%rd1, %rd9;
	mov.u32 	%r1, %ctaid.x;
	mov.u32 	%r2, %ctaid.y;
	mov.u32 	%r3, %ctaid.z;
	mov.u32 	%r4, %nctaid.x;
	mov.u32 	%r5, %nctaid.y;
	mad.lo.s32 	%r149, %r3, %r5, %r2;
	mad.lo.s32 	%r6, %r149, %r4, %r1;
	mov.u32 	%r7, %ntid.x;
	mov.u32 	%r8, %ntid.y;
	mul.lo.s32 	%r150, %r7, %r8;
	mov.u32 	%r9, %ntid.z;
	mul.lo.s32 	%r151, %r150, %r9;
	mov.u32 	%r10, %tid.x;
	mov.u32 	%r11, %tid.y;
	mov.u32 	%r12, %tid.z;
	mad.lo.s32 	%r152, %r12, %r8, %r11;
	mad.lo.s32 	%r153, %r152, %r7, %r10;
	mad.lo.s32 	%r13, %r6, %r151, %r153;
	mov.u32 	%r14, %nctaid.z;
	mul.lo.s32 	%r154, %r5, %r14;
	mul.lo.s32 	%r155, %r154, %r4;
	mul.lo.s32 	%r15, %r155, %r151;
	shl.b32 	%r16, %r148, 1;
	setp.ge.s32 	%p1, %r16, %r15;
	@%p1 bra 	$L__BB0_21;
	setp.le.s32 	%p30, %r148, %r13;
	@%p30 bra 	$L__BB0_11;
	setp.lt.s32 	%p40, %r147, 0;
	@%p40 bra 	$L__BB0_59;
	add.s32 	%r17, %r145, -2;
	add.s32 	%r18, %r147, 1;
	setp.lt.u32 	%p41, %r147, 3;
	mov.b32 	%r588, 0;
	@%p41 bra 	$L__BB0_6;
	and.b32  	%r588, %r18, -4;
	neg.s32 	%r557, %r588;
	add.s32 	%r487, %r14, %r3;
	mad.lo.s32 	%r488, %r5, %r487, %r2;
	mad.lo.s32 	%r489, %r4, %r488, %r1;
	mad.lo.s32 	%r490, %r9, %r489, %r12;
	mad.lo.s32 	%r491, %r8, %r490, %r11;
	mad.lo.s32 	%r556, %r7, %r491, %r10;
	mul.lo.s32 	%r492, %r9, %r8;
	mul.lo.s32 	%r493, %r492, %r7;
	mul.lo.s32 	%r494, %r493, %r14;
	mul.lo.s32 	%r495, %r494, %r5;
	mul.lo.s32 	%r496, %r495, %r4;
	shl.b32 	%r22, %r496, 2;
	shl.b32 	%r497, %r14, 1;
	add.s32 	%r498, %r3, %r497;
	mad.lo.s32 	%r499, %r5, %r498, %r2;
	mad.lo.s32 	%r500, %r4, %r499, %r1;
	mad.lo.s32 	%r501, %r9, %r500, %r12;
	mad.lo.s32 	%r502, %r8, %r501, %r11;
	mad.lo.s32 	%r555, %r7, %r502, %r10;
	mad.lo.s32 	%r503, %r14, 3, %r3;
	mad.lo.s32 	%r504, %r5, %r503, %r2;
	mad.lo.s32 	%r505, %r4, %r504, %r1;
	mad.lo.s32 	%r506, %r9, %r505, %r12;
	mad.lo.s32 	%r507, %r8, %r506, %r11;
	mad.lo.s32 	%r554, %r7, %r507, %r10;
	mad.lo.s32 	%r508, %r9, %r6, %r12;
	mad.lo.s32 	%r509, %r8, %r508, %r11;
	mad.lo.s32 	%r553, %r7, %r509, %r10;
	cvt.s64.s32 	%rd538, %r145;
$L__BB0_5:
	.pragma "nounroll";
	ld.param.u64 	%rd644, [_Z10jacobiEdgePdS_iiiiii_param_0];
	div.s32 	%r510, %r553, %r17;
	mul.lo.s32 	%r511, %r510, %r17;
	sub.s32 	%r512, %r553, %r511;
	mad.lo.s32 	%r513, %r145, %r510, %r145;
	cvt.s64.s32 	%rd530, %r513;
	cvt.s64.s32 	%rd531, %r512;
	add.s64 	%rd532, %rd531, %rd530;
	cvta.to.global.u64 	%rd533, %rd644;
	shl.b64 	%rd534, %rd532, 3;
	add.s64 	%rd535, %rd534, %rd533;
	ld.global.f64 	%fd281, [%rd535+16];
	add.s32 	%r514, %r513, %r512;
	mul.wide.s32 	%rd536, %r514, 8;
	add.s64 	%rd537, %rd533, %rd536;
	ld.global.f64 	%fd282, [%rd537];
	add.f64 	%fd283, %fd281, %fd282;
	add.s64 	%rd539, %rd532, %rd538;
	shl.b64 	%rd540, %rd539, 3;
	add.s64 	%rd541, %rd533, %rd540;
	ld.global.f64 	%fd284, [%rd541+8];
	add.f64 	%fd285, %fd283, %fd284;
	sub.s64 	%rd542, %rd532, %rd538;
	shl.b64 	%rd543, %rd542, 3;
	add.s64 	%rd544, %rd533, %rd543;
	ld.global.f64 	%fd286, [%rd544+8];
	add.f64 	%fd287, %fd285, %fd286;
	mul.f64 	%fd288, %fd287, 0d3FD0000000000000;
	add.s64 	%rd545, %rd1, %rd534;
	st.global.f64 	[%rd545+8], %fd288;
	div.s32 	%r515, %r556, %r17;
	mul.lo.s32 	%r516, %r515, %r17;
	sub.s32 	%r517, %r556, %r516;
	mad.lo.s32 	%r518, %r145, %r515, %r145;
	cvt.s64.s32 	%rd546, %r518;
	cvt.s64.s32 	%rd547, %r517;
	add.s64 	%rd548, %rd547, %rd546;
	shl.b64 	%rd549, %rd548, 3;
	add.s64 	%rd550, %rd549, %rd533;
	ld.global.f64 	%fd289, [%rd550+16];
	add.s32 	%r519, %r518, %r517;
	mul.wide.s32 	%rd551, %r519, 8;
	add.s64 	%rd552, %rd533, %rd551;
	ld.global.f64 	%fd290, [%rd552];
	add.f64 	%fd291, %fd289, %fd290;
	add.s64 	%rd553, %rd548, %rd538;
	shl.b64 	%rd554, %rd553, 3;
	add.s64 	%rd555, %rd533, %rd554;
	ld.global.f64 	%fd292, [%rd555+8];
	add.f64 	%fd293, %fd291, %fd292;
	sub.s64 	%rd556, %rd548, %rd538;
	shl.b64 	%rd557, %rd556, 3;
	add.s64 	%rd558, %rd533, %rd557;
	ld.global.f64 	%fd294, [%rd558+8];
	add.f64 	%fd295, %fd293, %fd294;
	mul.f64 	%fd296, %fd295, 0d3FD0000000000000;
	add.s64 	%rd559, %rd1, %rd549;
	st.global.f64 	[%rd559+8], %fd296;
	div.s32 	%r520, %r555, %r17;
	mul.lo.s32 	%r521, %r520, %r17;
	sub.s32 	%r522, %r555, %r521;
	mad.lo.s32 	%r523, %r145, %r520, %r145;
	cvt.s64.s32 	%rd560, %r523;
	cvt.s64.s32 	%rd561, %r522;
	add.s64 	%rd562, %rd561, %rd560;
	shl.b64 	%rd563, %rd562, 3;
	add.s64 	%rd564, %rd563, %rd533;
	ld.global.f64 	%fd297, [%rd564+16];
	add.s32 	%r524, %r523, %r522;
	mul.wide.s32 	%rd565, %r524, 8;
	add.s64 	%rd566, %rd533, %rd565;
	ld.global.f64 	%fd298, [%rd566];
	add.f64 	%fd299, %fd297, %fd298;
	add.s64 	%rd567, %rd562, %rd538;
	shl.b64 	%rd568, %rd567, 3;
	add.s64 	%rd569, %rd533, %rd568;
	ld.global.f64 	%fd300, [%rd569+8];
	add.f64 	%fd301, %fd299, %fd300;
	sub.s64 	%rd570, %rd562, %rd538;
	shl.b64 	%rd571, %rd570, 3;
	add.s64 	%rd572, %rd533, %rd571;
	ld.global.f64 	%fd302, [%rd572+8];
	add.f64 	%fd303, %fd301, %fd302;
	mul.f64 	%fd304, %fd303, 0d3FD0000000000000;
	add.s64 	%rd573, %rd1, %rd563;
	st.global.f64 	[%rd573+8], %fd304;
	div.s32 	%r525, %r554, %r17;
	mul.lo.s32 	%r526, %r525, %r17;
	sub.s32 	%r527, %r554, %r526;
	mad.lo.s32 	%r528, %r145, %r525, %r145;
	cvt.s64.s32 	%rd574, %r528;
	cvt.s64.s32 	%rd575, %r527;
	add.s64 	%rd576, %rd575, %rd574;
	shl.b64 	%rd577, %rd576, 3;
	add.s64 	%rd578, %rd577, %rd533;
	ld.global.f64 	%fd305, [%rd578+16];
	add.s32 	%r529, %r528, %r527;
	mul.wide.s32 	%rd579, %r529, 8;
	add.s64 	%rd580, %rd533, %rd579;
	ld.global.f64 	%fd306, [%rd580];
	add.f64 	%fd307, %fd305, %fd306;
	add.s64 	%rd581, %rd576, %rd538;
	shl.b64 	%rd582, %rd581, 3;
	add.s64 	%rd583, %rd533, %rd582;
	ld.global.f64 	%fd308, [%rd583+8];
	add.f64 	%fd309, %fd307, %fd308;
	sub.s64 	%rd584, %rd576, %rd538;
	shl.b64 	%rd585, %rd584, 3;
	add.s64 	%rd586, %rd533, %rd585;
	ld.global.f64 	%fd310, [%rd586+8];
	add.f64 	%fd311, %fd309, %fd310;
	mul.f64 	%fd312, %fd311, 0d3FD0000000000000;
	add.s64 	%rd587, %rd1, %rd577;
	st.global.f64 	[%rd587+8], %fd312;
	add.s32 	%r557, %r557, 4;
	add.s32 	%r556, %r556, %r22;
	add.s32 	%r555, %r555, %r22;
	add.s32 	%r554, %r554, %r22;
	add.s32 	%r553, %r553, %r22;
	setp.eq.s32 	%p42, %r557, 0;
	@%p42 bra 	$L__BB0_6;
	bra.uni 	$L__BB0_5;
$L__BB0_6:
	ld.param.u64 	%rd645, [_Z10jacobiEdgePdS_iiiiii_param_0];
	cvta.to.global.u64 	%rd4, %rd645;
	and.b32  	%r530, %r18, 3;
	setp.eq.s32 	%p43, %r530, 0;
	@%p43 bra 	$L__BB0_59;
	setp.eq.s32 	%p44, %r530, 1;
	@%p44 bra 	$L__BB0_9;
	mad.lo.s32 	%r531, %r588, %r15, %r13;
	div.s32 	%r532, %r531, %r17;
	mul.lo.s32 	%r533, %r532, %r17;
	sub.s32 	%r534, %r531, %r533;
	mad.lo.s32 	%r535, %r145, %r532, %r145;
	cvt.s64.s32 	%rd588, %r535;
	cvt.s64.s32 	%rd589, %r534;
	add.s64 	%rd590, %rd589, %rd588;
	shl.b64 	%rd591, %rd590, 3;
	add.s64 	%rd592, %rd591, %rd4;
	ld.global.f64 	%fd313, [%rd592+16];
	add.s32 	%r536, %r535, %r534;
	mul.wide.s32 	%rd593, %r536, 8;
	add.s64 	%rd594, %rd4, %rd593;
	ld.global.f64 	%fd314, [%rd594];
	add.f64 	%fd315, %fd313, %fd314;
	cvt.s64.s32 	%rd595, %r145;
	add.s64 	%rd596, %rd590, %rd595;
	shl.b64 	%rd597, %rd596, 3;
	add.s64 	%rd598, %rd4, %rd597;
	ld.global.f64 	%fd316, [%rd598+8];
	add.f64 	%fd317, %fd315, %fd316;
	sub.s64 	%rd599, %rd590, %rd595;
	shl.b64 	%rd600, %rd599, 3;
	add.s64 	%rd601, %rd4, %rd600;
	ld.global.f64 	%fd318, [%rd601+8];
	add.f64 	%fd319, %fd317, %fd318;
	mul.f64 	%fd320, %fd319, 0d3FD0000000000000;
	add.s64 	%rd602, %rd1, %rd591;
	st.global.f64 	[%rd602+8], %fd320;
	add.s32 	%r537, %r531, %r15;
	div.s32 	%r538, %r537, %r17;
	mul.lo.s32 	%r539, %r538, %r17;
	sub.s32 	%r540, %r537, %r539;
	mad.lo.s32 	%r541, %r145, %r538, %r145;
	cvt.s64.s32 	%rd603, %r541;
	cvt.s64.s32 	%rd604, %r540;
	add.s64 	%rd605, %rd604, %rd603;
	shl.b64 	%rd606, %rd605, 3;
	add.s64 	%rd607, %rd606, %rd4;
	ld.global.f64 	%fd321, [%rd607+16];
	add.s32 	%r542, %r541, %r540;
	mul.wide.s32 	%rd608, %r542, 8;
	add.s64 	%rd609, %rd4, %rd608;
	ld.global.f64 	%fd322, [%rd609];
	add.f64 	%fd323, %fd321, %fd322;
	add.s64 	%rd610, %rd605, %rd595;
	shl.b64 	%rd611, %rd610, 3;
	add.s64 	%rd612, %rd4, %rd611;
	ld.global.f64 	%fd324, [%rd612+8];
	add.f64 	%fd325, %fd323, %fd324;
	sub.s64 	%rd613, %rd605, %rd595;
	shl.b64 	%rd614, %rd613, 3;
	add.s64 	%rd615, %rd4, %rd614;
	ld.global.f64 	%fd326, [%rd615+8];
	add.f64 	%fd327, %fd325, %fd326;
	mul.f64 	%fd328, %fd327, 0d3FD0000000000000;
	add.s64 	%rd616, %rd1, %rd606;
	st.global.f64 	[%rd616+8], %fd328;
	add.s32 	%r588, %r588, 2;
$L__BB0_9:
	and.b32  	%r543, %r147, 1;
	setp.eq.b32 	%p45, %r543, 1;
	@%p45 bra 	$L__BB0_59;
	mad.lo.s32 	%r544, %r588, %r15, %r13;
	div.s32 	%r545, %r544, %r17;
	mul.lo.s32 	%r546, %r545, %r17;
	sub.s32 	%r547, %r544, %r546;
	mad.lo.s32 	%r548, %r145, %r545, %r145;
	cvt.s64.s32 	%rd617, %r548;
	cvt.s64.s32 	%rd618, %r547;
	add.s64 	%rd619, %rd618, %rd617;
	shl.b64 	%rd620, %rd619, 3;
	add.s64 	%rd621, %rd620, %rd4;
	ld.global.f64 	%fd329, [%rd621+16];
	add.s32 	%r549, %r548, %r547;
	mul.wide.s32 	%rd622, %r549, 8;
	add.s64 	%rd623, %rd4, %rd622;
	ld.global.f64 	%fd330, [%rd623];
	add.f64 	%fd331, %fd329, %fd330;
	cvt.s64.s32 	%rd624, %r145;
	add.s64 	%rd625, %rd619, %rd624;
	shl.b64 	%rd626, %rd625, 3;
	add.s64 	%rd627, %rd4, %rd626;
	ld.global.f64 	%fd332, [%rd627+8];
	add.f64 	%fd333, %fd331, %fd332;
	sub.s64 	%rd628, %rd619, %rd624;
	shl.b64 	%rd629, %rd628, 3;
	add.s64 	%rd630, %rd4, %rd629;
	ld.global.f64 	%fd334, [%rd630+8];
	add.f64 	%fd335, %fd333, %fd334;
	mul.f64 	%fd336, %fd335, 0d3FD0000000000000;
	add.s64 	%rd631, %rd1, %rd620;
	st.global.f64 	[%rd631+8], %fd336;
	bra.uni 	$L__BB0_59;
$L__BB0_11:
	setp.ge.s32 	%p31, %r148, %r13;
	setp.le.s32 	%p32, %r16, %r13;
	or.pred  	%p33, %p31, %p32;
	@%p33 bra 	$L__BB0_59;
	ld.param.u32 	%r552, [_Z10jacobiEdgePdS_iiiiii_param_4];
	add.s32 	%r36, %r145, -2;
	mul.lo.s32 	%r37, %r552, %r36;
	add.s32 	%r38, %r37, %r13;
	setp.lt.s32 	%p34, %r147, 0;
	@%p34 bra 	$L__BB0_59;
	add.s32 	%r39, %r147, 1;
	setp.lt.u32 	%p35, %r147, 3;
	mov.b32 	%r590, 0;
	@%p35 bra 	$L__BB0_16;
	and.b32  	%r590, %r39, -4;
	neg.s32 	%r562, %r590;
	add.s32 	%r422, %r14, %r3;
	mad.lo.s32 	%r423, %r5, %r422, %r2;
	mad.lo.s32 	%r424, %r4, %r423, %r1;
	mad.lo.s32 	%r425, %r9, %r424, %r12;
	mad.lo.s32 	%r426, %r8, %r425, %r11;
	mad.lo.s32 	%r427, %r7, %r426, %r10;
	add.s32 	%r561, %r427, %r37;
	mul.lo.s32 	%r428, %r9, %r8;
	mul.lo.s32 	%r429, %r428, %r7;
	mul.lo.s32 	%r430, %r429, %r14;
	mul.lo.s32 	%r431, %r430, %r5;
	mul.lo.s32 	%r432, %r431, %r4;
	shl.b32 	%r43, %r432, 2;
	shl.b32 	%r433, %r14, 1;
	add.s32 	%r434, %r3, %r433;
	mad.lo.s32 	%r435, %r5, %r434, %r2;
	mad.lo.s32 	%r436, %r4, %r435, %r1;
	mad.lo.s32 	%r437, %r9, %r436, %r12;
	mad.lo.s32 	%r438, %r8, %r437, %r11;
	mad.lo.s32 	%r439, %r7, %r438, %r10;
	add.s32 	%r560, %r439, %r37;
	mad.lo.s32 	%r440, %r14, 3, %r3;
	mad.lo.s32 	%r441, %r5, %r440, %r2;
	mad.lo.s32 	%r442, %r4, %r441, %r1;
	mad.lo.s32 	%r443, %r9, %r442, %r12;
	mad.lo.s32 	%r444, %r8, %r443, %r11;
	mad.lo.s32 	%r445, %r7, %r444, %r10;
	add.s32 	%r559, %r445, %r37;
	cvt.s64.s32 	%rd436, %r145;
	mov.u32 	%r558, %r38;
$L__BB0_15:
	.pragma "nounroll";
	ld.param.u64 	%rd642, [_Z10jacobiEdgePdS_iiiiii_param_0];
	div.s32 	%r446, %r558, %r36;
	mul.lo.s32 	%r447, %r446, %r36;
	sub.s32 	%r448, %r558, %r447;
	mad.lo.s32 	%r449, %r145, %r446, %r145;
	cvt.s64.s32 	%rd428, %r449;
	cvt.s64.s32 	%rd429, %r448;
	add.s64 	%rd430, %rd429, %rd428;
	cvta.to.global.u64 	%rd431, %rd642;
	shl.b64 	%rd432, %rd430, 3;
	add.s64 	%rd433, %rd432, %rd431;
	ld.global.f64 	%fd225, [%rd433+16];
	add.s32 	%r450, %r449, %r448;
	mul.wide.s32 	%rd434, %r450, 8;
	add.s64 	%rd435, %rd431, %rd434;
	ld.global.f64 	%fd226, [%rd435];
	add.f64 	%fd227, %fd225, %fd226;
	add.s64 	%rd437, %rd430, %rd436;
	shl.b64 	%rd438, %rd437, 3;
	add.s64 	%rd439, %rd431, %rd438;
	ld.global.f64 	%fd228, [%rd439+8];
	add.f64 	%fd229, %fd227, %fd228;
	sub.s64 	%rd440, %rd430, %rd436;
	shl.b64 	%rd441, %rd440, 3;
	add.s64 	%rd442, %rd431, %rd441;
	ld.global.f64 	%fd230, [%rd442+8];
	add.f64 	%fd231, %fd229, %fd230;
	mul.f64 	%fd232, %fd231, 0d3FD0000000000000;
	add.s64 	%rd443, %rd1, %rd432;
	st.global.f64 	[%rd443+8], %fd232;
	div.s32 	%r451, %r561, %r36;
	mul.lo.s32 	%r452, %r451, %r36;
	sub.s32 	%r453, %r561, %r452;
	mad.lo.s32 	%r454, %r145, %r451, %r145;
	cvt.s64.s32 	%rd444, %r454;
	cvt.s64.s32 	%rd445, %r453;
	add.s64 	%rd446, %rd445, %rd444;
	shl.b64 	%rd447, %rd446, 3;
	add.s64 	%rd448, %rd447, %rd431;
	ld.global.f64 	%fd233, [%rd448+16];
	add.s32 	%r455, %r454, %r453;
	mul.wide.s32 	%rd449, %r455, 8;
	add.s64 	%rd450, %rd431, %rd449;
	ld.global.f64 	%fd234, [%rd450];
	add.f64 	%fd235, %fd233, %fd234;
	add.s64 	%rd451, %rd446, %rd436;
	shl.b64 	%rd452, %rd451, 3;
	add.s64 	%rd453, %rd431, %rd452;
	ld.global.f64 	%fd236, [%rd453+8];
	add.f64 	%fd237, %fd235, %fd236;
	sub.s64 	%rd454, %rd446, %rd436;
	shl.b64 	%rd455, %rd454, 3;
	add.s64 	%rd456, %rd431, %rd455;
	ld.global.f64 	%fd238, [%rd456+8];
	add.f64 	%fd239, %fd237, %fd238;
	mul.f64 	%fd240, %fd239, 0d3FD0000000000000;
	add.s64 	%rd457, %rd1, %rd447;
	st.global.f64 	[%rd457+8], %fd240;
	div.s32 	%r456, %r560, %r36;
	mul.lo.s32 	%r457, %r456, %r36;
	sub.s32 	%r458, %r560, %r457;
	mad.lo.s32 	%r459, %r145, %r456, %r145;
	cvt.s64.s32 	%rd458, %r459;
	cvt.s64.s32 	%rd459, %r458;
	add.s64 	%rd460, %rd459, %rd458;
	shl.b64 	%rd461, %rd460, 3;
	add.s64 	%rd462, %rd461, %rd431;
	ld.global.f64 	%fd241, [%rd462+16];
	add.s32 	%r460, %r459, %r458;
	mul.wide.s32 	%rd463, %r460, 8;
	add.s64 	%rd464, %rd431, %rd463;
	ld.global.f64 	%fd242, [%rd464];
	add.f64 	%fd243, %fd241, %fd242;
	add.s64 	%rd465, %rd460, %rd436;
	shl.b64 	%rd466, %rd465, 3;
	add.s64 	%rd467, %rd431, %rd466;
	ld.global.f64 	%fd244, [%rd467+8];
	add.f64 	%fd245, %fd243, %fd244;
	sub.s64 	%rd468, %rd460, %rd436;
	shl.b64 	%rd469, %rd468, 3;
	add.s64 	%rd470, %rd431, %rd469;
	ld.global.f64 	%fd246, [%rd470+8];
	add.f64 	%fd247, %fd245, %fd246;
	mul.f64 	%fd248, %fd247, 0d3FD0000000000000;
	add.s64 	%rd471, %rd1, %rd461;
	st.global.f64 	[%rd471+8], %fd248;
	div.s32 	%r461, %r559, %r36;
	mul.lo.s32 	%r462, %r461, %r36;
	sub.s32 	%r463, %r559, %r462;
	mad.lo.s32 	%r464, %r145, %r461, %r145;
	cvt.s64.s32 	%rd472, %r464;
	cvt.s64.s32 	%rd473, %r463;
	add.s64 	%rd474, %rd473, %rd472;
	shl.b64 	%rd475, %rd474, 3;
	add.s64 	%rd476, %rd475, %rd431;
	ld.global.f64 	%fd249, [%rd476+16];
	add.s32 	%r465, %r464, %r463;
	mul.wide.s32 	%rd477, %r465, 8;
	add.s64 	%rd478, %rd431, %rd477;
	ld.global.f64 	%fd250, [%rd478];
	add.f64 	%fd251, %fd249, %fd250;
	add.s64 	%rd479, %rd474, %rd436;
	shl.b64 	%rd480, %rd479, 3;
	add.s64 	%rd481, %rd431, %rd480;
	ld.global.f64 	%fd252, [%rd481+8];
	add.f64 	%fd253, %fd251, %fd252;
	sub.s64 	%rd482, %rd474, %rd436;
	shl.b64 	%rd483, %rd482, 3;
	add.s64 	%rd484, %rd431, %rd483;
	ld.global.f64 	%fd254, [%rd484+8];
	add.f64 	%fd255, %fd253, %fd254;
	mul.f64 	%fd256, %fd255, 0d3FD0000000000000;
	add.s64 	%rd485, %rd1, %rd475;
	st.global.f64 	[%rd485+8], %fd256;
	add.s32 	%r562, %r562, 4;
	add.s32 	%r561, %r561, %r43;
	add.s32 	%r560, %r560, %r43;
	add.s32 	%r559, %r559, %r43;
	add.s32 	%r558, %r558, %r43;
	setp.eq.s32 	%p36, %r562, 0;
	@%p36 bra 	$L__BB0_16;
	bra.uni 	$L__BB0_15;
$L__BB0_16:
	ld.param.u64 	%rd643, [_Z10jacobiEdgePdS_iiiiii_param_0];
	cvta.to.global.u64 	%rd5, %rd643;
	and.b32  	%r466, %r39, 3;
	setp.eq.s32 	%p37, %r466, 0;
	@%p37 bra 	$L__BB0_59;
	setp.eq.s32 	%p38, %r466, 1;
	@%p38 bra 	$L__BB0_19;
	mad.lo.s32 	%r467, %r590, %r15, %r38;
	div.s32 	%r468, %r467, %r36;
	mul.lo.s32 	%r469, %r468, %r36;
	sub.s32 	%r470, %r467, %r469;
	mad.lo.s32 	%r471, %r145, %r468, %r145;
	cvt.s64.s32 	%rd486, %r471;
	cvt.s64.s32 	%rd487, %r470;
	add.s64 	%rd488, %rd487, %rd486;
	shl.b64 	%rd489, %rd488, 3;
	add.s64 	%rd490, %rd489, %rd5;
	ld.global.f64 	%fd257, [%rd490+16];
	add.s32 	%r472, %r471, %r470;
	mul.wide.s32 	%rd491, %r472, 8;
	add.s64 	%rd492, %rd5, %rd491;
	ld.global.f64 	%fd258, [%rd492];
	add.f64 	%fd259, %fd257, %fd258;
	cvt.s64.s32 	%rd493, %r145;
	add.s64 	%rd494, %rd488, %rd493;
	shl.b64 	%rd495, %rd494, 3;
	add.s64 	%rd496, %rd5, %rd495;
	ld.global.f64 	%fd260, [%rd496+8];
	add.f64 	%fd261, %fd259, %fd260;
	sub.s64 	%rd497, %rd488, %rd493;
	shl.b64 	%rd498, %rd497, 3;
	add.s64 	%rd499, %rd5, %rd498;
	ld.global.f64 	%fd262, [%rd499+8];
	add.f64 	%fd263, %fd261, %fd262;
	mul.f64 	%fd264, %fd263, 0d3FD0000000000000;
	add.s64 	%rd500, %rd1, %rd489;
	st.global.f64 	[%rd500+8], %fd264;
	add.s32 	%r473, %r467, %r15;
	div.s32 	%r474, %r473, %r36;
	mul.lo.s32 	%r475, %r474, %r36;
	sub.s32 	%r476, %r473, %r475;
	mad.lo.s32 	%r477, %r145, %r474, %r145;
	cvt.s64.s32 	%rd501, %r477;
	cvt.s64.s32 	%rd502, %r476;
	add.s64 	%rd503, %rd502, %rd501;
	shl.b64 	%rd504, %rd503, 3;
	add.s64 	%rd505, %rd504, %rd5;
	ld.global.f64 	%fd265, [%rd505+16];
	add.s32 	%r478, %r477, %r476;
	mul.wide.s32 	%rd506, %r478, 8;
	add.s64 	%rd507, %rd5, %rd506;
	ld.global.f64 	%fd266, [%rd507];
	add.f64 	%fd267, %fd265, %fd266;
	add.s64 	%rd508, %rd503, %rd493;
	shl.b64 	%rd509, %rd508, 3;
	add.s64 	%rd510, %rd5, %rd509;
	ld.global.f64 	%fd268, [%rd510+8];
	add.f64 	%fd269, %fd267, %fd268;
	sub.s64 	%rd511, %rd503, %rd493;
	shl.b64 	%rd512, %rd511, 3;
	add.s64 	%rd513, %rd5, %rd512;
	ld.global.f64 	%fd270, [%rd513+8];
	add.f64 	%fd271, %fd269, %fd270;
	mul.f64 	%fd272, %fd271, 0d3FD0000000000000;
	add.s64 	%rd514, %rd1, %rd504;
	st.global.f64 	[%rd514+8], %fd272;
	add.s32 	%r590, %r590, 2;
$L__BB0_19:
	and.b32  	%r479, %r147, 1;
	setp.eq.b32 	%p39, %r479, 1;
	@%p39 bra 	$L__BB0_59;
	mad.lo.s32 	%r480, %r590, %r15, %r38;
	div.s32 	%r481, %r480, %r36;
	mul.lo.s32 	%r482, %r481, %r36;
	sub.s32 	%r483, %r480, %r482;
	mad.lo.s32 	%r484, %r145, %r481, %r145;
	cvt.s64.s32 	%rd515, %r484;
	cvt.s64.s32 	%rd516, %r483;
	add.s64 	%rd517, %rd516, %rd515;
	shl.b64 	%rd518, %rd517, 3;
	add.s64 	%rd519, %rd518, %rd5;
	ld.global.f64 	%fd273, [%rd519+16];
	add.s32 	%r485, %r484, %r483;
	mul.wide.s32 	%rd520, %r485, 8;
	add.s64 	%rd521, %rd5, %rd520;
	ld.global.f64 	%fd274, [%rd521];
	add.f64 	%fd275, %fd273, %fd274;
	cvt.s64.s32 	%rd522, %r145;
	add.s64 	%rd523, %rd517, %rd522;
	shl.b64 	%rd524, %rd523, 3;
	add.s64 	%rd525, %rd5, %rd524;
	ld.global.f64 	%fd276, [%rd525+8];
	add.f64 	%fd277, %fd275, %fd276;
	sub.s64 	%rd526, %rd517, %rd522;
	shl.b64 	%rd527, %rd526, 3;
	add.s64 	%rd528, %rd5, %rd527;
	ld.global.f64 	%fd278, [%rd528+8];
	add.f64 	%fd279, %fd277, %fd278;
	mul.f64 	%fd280, %fd279, 0d3FD0000000000000;
	add.s64 	%rd529, %rd1, %rd518;
	st.global.f64 	[%rd529+8], %fd280;
	bra.uni 	$L__BB0_59;
$L__BB0_21:
	setp.lt.s32 	%p2, %r148, %r15;
	@%p2 bra 	$L__BB0_40;
	setp.lt.s32 	%p3, %r147, 1;
	@%p3 bra 	$L__BB0_31;
	setp.lt.u32 	%p4, %r147, 4;
	mov.b32 	%r581, 0;
	@%p4 bra 	$L__BB0_26;
	and.b32  	%r157, %r147, 2147483644;
	neg.s32 	%r579, %r157;
	add.s32 	%r158, %r14, %r3;
	mad.lo.s32 	%r159, %r5, %r158, %r2;
	mad.lo.s32 	%r160, %r4, %r159, %r1;
	mad.lo.s32 	%r161, %r9, %r160, %r12;
	mad.lo.s32 	%r162, %r8, %r161, %r11;
	mad.lo.s32 	%r578, %r7, %r162, %r10;
	shl.b32 	%r163, %r14, 1;
	add.s32 	%r164, %r3, %r163;
	mad.lo.s32 	%r165, %r5, %r164, %r2;
	mad.lo.s32 	%r166, %r4, %r165, %r1;
	mad.lo.s32 	%r167, %r9, %r166, %r12;
	mad.lo.s32 	%r168, %r8, %r167, %r11;
	mad.lo.s32 	%r577, %r7, %r168, %r10;
	mad.lo.s32 	%r169, %r14, 3, %r3;
	mad.lo.s32 	%r170, %r5, %r169, %r2;
	mad.lo.s32 	%r171, %r4, %r170, %r1;
	mad.lo.s32 	%r172, %r9, %r171, %r12;
	mad.lo.s32 	%r173, %r8, %r172, %r11;
	mad.lo.s32 	%r576, %r7, %r173, %r10;
	cvt.s64.s32 	%rd18, %r145;
	mov.u32 	%r575, %r13;
$L__BB0_25:
	.pragma "nounroll";
	ld.param.u64 	%rd646, [_Z10jacobiEdgePdS_iiiiii_param_1];
	ld.param.u64 	%rd632, [_Z10jacobiEdgePdS_iiiiii_param_0];
	and.b32  	%r581, %r147, 2147483644;
	add.s32 	%r174, %r145, -2;
	div.s32 	%r175, %r575, %r174;
	mul.lo.s32 	%r176, %r175, %r174;
	sub.s32 	%r177, %r575, %r176;
	mad.lo.s32 	%r178, %r145, %r175, %r145;
	cvt.s64.s32 	%rd10, %r178;
	cvt.s64.s32 	%rd11, %r177;
	add.s64 	%rd12, %rd11, %rd10;
	cvta.to.global.u64 	%rd13, %rd632;
	shl.b64 	%rd14, %rd12, 3;
	add.s64 	%rd15, %rd14, %rd13;
	ld.global.f64 	%fd1, [%rd15+16];
	add.s32 	%r179, %r178, %r177;
	mul.wide.s32 	%rd16, %r179, 8;
	add.s64 	%rd17, %rd13, %rd16;
	ld.global.f64 	%fd2, [%rd17];
	add.f64 	%fd3, %fd1, %fd2;
	add.s64 	%rd19, %rd12, %rd18;
	shl.b64 	%rd20, %rd19, 3;
	add.s64 	%rd21, %rd13, %rd20;
	ld.global.f64 	%fd4, [%rd21+8];
	add.f64 	%fd5, %fd3, %fd4;
	sub.s64 	%rd22, %rd12, %rd18;
	shl.b64 	%rd23, %rd22, 3;
	add.s64 	%rd24, %rd13, %rd23;
	ld.global.f64 	%fd6, [%rd24+8];
	add.f64 	%fd7, %fd5, %fd6;
	mul.f64 	%fd8, %fd7, 0d3FD0000000000000;
	cvta.to.global.u64 	%rd25, %rd646;
	add.s64 	%rd26, %rd25, %rd14;
	st.global.f64 	[%rd26+8], %fd8;
	div.s32 	%r180, %r578, %r174;
	mul.lo.s32 	%r181, %r180, %r174;
	sub.s32 	%r182, %r578, %r181;
	mad.lo.s32 	%r183, %r145, %r180, %r145;
	cvt.s64.s32 	%rd27, %r183;
	cvt.s64.s32 	%rd28, %r182;
	add.s64 	%rd29, %rd28, %rd27;
	shl.b64 	%rd30, %rd29, 3;
	add.s64 	%rd31, %rd30, %rd13;
	ld.global.f64 	%fd9, [%rd31+16];
	add.s32 	%r184, %r183, %r182;
	mul.wide.s32 	%rd32, %r184, 8;
	add.s64 	%rd33, %rd13, %rd32;
	ld.global.f64 	%fd10, [%rd33];
	add.f64 	%fd11, %fd9, %fd10;
	add.s64 	%rd34, %rd29, %rd18;
	shl.b64 	%rd35, %rd34, 3;
	add.s64 	%rd36, %rd13, %rd35;
	ld.global.f64 	%fd12, [%rd36+8];
	add.f64 	%fd13, %fd11, %fd12;
	sub.s64 	%rd37, %rd29, %rd18;
	shl.b64 	%rd38, %rd37, 3;
	add.s64 	%rd39, %rd13, %rd38;
	ld.global.f64 	%fd14, [%rd39+8];
	add.f64 	%fd15, %fd13, %fd14;
	mul.f64 	%fd16, %fd15, 0d3FD0000000000000;
	add.s64 	%rd40, %rd25, %rd30;
	st.global.f64 	[%rd40+8], %fd16;
	div.s32 	%r185, %r577, %r174;
	mul.lo.s32 	%r186, %r185, %r174;
	sub.s32 	%r187, %r577, %r186;
	mad.lo.s32 	%r188, %r145, %r185, %r145;
	cvt.s64.s32 	%rd41, %r188;
	cvt.s64.s32 	%rd42, %r187;
	add.s64 	%rd43, %rd42, %rd41;
	shl.b64 	%rd44, %rd43, 3;
	add.s64 	%rd45, %rd44, %rd13;
	ld.global.f64 	%fd17, [%rd45+16];
	add.s32 	%r189, %r188, %r187;
	mul.wide.s32 	%rd46, %r189, 8;
	add.s64 	%rd47, %rd13, %rd46;
	ld.global.f64 	%fd18, [%rd47];
	add.f64 	%fd19, %fd17, %fd18;
	add.s64 	%rd48, %rd43, %rd18;
	shl.b64 	%rd49, %rd48, 3;
	add.s64 	%rd50, %rd13, %rd49;
	ld.global.f64 	%fd20, [%rd50+8];
	add.f64 	%fd21, %fd19, %fd20;
	sub.s64 	%rd51, %rd43, %rd18;
	shl.b64 	%rd52, %rd51, 3;
	add.s64 	%rd53, %rd13, %rd52;
	ld.global.f64 	%fd22, [%rd53+8];
	add.f64 	%fd23, %fd21, %fd22;
	mul.f64 	%fd24, %fd23, 0d3FD0000000000000;
	add.s64 	%rd54, %rd25, %rd44;
	st.global.f64 	[%rd54+8], %fd24;
	div.s32 	%r190, %r576, %r174;
	mul.lo.s32 	%r191, %r190, %r174;
	sub.s32 	%r192, %r576, %r191;
	mad.lo.s32 	%r193, %r145, %r190, %r145;
	cvt.s64.s32 	%rd55, %r193;
	cvt.s64.s32 	%rd56, %r192;
	add.s64 	%rd57, %rd56, %rd55;
	shl.b64 	%rd58, %rd57, 3;
	add.s64 	%rd59, %rd58, %rd13;
	ld.global.f64 	%fd25, [%rd59+16];
	add.s32 	%r194, %r193, %r192;
	mul.wide.s32 	%rd60, %r194, 8;
	add.s64 	%rd61, %rd13, %rd60;
	ld.global.f64 	%fd26, [%rd61];
	add.f64 	%fd27, %fd25, %fd26;
	add.s64 	%rd62, %rd57, %rd18;
	shl.b64 	%rd63, %rd62, 3;
	add.s64 	%rd64, %rd13, %rd63;
	ld.global.f64 	%fd28, [%rd64+8];
	add.f64 	%fd29, %fd27, %fd28;
	sub.s64 	%rd65, %rd57, %rd18;
	shl.b64 	%rd66, %rd65, 3;
	add.s64 	%rd67, %rd13, %rd66;
	ld.global.f64 	%fd30, [%rd67+8];
	add.f64 	%fd31, %fd29, %fd30;
	mul.f64 	%fd32, %fd31, 0d3FD0000000000000;
	add.s64 	%rd68, %rd25, %rd58;
	st.global.f64 	[%rd68+8], %fd32;
	add.s32 	%r579, %r579, 4;
	mul.lo.s32 	%r195, %r9, %r8;
	mul.lo.s32 	%r196, %r195, %r7;
	mul.lo.s32 	%r197, %r196, %r14;
	mul.lo.s32 	%r198, %r197, %r5;
	mul.lo.s32 	%r199, %r198, %r4;
	shl.b32 	%r200, %r199, 2;
	add.s32 	%r578, %r578, %r200;
	add.s32 	%r577, %r577, %r200;
	add.s32 	%r576, %r576, %r200;
	add.s32 	%r575, %r575, %r200;
	setp.ne.s32 	%p5, %r579, 0;
	@%p5 bra 	$L__BB0_25;
$L__BB0_26:
	and.b32  	%r110, %r147, 3;
	setp.eq.s32 	%p6, %r110, 0;
	@%p6 bra 	$L__BB0_31;
	setp.eq.s32 	%p7, %r110, 1;
	@%p7 bra 	$L__BB0_29;
	ld.param.u64 	%rd647, [_Z10jacobiEdgePdS_iiiiii_param_1];
	ld.param.u64 	%rd633, [_Z10jacobiEdgePdS_iiiiii_param_0];
	mad.lo.s32 	%r201, %r581, %r15, %r13;
	add.s32 	%r202, %r145, -2;
	div.s32 	%r203, %r201, %r202;
	mul.lo.s32 	%r204, %r203, %r202;
	sub.s32 	%r205, %r201, %r204;
	mad.lo.s32 	%r206, %r145, %r203, %r145;
	cvt.s64.s32 	%rd69, %r206;
	cvt.s64.s32 	%rd70, %r205;
	add.s64 	%rd71, %rd70, %rd69;
	cvta.to.global.u64 	%rd72, %rd633;
	shl.b64 	%rd73, %rd71, 3;
	add.s64 	%rd74, %rd73, %rd72;
	ld.global.f64 	%fd33, [%rd74+16];
	add.s32 	%r207, %r206, %r205;
	mul.wide.s32 	%rd75, %r207, 8;
	add.s64 	%rd76, %rd72, %rd75;
	ld.global.f64 	%fd34, [%rd76];
	add.f64 	%fd35, %fd33, %fd34;
	cvt.s64.s32 	%rd77, %r145;
	add.s64 	%rd78, %rd71, %rd77;
	shl.b64 	%rd79, %rd78, 3;
	add.s64 	%rd80, %rd72, %rd79;
	ld.global.f64 	%fd36, [%rd80+8];
	add.f64 	%fd37, %fd35, %fd36;
	sub.s64 	%rd81, %rd71, %rd77;
	shl.b64 	%rd82, %rd81, 3;
	add.s64 	%rd83, %rd72, %rd82;
	ld.global.f64 	%fd38, [%rd83+8];
	add.f64 	%fd39, %fd37, %fd38;
	mul.f64 	%fd40, %fd39, 0d3FD0000000000000;
	cvta.to.global.u64 	%rd84, %rd647;
	add.s64 	%rd85, %rd84, %rd73;
	st.global.f64 	[%rd85+8], %fd40;
	add.s32 	%r208, %r201, %r15;
	div.s32 	%r209, %r208, %r202;
	mul.lo.s32 	%r210, %r209, %r202;
	sub.s32 	%r211, %r208, %r210;
	mad.lo.s32 	%r212, %r145, %r209, %r145;
	cvt.s64.s32 	%rd86, %r212;
	cvt.s64.s32 	%rd87, %r211;
	add.s64 	%rd88, %rd87, %rd86;
	shl.b64 	%rd89, %rd88, 3;
	add.s64 	%rd90, %rd89, %rd72;
	ld.global.f64 	%fd41, [%rd90+16];
	add.s32 	%r213, %r212, %r211;
	mul.wide.s32 	%rd91, %r213, 8;
	add.s64 	%rd92, %rd72, %rd91;
	ld.global.f64 	%fd42, [%rd92];
	add.f64 	%fd43, %fd41, %fd42;
	add.s64 	%rd93, %rd88, %rd77;
	shl.b64 	%rd94, %rd93, 3;
	add.s64 	%rd95, %rd72, %rd94;
	ld.global.f64 	%fd44, [%rd95+8];
	add.f64 	%fd45, %fd43, %fd44;
	sub.s64 	%rd96, %rd88, %rd77;
	shl.b64 	%rd97, %rd96, 3;
	add.s64 	%rd98, %rd72, %rd97;
	ld.global.f64 	%fd46, [%rd98+8];
	add.f64 	%fd47, %fd45, %fd46;
	mul.f64 	%fd48, %fd47, 0d3FD0000000000000;
	add.s64 	%rd99, %rd84, %rd89;
	st.global.f64 	[%rd99+8], %fd48;
	add.s32 	%r581, %r581, 2;
$L__BB0_29:
	and.b32  	%r214, %r147, 1;
	setp.eq.b32 	%p8, %r214, 1;
	not.pred 	%p9, %p8;
	@%p9 bra 	$L__BB0_31;
	ld.param.u64 	%rd648, [_Z10jacobiEdgePdS_iiiiii_param_1];
	ld.param.u64 	%rd634, [_Z10jacobiEdgePdS_iiiiii_param_0];
	mad.lo.s32 	%r215, %r581, %r15, %r13;
	add.s32 	%r216, %r145, -2;
	div.s32 	%r217, %r215, %r216;
	mul.lo.s32 	%r218, %r217, %r216;
	sub.s32 	%r219, %r215, %r218;
	mad.lo.s32 	%r220, %r145, %r217, %r145;
	cvt.s64.s32 	%rd100, %r220;
	cvt.s64.s32 	%rd101, %r219;
	add.s64 	%rd102, %rd101, %rd100;
	cvta.to.global.u64 	%rd103, %rd634;
	shl.b64 	%rd104, %rd102, 3;
	add.s64 	%rd105, %rd104, %rd103;
	ld.global.f64 	%fd49, [%rd105+16];
	add.s32 	%r221, %r220, %r219;
	mul.wide.s32 	%rd106, %r221, 8;
	add.s64 	%rd107, %rd103, %rd106;
	ld.global.f64 	%fd50, [%rd107];
	add.f64 	%fd51, %fd49, %fd50;
	cvt.s64.s32 	%rd108, %r145;
	add.s64 	%rd109, %rd102, %rd108;
	shl.b64 	%rd110, %rd109, 3;
	add.s64 	%rd111, %rd103, %rd110;
	ld.global.f64 	%fd52, [%rd111+8];
	add.f64 	%fd53, %fd51, %fd52;
	sub.s64 	%rd112, %rd102, %rd108;
	shl.b64 	%rd113, %rd112, 3;
	add.s64 	%rd114, %rd103, %rd113;
	ld.global.f64 	%fd54, [%rd114+8];
	add.f64 	%fd55, %fd53, %fd54;
	mul.f64 	%fd56, %fd55, 0d3FD0000000000000;
	cvta.to.global.u64 	%rd115, %rd648;
	add.s64 	%rd116, %rd115, %rd104;
	st.global.f64 	[%rd116+8], %fd56;
$L__BB0_31:
	ld.param.u32 	%r550, [_Z10jacobiEdgePdS_iiiiii_param_4];
	setp.lt.s32 	%p10, %r147, 1;
	add.s32 	%r113, %r145, -2;
	mul.lo.s32 	%r114, %r550, %r113;
	add.s32 	%r115, %r114, %r13;
	@%p10 bra 	$L__BB0_59;
	ld.param.u64 	%rd649, [_Z10jacobiEdgePdS_iiiiii_param_1];
	cvta.to.global.u64 	%rd3, %rd649;
	and.b32  	%r116, %r147, 3;
	setp.lt.u32 	%p11, %r147, 4;
	mov.b32 	%r594, 0;
	@%p11 bra 	$L__BB0_35;
	and.b32  	%r594, %r147, 2147483644;
	neg.s32 	%r586, %r594;
	add.s32 	%r223, %r14, %r3;
	mad.lo.s32 	%r224, %r5, %r223, %r2;
	mad.lo.s32 	%r225, %r4, %r224, %r1;
	mad.lo.s32 	%r226, %r9, %r225, %r12;
	mad.lo.s32 	%r227, %r8, %r226, %r11;
	mad.lo.s32 	%r228, %r7, %r227, %r10;
	add.s32 	%r585, %r228, %r114;
	mul.lo.s32 	%r229, %r9, %r8;
	mul.lo.s32 	%r230, %r229, %r7;
	mul.lo.s32 	%r231, %r230, %r14;
	mul.lo.s32 	%r232, %r231, %r5;
	mul.lo.s32 	%r233, %r232, %r4;
	shl.b32 	%r120, %r233, 2;
	shl.b32 	%r234, %r14, 1;
	add.s32 	%r235, %r3, %r234;
	mad.lo.s32 	%r236, %r5, %r235, %r2;
	mad.lo.s32 	%r237, %r4, %r236, %r1;
	mad.lo.s32 	%r238, %r9, %r237, %r12;
	mad.lo.s32 	%r239, %r8, %r238, %r11;
	mad.lo.s32 	%r240, %r7, %r239, %r10;
	add.s32 	%r584, %r240, %r114;
	mad.lo.s32 	%r241, %r14, 3, %r3;
	mad.lo.s32 	%r242, %r5, %r241, %r2;
	mad.lo.s32 	%r243, %r4, %r242, %r1;
	mad.lo.s32 	%r244, %r9, %r243, %r12;
	mad.lo.s32 	%r245, %r8, %r244, %r11;
	mad.lo.s32 	%r246, %r7, %r245, %r10;
	add.s32 	%r583, %r246, %r114;
	cvt.s64.s32 	%rd125, %r145;
	mov.u32 	%r582, %r115;
$L__BB0_34:
	.pragma "nounroll";
	ld.param.u64 	%rd635, [_Z10jacobiEdgePdS_iiiiii_param_0];
	div.s32 	%r247, %r582, %r113;
	mul.lo.s32 	%r248, %r247, %r113;
	sub.s32 	%r249, %r582, %r248;
	mad.lo.s32 	%r250, %r145, %r247, %r145;
	cvt.s64.s32 	%rd117, %r250;
	cvt.s64.s32 	%rd118, %r249;
	add.s64 	%rd119, %rd118, %rd117;
	cvta.to.global.u64 	%rd120, %rd635;
	shl.b64 	%rd121, %rd119, 3;
	add.s64 	%rd122, %rd121, %rd120;
	ld.global.f64 	%fd57, [%rd122+16];
	add.s32 	%r251, %r250, %r249;
	mul.wide.s32 	%rd123, %r251, 8;
	add.s64 	%rd124, %rd120, %rd123;
	ld.global.f64 	%fd58, [%rd124];
	add.f64 	%fd59, %fd57, %fd58;
	add.s64 	%rd126, %rd119, %rd125;
	shl.b64 	%rd127, %rd126, 3;
	add.s64 	%rd128, %rd120, %rd127;
	ld.global.f64 	%fd60, [%rd128+8];
	add.f64 	%fd61, %fd59, %fd60;
	sub.s64 	%rd129, %rd119, %rd125;
	shl.b64 	%rd130, %rd129, 3;
	add.s64 	%rd131, %rd120, %rd130;
	ld.global.f64 	%fd62, [%rd131+8];
	add.f64 	%fd63, %fd61, %fd62;
	mul.f64 	%fd64, %fd63, 0d3FD0000000000000;
	add.s64 	%rd132, %rd3, %rd121;
	st.global.f64 	[%rd132+8], %fd64;
	div.s32 	%r252, %r585, %r113;
	mul.lo.s32 	%r253, %r252, %r113;
	sub.s32 	%r254, %r585, %r253;
	mad.lo.s32 	%r255, %r145, %r252, %r145;
	cvt.s64.s32 	%rd133, %r255;
	cvt.s64.s32 	%rd134, %r254;
	add.s64 	%rd135, %rd134, %rd133;
	shl.b64 	%rd136, %rd135, 3;
	add.s64 	%rd137, %rd136, %rd120;
	ld.global.f64 	%fd65, [%rd137+16];
	add.s32 	%r256, %r255, %r254;
	mul.wide.s32 	%rd138, %r256, 8;
	add.s64 	%rd139, %rd120, %rd138;
	ld.global.f64 	%fd66, [%rd139];
	add.f64 	%fd67, %fd65, %fd66;
	add.s64 	%rd140, %rd135, %rd125;
	shl.b64 	%rd141, %rd140, 3;
	add.s64 	%rd142, %rd120, %rd141;
	ld.global.f64 	%fd68, [%rd142+8];
	add.f64 	%fd69, %fd67, %fd68;
	sub.s64 	%rd143, %rd135, %rd125;
	shl.b64 	%rd144, %rd143, 3;
	add.s64 	%rd145, %rd120, %rd144;
	ld.global.f64 	%fd70, [%rd145+8];
	add.f64 	%fd71, %fd69, %fd70;
	mul.f64 	%fd72, %fd71, 0d3FD0000000000000;
	add.s64 	%rd146, %rd3, %rd136;
	st.global.f64 	[%rd146+8], %fd72;
	div.s32 	%r257, %r584, %r113;
	mul.lo.s32 	%r258, %r257, %r113;
	sub.s32 	%r259, %r584, %r258;
	mad.lo.s32 	%r260, %r145, %r257, %r145;
	cvt.s64.s32 	%rd147, %r260;
	cvt.s64.s32 	%rd148, %r259;
	add.s64 	%rd149, %rd148, %rd147;
	shl.b64 	%rd150, %rd149, 3;
	add.s64 	%rd151, %rd150, %rd120;
	ld.global.f64 	%fd73, [%rd151+16];
	add.s32 	%r261, %r260, %r259;
	mul.wide.s32 	%rd152, %r261, 8;
	add.s64 	%rd153, %rd120, %rd152;
	ld.global.f64 	%fd74, [%rd153];
	add.f64 	%fd75, %fd73, %fd74;
	add.s64 	%rd154, %rd149, %rd125;
	shl.b64 	%rd155, %rd154, 3;
	add.s64 	%rd156, %rd120, %rd155;
	ld.global.f64 	%fd76, [%rd156+8];
	add.f64 	%fd77, %fd75, %fd76;
	sub.s64 	%rd157, %rd149, %rd125;
	shl.b64 	%rd158, %rd157, 3;
	add.s64 	%rd159, %rd120, %rd158;
	ld.global.f64 	%fd78, [%rd159+8];
	add.f64 	%fd79, %fd77, %fd78;
	mul.f64 	%fd80, %fd79, 0d3FD0000000000000;
	add.s64 	%rd160, %rd3, %rd150;
	st.global.f64 	[%rd160+8], %fd80;
	div.s32 	%r262, %r583, %r113;
	mul.lo.s32 	%r263, %r262, %r113;
	sub.s32 	%r264, %r583, %r263;
	mad.lo.s32 	%r265, %r145, %r262, %r145;
	cvt.s64.s32 	%rd161, %r265;
	cvt.s64.s32 	%rd162, %r264;
	add.s64 	%rd163, %rd162, %rd161;
	shl.b64 	%rd164, %rd163, 3;
	add.s64 	%rd165, %rd164, %rd120;
	ld.global.f64 	%fd81, [%rd165+16];
	add.s32 	%r266, %r265, %r264;
	mul.wide.s32 	%rd166, %r266, 8;
	add.s64 	%rd167, %rd120, %rd166;
	ld.global.f64 	%fd82, [%rd167];
	add.f64 	%fd83, %fd81, %fd82;
	add.s64 	%rd168, %rd163, %rd125;
	shl.b64 	%rd169, %rd168, 3;
	add.s64 	%rd170, %rd120, %rd169;
	ld.global.f64 	%fd84, [%rd170+8];
	add.f64 	%fd85, %fd83, %fd84;
	sub.s64 	%rd171, %rd163, %rd125;
	shl.b64 	%rd172, %rd171, 3;
	add.s64 	%rd173, %rd120, %rd172;
	ld.global.f64 	%fd86, [%rd173+8];
	add.f64 	%fd87, %fd85, %fd86;
	mul.f64 	%fd88, %fd87, 0d3FD0000000000000;
	add.s64 	%rd174, %rd3, %rd164;
	st.global.f64 	[%rd174+8], %fd88;
	add.s32 	%r586, %r586, 4;
	add.s32 	%r585, %r585, %r120;
	add.s32 	%r584, %r584, %r120;
	add.s32 	%r583, %r583, %r120;
	add.s32 	%r582, %r582, %r120;
	setp.eq.s32 	%p12, %r586, 0;
	@%p12 bra 	$L__BB0_35;
	bra.uni 	$L__BB0_34;
$L__BB0_35:
	setp.eq.s32 	%p13, %r116, 0;
	@%p13 bra 	$L__BB0_59;
	ld.param.u64 	%rd636, [_Z10jacobiEdgePdS_iiiiii_param_0];
	cvta.to.global.u64 	%rd7, %rd636;
	setp.eq.s32 	%p14, %r116, 1;
	@%p14 bra 	$L__BB0_38;
	mad.lo.s32 	%r267, %r594, %r15, %r115;
	div.s32 	%r268, %r267, %r113;
	mul.lo.s32 	%r269, %r268, %r113;
	sub.s32 	%r270, %r267, %r269;
	mad.lo.s32 	%r271, %r145, %r268, %r145;
	cvt.s64.s32 	%rd175, %r271;
	cvt.s64.s32 	%rd176, %r270;
	add.s64 	%rd177, %rd176, %rd175;
	shl.b64 	%rd178, %rd177, 3;
	add.s64 	%rd179, %rd178, %rd7;
	ld.global.f64 	%fd89, [%rd179+16];
	add.s32 	%r272, %r271, %r270;
	mul.wide.s32 	%rd180, %r272, 8;
	add.s64 	%rd181, %rd7, %rd180;
	ld.global.f64 	%fd90, [%rd181];
	add.f64 	%fd91, %fd89, %fd90;
	cvt.s64.s32 	%rd182, %r145;
	add.s64 	%rd183, %rd177, %rd182;
	shl.b64 	%rd184, %rd183, 3;
	add.s64 	%rd185, %rd7, %rd184;
	ld.global.f64 	%fd92, [%rd185+8];
	add.f64 	%fd93, %fd91, %fd92;
	sub.s64 	%rd186, %rd177, %rd182;
	shl.b64 	%rd187, %rd186, 3;
	add.s64 	%rd188, %rd7, %rd187;
	ld.global.f64 	%fd94, [%rd188+8];
	add.f64 	%fd95, %fd93, %fd94;
	mul.f64 	%fd96, %fd95, 0d3FD0000000000000;
	add.s64 	%rd189, %rd3, %rd178;
	st.global.f64 	[%rd189+8], %fd96;
	add.s32 	%r273, %r267, %r15;
	div.s32 	%r274, %r273, %r113;
	mul.lo.s32 	%r275, %r274, %r113;
	sub.s32 	%r276, %r273, %r275;
	mad.lo.s32 	%r277, %r145, %r274, %r145;
	cvt.s64.s32 	%rd190, %r277;
	cvt.s64.s32 	%rd191, %r276;
	add.s64 	%rd192, %rd191, %rd190;
	shl.b64 	%rd193, %rd192, 3;
	add.s64 	%rd194, %rd193, %rd7;
	ld.global.f64 	%fd97, [%rd194+16];
	add.s32 	%r278, %r277, %r276;
	mul.wide.s32 	%rd195, %r278, 8;
	add.s64 	%rd196, %rd7, %rd195;
	ld.global.f64 	%fd98, [%rd196];
	add.f64 	%fd99, %fd97, %fd98;
	add.s64 	%rd197, %rd192, %rd182;
	shl.b64 	%rd198, %rd197, 3;
	add.s64 	%rd199, %rd7, %rd198;
	ld.global.f64 	%fd100, [%rd199+8];
	add.f64 	%fd101, %fd99, %fd100;
	sub.s64 	%rd200, %rd192, %rd182;
	shl.b64 	%rd201, %rd200, 3;
	add.s64 	%rd202, %rd7, %rd201;
	ld.global.f64 	%fd102, [%rd202+8];
	add.f64 	%fd103, %fd101, %fd102;
	mul.f64 	%fd104, %fd103, 0d3FD0000000000000;
	add.s64 	%rd203, %rd3, %rd193;
	st.global.f64 	[%rd203+8], %fd104;
	add.s32 	%r594, %r594, 2;
$L__BB0_38:
	and.b32  	%r279, %r147, 1;
	setp.eq.b32 	%p15, %r279, 1;
	not.pred 	%p16, %p15;
	@%p16 bra 	$L__BB0_59;
	mad.lo.s32 	%r280, %r594, %r15, %r115;
	div.s32 	%r281, %r280, %r113;
	mul.lo.s32 	%r282, %r281, %r113;
	sub.s32 	%r283, %r280, %r282;
	mad.lo.s32 	%r284, %r145, %r281, %r145;
	cvt.s64.s32 	%rd204, %r284;
	cvt.s64.s32 	%rd205, %r283;
	add.s64 	%rd206, %rd205, %rd204;
	shl.b64 	%rd207, %rd206, 3;
	add.s64 	%rd208, %rd207, %rd7;
	ld.global.f64 	%fd105, [%rd208+16];
	add.s32 	%r285, %r284, %r283;
	mul.wide.s32 	%rd209, %r285, 8;
	add.s64 	%rd210, %rd7, %rd209;
	ld.global.f64 	%fd106, [%rd210];
	add.f64 	%fd107, %fd105, %fd106;
	cvt.s64.s32 	%rd211, %r145;
	add.s64 	%rd212, %rd206, %rd211;
	shl.b64 	%rd213, %rd212, 3;
	add.s64 	%rd214, %rd7, %rd213;
	ld.global.f64 	%fd108, [%rd214+8];
	add.f64 	%fd109, %fd107, %fd108;
	sub.s64 	%rd215, %rd206, %rd211;
	shl.b64 	%rd216, %rd215, 3;
	add.s64 	%rd217, %rd7, %rd216;
	ld.global.f64 	%fd110, [%rd217+8];
	add.f64 	%fd111, %fd109, %fd110;
	mul.f64 	%fd112, %fd111, 0d3FD0000000000000;
	add.s64 	%rd218, %rd3, %rd207;
	st.global.f64 	[%rd218+8], %fd112;
	bra.uni 	$L__BB0_59;
$L__BB0_40:
	setp.le.s32 	%p17, %r148, %r13;
	@%p17 bra 	$L__BB0_59;
	setp.lt.s32 	%p18, %r147, 0;
	@%p18 bra 	$L__BB0_50;
	setp.lt.u32 	%p19, %r147, 3;
	mov.b32 	%r569, 0;
	@%p19 bra 	$L__BB0_45;
	add.s32 	%r287, %r147, 1;
	and.b32  	%r288, %r287, -4;
	neg.s32 	%r567, %r288;
	add.s32 	%r289, %r14, %r3;
	mad.lo.s32 	%r290, %r5, %r289, %r2;
	mad.lo.s32 	%r291, %r4, %r290, %r1;
	mad.lo.s32 	%r292, %r9, %r291, %r12;
	mad.lo.s32 	%r293, %r8, %r292, %r11;
	mad.lo.s32 	%r566, %r7, %r293, %r10;
	shl.b32 	%r294, %r14, 1;
	add.s32 	%r295, %r3, %r294;
	mad.lo.s32 	%r296, %r5, %r295, %r2;
	mad.lo.s32 	%r297, %r4, %r296, %r1;
	mad.lo.s32 	%r298, %r9, %r297, %r12;
	mad.lo.s32 	%r299, %r8, %r298, %r11;
	mad.lo.s32 	%r565, %r7, %r299, %r10;
	mad.lo.s32 	%r300, %r14, 3, %r3;
	mad.lo.s32 	%r301, %r5, %r300, %r2;
	mad.lo.s32 	%r302, %r4, %r301, %r1;
	mad.lo.s32 	%r303, %r9, %r302, %r12;
	mad.lo.s32 	%r304, %r8, %r303, %r11;
	mad.lo.s32 	%r564, %r7, %r304, %r10;
	cvt.s64.s32 	%rd227, %r145;
	mov.u32 	%r563, %r13;
$L__BB0_44:
	.pragma "nounroll";
	ld.param.u64 	%rd650, [_Z10jacobiEdgePdS_iiiiii_param_1];
	ld.param.u64 	%rd637, [_Z10jacobiEdgePdS_iiiiii_param_0];
	add.s32 	%r305, %r147, 1;
	and.b32  	%r569, %r305, -4;
	add.s32 	%r306, %r145, -2;
	div.s32 	%r307, %r563, %r306;
	mul.lo.s32 	%r308, %r307, %r306;
	sub.s32 	%r309, %r563, %r308;
	mad.lo.s32 	%r310, %r145, %r307, %r145;
	cvt.s64.s32 	%rd219, %r310;
	cvt.s64.s32 	%rd220, %r309;
	add.s64 	%rd221, %rd220, %rd219;
	cvta.to.global.u64 	%rd222, %rd637;
	shl.b64 	%rd223, %rd221, 3;
	add.s64 	%rd224, %rd223, %rd222;
	ld.global.f64 	%fd113, [%rd224+16];
	add.s32 	%r311, %r310, %r309;
	mul.wide.s32 	%rd225, %r311, 8;
	add.s64 	%rd226, %rd222, %rd225;
	ld.global.f64 	%fd114, [%rd226];
	add.f64 	%fd115, %fd113, %fd114;
	add.s64 	%rd228, %rd221, %rd227;
	shl.b64 	%rd229, %rd228, 3;
	add.s64 	%rd230, %rd222, %rd229;
	ld.global.f64 	%fd116, [%rd230+8];
	add.f64 	%fd117, %fd115, %fd116;
	sub.s64 	%rd231, %rd221, %rd227;
	shl.b64 	%rd232, %rd231, 3;
	add.s64 	%rd233, %rd222, %rd232;
	ld.global.f64 	%fd118, [%rd233+8];
	add.f64 	%fd119, %fd117, %fd118;
	mul.f64 	%fd120, %fd119, 0d3FD0000000000000;
	cvta.to.global.u64 	%rd234, %rd650;
	add.s64 	%rd235, %rd234, %rd223;
	st.global.f64 	[%rd235+8], %fd120;
	div.s32 	%r312, %r566, %r306;
	mul.lo.s32 	%r313, %r312, %r306;
	sub.s32 	%r314, %r566, %r313;
	mad.lo.s32 	%r315, %r145, %r312, %r145;
	cvt.s64.s32 	%rd236, %r315;
	cvt.s64.s32 	%rd237, %r314;
	add.s64 	%rd238, %rd237, %rd236;
	shl.b64 	%rd239, %rd238, 3;
	add.s64 	%rd240, %rd239, %rd222;
	ld.global.f64 	%fd121, [%rd240+16];
	add.s32 	%r316, %r315, %r314;
	mul.wide.s32 	%rd241, %r316, 8;
	add.s64 	%rd242, %rd222, %rd241;
	ld.global.f64 	%fd122, [%rd242];
	add.f64 	%fd123, %fd121, %fd122;
	add.s64 	%rd243, %rd238, %rd227;
	shl.b64 	%rd244, %rd243, 3;
	add.s64 	%rd245, %rd222, %rd244;
	ld.global.f64 	%fd124, [%rd245+8];
	add.f64 	%fd125, %fd123, %fd124;
	sub.s64 	%rd246, %rd238, %rd227;
	shl.b64 	%rd247, %rd246, 3;
	add.s64 	%rd248, %rd222, %rd247;
	ld.global.f64 	%fd126, [%rd248+8];
	add.f64 	%fd127, %fd125, %fd126;
	mul.f64 	%fd128, %fd127, 0d3FD0000000000000;
	add.s64 	%rd249, %rd234, %rd239;
	st.global.f64 	[%rd249+8], %fd128;
	div.s32 	%r317, %r565, %r306;
	mul.lo.s32 	%r318, %r317, %r306;
	sub.s32 	%r319, %r565, %r318;
	mad.lo.s32 	%r320, %r145, %r317, %r145;
	cvt.s64.s32 	%rd250, %r320;
	cvt.s64.s32 	%rd251, %r319;
	add.s64 	%rd252, %rd251, %rd250;
	shl.b64 	%rd253, %rd252, 3;
	add.s64 	%rd254, %rd253, %rd222;
	ld.global.f64 	%fd129, [%rd254+16];
	add.s32 	%r321, %r320, %r319;
	mul.wide.s32 	%rd255, %r321, 8;
	add.s64 	%rd256, %rd222, %rd255;
	ld.global.f64 	%fd130, [%rd256];
	add.f64 	%fd131, %fd129, %fd130;
	add.s64 	%rd257, %rd252, %rd227;
	shl.b64 	%rd258, %rd257, 3;
	add.s64 	%rd259, %rd222, %rd258;
	ld.global.f64 	%fd132, [%rd259+8];
	add.f64 	%fd133, %fd131, %fd132;
	sub.s64 	%rd260, %rd252, %rd227;
	shl.b64 	%rd261, %rd260, 3;
	add.s64 	%rd262, %rd222, %rd261;
	ld.global.f64 	%fd134, [%rd262+8];
	add.f64 	%fd135, %fd133, %fd134;
	mul.f64 	%fd136, %fd135, 0d3FD0000000000000;
	add.s64 	%rd263, %rd234, %rd253;
	st.global.f64 	[%rd263+8], %fd136;
	div.s32 	%r322, %r564, %r306;
	mul.lo.s32 	%r323, %r322, %r306;
	sub.s32 	%r324, %r564, %r323;
	mad.lo.s32 	%r325, %r145, %r322, %r145;
	cvt.s64.s32 	%rd264, %r325;
	cvt.s64.s32 	%rd265, %r324;
	add.s64 	%rd266, %rd265, %rd264;
	shl.b64 	%rd267, %rd266, 3;
	add.s64 	%rd268, %rd267, %rd222;
	ld.global.f64 	%fd137, [%rd268+16];
	add.s32 	%r326, %r325, %r324;
	mul.wide.s32 	%rd269, %r326, 8;
	add.s64 	%rd270, %rd222, %rd269;
	ld.global.f64 	%fd138, [%rd270];
	add.f64 	%fd139, %fd137, %fd138;
	add.s64 	%rd271, %rd266, %rd227;
	shl.b64 	%rd272, %rd271, 3;
	add.s64 	%rd273, %rd222, %rd272;
	ld.global.f64 	%fd140, [%rd273+8];
	add.f64 	%fd141, %fd139, %fd140;
	sub.s64 	%rd274, %rd266, %rd227;
	shl.b64 	%rd275, %rd274, 3;
	add.s64 	%rd276, %rd222, %rd275;
	ld.global.f64 	%fd142, [%rd276+8];
	add.f64 	%fd143, %fd141, %fd142;
	mul.f64 	%fd144, %fd143, 0d3FD0000000000000;
	add.s64 	%rd277, %rd234, %rd267;
	st.global.f64 	[%rd277+8], %fd144;
	add.s32 	%r567, %r567, 4;
	mul.lo.s32 	%r327, %r9, %r8;
	mul.lo.s32 	%r328, %r327, %r7;
	mul.lo.s32 	%r329, %r328, %r14;
	mul.lo.s32 	%r330, %r329, %r5;
	mul.lo.s32 	%r331, %r330, %r4;
	shl.b32 	%r332, %r331, 2;
	add.s32 	%r566, %r566, %r332;
	add.s32 	%r565, %r565, %r332;
	add.s32 	%r564, %r564, %r332;
	add.s32 	%r563, %r563, %r332;
	setp.ne.s32 	%p20, %r567, 0;
	@%p20 bra 	$L__BB0_44;
$L__BB0_45:
	add.s32 	%r334, %r147, 1;
	and.b32  	%r333, %r334, 3;
	setp.eq.s32 	%p21, %r333, 0;
	@%p21 bra 	$L__BB0_50;
	setp.eq.s32 	%p22, %r333, 1;
	@%p22 bra 	$L__BB0_48;
	ld.param.u64 	%rd651, [_Z10jacobiEdgePdS_iiiiii_param_1];
	ld.param.u64 	%rd638, [_Z10jacobiEdgePdS_iiiiii_param_0];
	mad.lo.s32 	%r335, %r569, %r15, %r13;
	add.s32 	%r336, %r145, -2;
	div.s32 	%r337, %r335, %r336;
	mul.lo.s32 	%r338, %r337, %r336;
	sub.s32 	%r339, %r335, %r338;
	mad.lo.s32 	%r340, %r145, %r337, %r145;
	cvt.s64.s32 	%rd278, %r340;
	cvt.s64.s32 	%rd279, %r339;
	add.s64 	%rd280, %rd279, %rd278;
	cvta.to.global.u64 	%rd281, %rd638;
	shl.b64 	%rd282, %rd280, 3;
	add.s64 	%rd283, %rd282, %rd281;
	ld.global.f64 	%fd145, [%rd283+16];
	add.s32 	%r341, %r340, %r339;
	mul.wide.s32 	%rd284, %r341, 8;
	add.s64 	%rd285, %rd281, %rd284;
	ld.global.f64 	%fd146, [%rd285];
	add.f64 	%fd147, %fd145, %fd146;
	cvt.s64.s32 	%rd286, %r145;
	add.s64 	%rd287, %rd280, %rd286;
	shl.b64 	%rd288, %rd287, 3;
	add.s64 	%rd289, %rd281, %rd288;
	ld.global.f64 	%fd148, [%rd289+8];
	add.f64 	%fd149, %fd147, %fd148;
	sub.s64 	%rd290, %rd280, %rd286;
	shl.b64 	%rd291, %rd290, 3;
	add.s64 	%rd292, %rd281, %rd291;
	ld.global.f64 	%fd150, [%rd292+8];
	add.f64 	%fd151, %fd149, %fd150;
	mul.f64 	%fd152, %fd151, 0d3FD0000000000000;
	cvta.to.global.u64 	%rd293, %rd651;
	add.s64 	%rd294, %rd293, %rd282;
	st.global.f64 	[%rd294+8], %fd152;
	add.s32 	%r342, %r335, %r15;
	div.s32 	%r343, %r342, %r336;
	mul.lo.s32 	%r344, %r343, %r336;
	sub.s32 	%r345, %r342, %r344;
	mad.lo.s32 	%r346, %r145, %r343, %r145;
	cvt.s64.s32 	%rd295, %r346;
	cvt.s64.s32 	%rd296, %r345;
	add.s64 	%rd297, %rd296, %rd295;
	shl.b64 	%rd298, %rd297, 3;
	add.s64 	%rd299, %rd298, %rd281;
	ld.global.f64 	%fd153, [%rd299+16];
	add.s32 	%r347, %r346, %r345;
	mul.wide.s32 	%rd300, %r347, 8;
	add.s64 	%rd301, %rd281, %rd300;
	ld.global.f64 	%fd154, [%rd301];
	add.f64 	%fd155, %fd153, %fd154;
	add.s64 	%rd302, %rd297, %rd286;
	shl.b64 	%rd303, %rd302, 3;
	add.s64 	%rd304, %rd281, %rd303;
	ld.global.f64 	%fd156, [%rd304+8];
	add.f64 	%fd157, %fd155, %fd156;
	sub.s64 	%rd305, %rd297, %rd286;
	shl.b64 	%rd306, %rd305, 3;
	add.s64 	%rd307, %rd281, %rd306;
	ld.global.f64 	%fd158, [%rd307+8];
	add.f64 	%fd159, %fd157, %fd158;
	mul.f64 	%fd160, %fd159, 0d3FD0000000000000;
	add.s64 	%rd308, %rd293, %rd298;
	st.global.f64 	[%rd308+8], %fd160;
	add.s32 	%r569, %r569, 2;
$L__BB0_48:
	and.b32  	%r348, %r147, 1;
	setp.eq.b32 	%p23, %r348, 1;
	@%p23 bra 	$L__BB0_50;
	ld.param.u64 	%rd652, [_Z10jacobiEdgePdS_iiiiii_param_1];
	ld.param.u64 	%rd639, [_Z10jacobiEdgePdS_iiiiii_param_0];
	mad.lo.s32 	%r349, %r569, %r15, %r13;
	add.s32 	%r350, %r145, -2;
	div.s32 	%r351, %r349, %r350;
	mul.lo.s32 	%r352, %r351, %r350;
	sub.s32 	%r353, %r349, %r352;
	mad.lo.s32 	%r354, %r145, %r351, %r145;
	cvt.s64.s32 	%rd309, %r354;
	cvt.s64.s32 	%rd310, %r353;
	add.s64 	%rd311, %rd310, %rd309;
	cvta.to.global.u64 	%rd312, %rd639;
	shl.b64 	%rd313, %rd311, 3;
	add.s64 	%rd314, %rd313, %rd312;
	ld.global.f64 	%fd161, [%rd314+16];
	add.s32 	%r355, %r354, %r353;
	mul.wide.s32 	%rd315, %r355, 8;
	add.s64 	%rd316, %rd312, %rd315;
	ld.global.f64 	%fd162, [%rd316];
	add.f64 	%fd163, %fd161, %fd162;
	cvt.s64.s32 	%rd317, %r145;
	add.s64 	%rd318, %rd311, %rd317;
	shl.b64 	%rd319, %rd318, 3;
	add.s64 	%rd320, %rd312, %rd319;
	ld.global.f64 	%fd164, [%rd320+8];
	add.f64 	%fd165, %fd163, %fd164;
	sub.s64 	%rd321, %rd311, %rd317;
	shl.b64 	%rd322, %rd321, 3;
	add.s64 	%rd323, %rd312, %rd322;
	ld.global.f64 	%fd166, [%rd323+8];
	add.f64 	%fd167, %fd165, %fd166;
	mul.f64 	%fd168, %fd167, 0d3FD0000000000000;
	cvta.to.global.u64 	%rd324, %rd652;
	add.s64 	%rd325, %rd324, %rd313;
	st.global.f64 	[%rd325+8], %fd168;
$L__BB0_50:
	ld.param.u32 	%r551, [_Z10jacobiEdgePdS_iiiiii_param_4];
	setp.lt.s32 	%p24, %r147, 0;
	add.s32 	%r78, %r145, -2;
	mul.lo.s32 	%r79, %r551, %r78;
	add.s32 	%r80, %r79, %r13;
	@%p24 bra 	$L__BB0_59;
	ld.param.u64 	%rd653, [_Z10jacobiEdgePdS_iiiiii_param_1];
	cvta.to.global.u64 	%rd2, %rd653;
	add.s32 	%r81, %r147, 1;
	setp.lt.u32 	%p25, %r147, 3;
	mov.b32 	%r592, 0;
	@%p25 bra 	$L__BB0_54;
	and.b32  	%r592, %r81, -4;
	neg.s32 	%r574, %r592;
	add.s32 	%r357, %r14, %r3;
	mad.lo.s32 	%r358, %r5, %r357, %r2;
	mad.lo.s32 	%r359, %r4, %r358, %r1;
	mad.lo.s32 	%r360, %r9, %r359, %r12;
	mad.lo.s32 	%r361, %r8, %r360, %r11;
	mad.lo.s32 	%r362, %r7, %r361, %r10;
	add.s32 	%r573, %r362, %r79;
	mul.lo.s32 	%r363, %r9, %r8;
	mul.lo.s32 	%r364, %r363, %r7;
	mul.lo.s32 	%r365, %r364, %r14;
	mul.lo.s32 	%r366, %r365, %r5;
	mul.lo.s32 	%r367, %r366, %r4;
	shl.b32 	%r85, %r367, 2;
	shl.b32 	%r368, %r14, 1;
	add.s32 	%r369, %r3, %r368;
	mad.lo.s32 	%r370, %r5, %r369, %r2;
	mad.lo.s32 	%r371, %r4, %r370, %r1;
	mad.lo.s32 	%r372, %r9, %r371, %r12;
	mad.lo.s32 	%r373, %r8, %r372, %r11;
	mad.lo.s32 	%r374, %r7, %r373, %r10;
	add.s32 	%r572, %r374, %r79;
	mad.lo.s32 	%r375, %r14, 3, %r3;
	mad.lo.s32 	%r376, %r5, %r375, %r2;
	mad.lo.s32 	%r377, %r4, %r376, %r1;
	mad.lo.s32 	%r378, %r9, %r377, %r12;
	mad.lo.s32 	%r379, %r8, %r378, %r11;
	mad.lo.s32 	%r380, %r7, %r379, %r10;
	add.s32 	%r571, %r380, %r79;
	cvt.s64.s32 	%rd334, %r145;
	mov.u32 	%r570, %r80;
$L__BB0_53:
	.pragma "nounroll";
	ld.param.u64 	%rd640, [_Z10jacobiEdgePdS_iiiiii_param_0];
	div.s32 	%r381, %r570, %r78;
	mul.lo.s32 	%r382, %r381, %r78;
	sub.s32 	%r383, %r570, %r382;
	mad.lo.s32 	%r384, %r145, %r381, %r145;
	cvt.s64.s32 	%rd326, %r384;
	cvt.s64.s32 	%rd327, %r383;
	add.s64 	%rd328, %rd327, %rd326;
	cvta.to.global.u64 	%rd329, %rd640;
	shl.b64 	%rd330, %rd328, 3;
	add.s64 	%rd331, %rd330, %rd329;
	ld.global.f64 	%fd169, [%rd331+16];
	add.s32 	%r385, %r384, %r383;
	mul.wide.s32 	%rd332, %r385, 8;
	add.s64 	%rd333, %rd329, %rd332;
	ld.global.f64 	%fd170, [%rd333];
	add.f64 	%fd171, %fd169, %fd170;
	add.s64 	%rd335, %rd328, %rd334;
	shl.b64 	%rd336, %rd335, 3;
	add.s64 	%rd337, %rd329, %rd336;
	ld.global.f64 	%fd172, [%rd337+8];
	add.f64 	%fd173, %fd171, %fd172;
	sub.s64 	%rd338, %rd328, %rd334;
	shl.b64 	%rd339, %rd338, 3;
	add.s64 	%rd340, %rd329, %rd339;
	ld.global.f64 	%fd174, [%rd340+8];
	add.f64 	%fd175, %fd173, %fd174;
	mul.f64 	%fd176, %fd175, 0d3FD0000000000000;
	add.s64 	%rd341, %rd2, %rd330;
	st.global.f64 	[%rd341+8], %fd176;
	div.s32 	%r386, %r573, %r78;
	mul.lo.s32 	%r387, %r386, %r78;
	sub.s32 	%r388, %r573, %r387;
	mad.lo.s32 	%r389, %r145, %r386, %r145;
	cvt.s64.s32 	%rd342, %r389;
	cvt.s64.s32 	%rd343, %r388;
	add.s64 	%rd344, %rd343, %rd342;
	shl.b64 	%rd345, %rd344, 3;
	add.s64 	%rd346, %rd345, %rd329;
	ld.global.f64 	%fd177, [%rd346+16];
	add.s32 	%r390, %r389, %r388;
	mul.wide.s32 	%rd347, %r390, 8;
	add.s64 	%rd348, %rd329, %rd347;
	ld.global.f64 	%fd178, [%rd348];
	add.f64 	%fd179, %fd177, %fd178;
	add.s64 	%rd349, %rd344, %rd334;
	shl.b64 	%rd350, %rd349, 3;
	add.s64 	%rd351, %rd329, %rd350;
	ld.global.f64 	%fd180, [%rd351+8];
	add.f64 	%fd181, %fd179, %fd180;
	sub.s64 	%rd352, %rd344, %rd334;
	shl.b64 	%rd353, %rd352, 3;
	add.s64 	%rd354, %rd329, %rd353;
	ld.global.f64 	%fd182, [%rd354+8];
	add.f64 	%fd183, %fd181, %fd182;
	mul.f64 	%fd184, %fd183, 0d3FD0000000000000;
	add.s64 	%rd355, %rd2, %rd345;
	st.global.f64 	[%rd355+8], %fd184;
	div.s32 	%r391, %r572, %r78;
	mul.lo.s32 	%r392, %r391, %r78;
	sub.s32 	%r393, %r572, %r392;
	mad.lo.s32 	%r394, %r145, %r391, %r145;
	cvt.s64.s32 	%rd356, %r394;
	cvt.s64.s32 	%rd357, %r393;
	add.s64 	%rd358, %rd357, %rd356;
	shl.b64 	%rd359, %rd358, 3;
	add.s64 	%rd360, %rd359, %rd329;
	ld.global.f64 	%fd185, [%rd360+16];
	add.s32 	%r395, %r394, %r393;
	mul.wide.s32 	%rd361, %r395, 8;
	add.s64 	%rd362, %rd329, %rd361;
	ld.global.f64 	%fd186, [%rd362];
	add.f64 	%fd187, %fd185, %fd186;
	add.s64 	%rd363, %rd358, %rd334;
	shl.b64 	%rd364, %rd363, 3;
	add.s64 	%rd365, %rd329, %rd364;
	ld.global.f64 	%fd188, [%rd365+8];
	add.f64 	%fd189, %fd187, %fd188;
	sub.s64 	%rd366, %rd358, %rd334;
	shl.b64 	%rd367, %rd366, 3;
	add.s64 	%rd368, %rd329, %rd367;
	ld.global.f64 	%fd190, [%rd368+8];
	add.f64 	%fd191, %fd189, %fd190;
	mul.f64 	%fd192, %fd191, 0d3FD0000000000000;
	add.s64 	%rd369, %rd2, %rd359;
	st.global.f64 	[%rd369+8], %fd192;
	div.s32 	%r396, %r571, %r78;
	mul.lo.s32 	%r397, %r396, %r78;
	sub.s32 	%r398, %r571, %r397;
	mad.lo.s32 	%r399, %r145, %r396, %r145;
	cvt.s64.s32 	%rd370, %r399;
	cvt.s64.s32 	%rd371, %r398;
	add.s64 	%rd372, %rd371, %rd370;
	shl.b64 	%rd373, %rd372, 3;
	add.s64 	%rd374, %rd373, %rd329;
	ld.global.f64 	%fd193, [%rd374+16];
	add.s32 	%r400, %r399, %r398;
	mul.wide.s32 	%rd375, %r400, 8;
	add.s64 	%rd376, %rd329, %rd375;
	ld.global.f64 	%fd194, [%rd376];
	add.f64 	%fd195, %fd193, %fd194;
	add.s64 	%rd377, %rd372, %rd334;
	shl.b64 	%rd378, %rd377, 3;
	add.s64 	%rd379, %rd329, %rd378;
	ld.global.f64 	%fd196, [%rd379+8];
	add.f64 	%fd197, %fd195, %fd196;
	sub.s64 	%rd380, %rd372, %rd334;
	shl.b64 	%rd381, %rd380, 3;
	add.s64 	%rd382, %rd329, %rd381;
	ld.global.f64 	%fd198, [%rd382+8];
	add.f64 	%fd199, %fd197, %fd198;
	mul.f64 	%fd200, %fd199, 0d3FD0000000000000;
	add.s64 	%rd383, %rd2, %rd373;
	st.global.f64 	[%rd383+8], %fd200;
	add.s32 	%r574, %r574, 4;
	add.s32 	%r573, %r573, %r85;
	add.s32 	%r572, %r572, %r85;
	add.s32 	%r571, %r571, %r85;
	add.s32 	%r570, %r570, %r85;
	setp.eq.s32 	%p26, %r574, 0;
	@%p26 bra 	$L__BB0_54;
	bra.uni 	$L__BB0_53;
$L__BB0_54:
	ld.param.u64 	%rd641, [_Z10jacobiEdgePdS_iiiiii_param_0];
	cvta.to.global.u64 	%rd6, %rd641;
	and.b32  	%r401, %r81, 3;
	setp.eq.s32 	%p27, %r401, 0;
	@%p27 bra 	$L__BB0_59;
	setp.eq.s32 	%p28, %r401, 1;
	@%p28 bra 	$L__BB0_57;
	mad.lo.s32 	%r402, %r592, %r15, %r80;
	div.s32 	%r403, %r402, %r78;
	mul.lo.s32 	%r404, %r403, %r78;
	sub.s32 	%r405, %r402, %r404;
	mad.lo.s32 	%r406, %r145, %r403, %r145;
	cvt.s64.s32 	%rd384, %r406;
	cvt.s64.s32 	%rd385, %r405;
	add.s64 	%rd386, %rd385, %rd384;
	shl.b64 	%rd387, %rd386, 3;
	add.s64 	%rd388, %rd387, %rd6;
	ld.global.f64 	%fd201, [%rd388+16];
	add.s32 	%r407, %r406, %r405;
	mul.wide.s32 	%rd389, %r407, 8;
	add.s64 	%rd390, %rd6, %rd389;
	ld.global.f64 	%fd202, [%rd390];
	add.f64 	%fd203, %fd201, %fd202;
	cvt.s64.s32 	%rd391, %r145;
	add.s64 	%rd392, %rd386, %rd391;
	shl.b64 	%rd393, %rd392, 3;
	add.s64 	%rd394, %rd6, %rd393;
	ld.global.f64 	%fd204, [%rd394+8];
	add.f64 	%fd205, %fd203, %fd204;
	sub.s64 	%rd395, %rd386, %rd391;
	shl.b64 	%rd396, %rd395, 3;
	add.s64 	%rd397, %rd6, %rd396;
	ld.global.f64 	%fd206, [%rd397+8];
	add.f64 	%fd207, %fd205, %fd206;
	mul.f64 	%fd208, %fd207, 0d3FD0000000000000;
	add.s64 	%rd398, %rd2, %rd387;
	st.global.f64 	[%rd398+8], %fd208;
	add.s32 	%r408, %r402, %r15;
	div.s32 	%r409, %r408, %r78;
	mul.lo.s32 	%r410, %r409, %r78;
	sub.s32 	%r411, %r408, %r410;
	mad.lo.s32 	%r412, %r145, %r409, %r145;
	cvt.s64.s32 	%rd399, %r412;
	cvt.s64.s32 	%rd400, %r411;
	add.s64 	%rd401, %rd400, %rd399;
	shl.b64 	%rd402, %rd401, 3;
	add.s64 	%rd403, %rd402, %rd6;
	ld.global.f64 	%fd209, [%rd403+16];
	add.s32 	%r413, %r412, %r411;
	mul.wide.s32 	%rd404, %r413, 8;
	add.s64 	%rd405, %rd6, %rd404;
	ld.global.f64 	%fd210, [%rd405];
	add.f64 	%fd211, %fd209, %fd210;
	add.s64 	%rd406, %rd401, %rd391;
	shl.b64 	%rd407, %rd406, 3;
	add.s64 	%rd408, %rd6, %rd407;
	ld.global.f64 	%fd212, [%rd408+8];
	add.f64 	%fd213, %fd211, %fd212;
	sub.s64 	%rd409, %rd401, %rd391;
	shl.b64 	%rd410, %rd409, 3;
	add.s64 	%rd411, %rd6, %rd410;
	ld.global.f64 	%fd214, [%rd411+8];
	add.f64 	%fd215, %fd213, %fd214;
	mul.f64 	%fd216, %fd215, 0d3FD0000000000000;
	add.s64 	%rd412, %rd2, %rd402;
	st.global.f64 	[%rd412+8], %fd216;
	add.s32 	%r592, %r592, 2;
$L__BB0_57:
	and.b32  	%r414, %r147, 1;
	setp.eq.b32 	%p29, %r414, 1;
	@%p29 bra 	$L__BB0_59;
	mad.lo.s32 	%r415, %r592, %r15, %r80;
	div.s32 	%r416, %r415, %r78;
	mul.lo.s32 	%r417, %r416, %r78;
	sub.s32 	%r418, %r415, %r417;
	mad.lo.s32 	%r419, %r145, %r416, %r145;
	cvt.s64.s32 	%rd413, %r419;
	cvt.s64.s32 	%rd414, %r418;
	add.s64 	%rd415, %rd414, %rd413;
	shl.b64 	%rd416, %rd415, 3;
	add.s64 	%rd417, %rd416, %rd6;
	ld.global.f64 	%fd217, [%rd417+16];
	add.s32 	%r420, %r419, %r418;
	mul.wide.s32 	%rd418, %r420, 8;
	add.s64 	%rd419, %rd6, %rd418;
	ld.global.f64 	%fd218, [%rd419];
	add.f64 	%fd219, %fd217, %fd218;
	cvt.s64.s32 	%rd420, %r145;
	add.s64 	%rd421, %rd415, %rd420;
	shl.b64 	%rd422, %rd421, 3;
	add.s64 	%rd423, %rd6, %rd422;
	ld.global.f64 	%fd220, [%rd423+8];
	add.f64 	%fd221, %fd219, %fd220;
	sub.s64 	%rd424, %rd415, %rd420;
	shl.b64 	%rd425, %rd424, 3;
	add.s64 	%rd426, %rd6, %rd425;
	ld.global.f64 	%fd222, [%rd426+8];
	add.f64 	%fd223, %fd221, %fd222;
	mul.f64 	%fd224, %fd223, 0d3FD0000000000000;
	add.s64 	%rd427, %rd2, %rd416;
	st.global.f64 	[%rd427+8], %fd224;
$L__BB0_59:
	ret;

}
	// .globl	_Z9jacobiMidPdS_iiiiiiiiii
.visible .entry _Z9jacobiMidPdS_iiiiiiiiii(
	.param .u64 .ptr .align 1 _Z9jacobiMidPdS_iiiiiiiiii_param_0,
	.param .u64 .ptr .align 1 _Z9jacobiMidPdS_iiiiiiiiii_param_1,
	.param .u32 _Z9jacobiMidPdS_iiiiiiiiii_param_2,
	.param .u32 _Z9jacobiMidPdS_iiiiiiiiii_param_3,
	.param .u32 _Z9jacobiMidPdS_iiiiiiiiii_param_4,
	.param .u32 _Z9jacobiMidPdS_iiiiiiiiii_param_5,
	.param .u32 _Z9jacobiMidPdS_iiiiiiiiii_param_6,
	.param .u32 _Z9jacobiMidPdS_iiiiiiiiii_param_7,
	.param .u32 _Z9jacobiMidPdS_iiiiiiiiii_param_8,
	.param .u32 _Z9jacobiMidPdS_iiiiiiiiii_param_9,
	.param .u32 _Z9jacobiMidPdS_iiiiiiiiii_param_10,
	.param .u32 _Z9jacobiMidPdS_iiiiiiiiii_param_11
)
{
	.reg .pred 	%p<16>;
	.reg .b32 	%r<247>;
	.reg .b64 	%rd<156>;
	.reg .b64 	%fd<81>;

	ld.param.u64 	%rd3, [_Z9jacobiMidPdS_iiiiiiiiii_param_1];
	ld.param.u32 	%r66, [_Z9jacobiMidPdS_iiiiiiiiii_param_2];
	ld.param.u32 	%r72, [_Z9jacobiMidPdS_iiiiiiiiii_param_4];
	ld.param.u32 	%r73, [_Z9jacobiMidPdS_iiiiiiiiii_param_5];
	cvta.to.global.u64 	%rd1, %rd3;
	mov.u32 	%r1, %ctaid.x;
	mov.u32 	%r2, %ctaid.y;
	mov.u32 	%r3, %ctaid.z;
	mov.u32 	%r4, %nctaid.x;
	mov.u32 	%r5, %nctaid.y;
	mad.lo.s32 	%r74, %r3, %r5, %r2;
	mad.lo.s32 	%r6, %r74, %r4, %r1;
	mov.u32 	%r7, %ntid.x;
	mov.u32 	%r8, %ntid.y;
	mul.lo.s32 	%r75, %r7, %r8;
	mov.u32 	%r9, %ntid.z;
	mul.lo.s32 	%r76, %r75, %r9;
	mov.u32 	%r10, %tid.x;
	mov.u32 	%r11, %tid.y;
	mov.u32 	%r12, %tid.z;
	mad.lo.s32 	%r77, %r12, %r8, %r11;
	mad.lo.s32 	%r78, %r77, %r7, %r10;
	mad.lo.s32 	%r13, %r6, %r76, %r78;
	mov.u32 	%r14, %nctaid.z;
	mul.lo.s32 	%r79, %r5, %r14;
	mul.lo.s32 	%r80, %r79, %r4;
	mul.lo.s32 	%r15, %r80, %r76;
	setp.ge.s32 	%p1, %r73, %r72;
	@%p1 bra 	$L__BB1_8;
	ld.param.u32 	%r221, [_Z9jacobiMidPdS_iiiiiiiiii_param_8];
	ld.param.u32 	%r219, [_Z9jacobiMidPdS_iiiiiiiiii_param_7];
	setp.gt.s32 	%p9, %r221, %r13;
	selp.u32 	%r149, 1, 0, %p9;
	add.s32 	%r16, %r219, %r149;
	setp.lt.s32 	%p10, %r16, 1;
	@%p10 bra 	$L__BB1_15;
	and.b32  	%r17, %r16, 3;
	setp.lt.u32 	%p11, %r16, 4;
	mov.b32 	%r241, 0;
	@%p11 bra 	$L__BB1_5;
	ld.param.u32 	%r229, [_Z9jacobiMidPdS_iiiiiiiiii_param_11];
	and.b32  	%r151, %r16, 2147483644;
	neg.s32 	%r235, %r151;
	add.s32 	%r152, %r10, %r229;
	add.s32 	%r153, %r14, %r3;
	mad.lo.s32 	%r154, %r5, %r153, %r2;
	mad.lo.s32 	%r155, %r4, %r154, %r1;
	mad.lo.s32 	%r156, %r9, %r155, %r12;
	mad.lo.s32 	%r157, %r8, %r156, %r11;
	mad.lo.s32 	%r234, %r7, %r157, %r152;
	shl.b32 	%r158, %r14, 1;
	add.s32 	%r159, %r3, %r158;
	mad.lo.s32 	%r160, %r5, %r159, %r2;
	mad.lo.s32 	%r161, %r4, %r160, %r1;
	mad.lo.s32 	%r162, %r9, %r161, %r12;
	mad.lo.s32 	%r163, %r8, %r162, %r11;
	mad.lo.s32 	%r233, %r7, %r163, %r152;
	mad.lo.s32 	%r164, %r14, 3, %r3;
	mad.lo.s32 	%r165, %r5, %r164, %r2;
	mad.lo.s32 	%r166, %r4, %r165, %r1;
	mad.lo.s32 	%r167, %r9, %r166, %r12;
	mad.lo.s32 	%r168, %r8, %r167, %r11;
	mad.lo.s32 	%r232, %r7, %r168, %r152;
	mad.lo.s32 	%r169, %r9, %r6, %r12;
	mad.lo.s32 	%r170, %r8, %r169, %r11;
	mad.lo.s32 	%r231, %r7, %r170, %r152;
	cvt.s64.s32 	%rd86, %r66;
$L__BB1_4:
	ld.param.u32 	%r222, [_Z9jacobiMidPdS_iiiiiiiiii_param_8];
	ld.param.u32 	%r220, [_Z9jacobiMidPdS_iiiiiiiiii_param_7];
	ld.param.u64 	%rd154, [_Z9jacobiMidPdS_iiiiiiiiii_param_0];
	mad.lo.s32 	%r171, %r12, %r8, %r11;
	mad.lo.s32 	%r172, %r171, %r7, %r10;
	mad.lo.s32 	%r173, %r3, %r5, %r2;
	mad.lo.s32 	%r174, %r173, %r4, %r1;
	mul.lo.s32 	%r175, %r7, %r8;
	mul.lo.s32 	%r176, %r175, %r9;
	mad.lo.s32 	%r177, %r174, %r176, %r172;
	setp.gt.s32 	%p12, %r222, %r177;
	selp.u32 	%r178, 1, 0, %p12;
	add.s32 	%r179, %r220, %r178;
	and.b32  	%r241, %r179, 2147483644;
	add.s32 	%r180, %r66, -2;
	div.s32 	%r181, %r231, %r180;
	mul.lo.s32 	%r182, %r181, %r180;
	sub.s32 	%r183, %r231, %r182;
	mad.lo.s32 	%r184, %r66, %r181, %r66;
	cvt.s64.s32 	%rd78, %r184;
	cvt.s64.s32 	%rd79, %r183;
	add.s64 	%rd80, %rd79, %rd78;
	cvta.to.global.u64 	%rd81, %rd154;
	shl.b64 	%rd82, %rd80, 3;
	add.s64 	%rd83, %rd82, %rd81;
	ld.global.f64 	%fd41, [%rd83+16];
	add.s32 	%r185, %r184, %r183;
	mul.wide.s32 	%rd84, %r185, 8;
	add.s64 	%rd85, %rd81, %rd84;
	ld.global.f64 	%fd42, [%rd85];
	add.f64 	%fd43, %fd41, %fd42;
	add.s64 	%rd87, %rd80, %rd86;
	shl.b64 	%rd88, %rd87, 3;
	add.s64 	%rd89, %rd81, %rd88;
	ld.global.f64 	%fd44, [%rd89+8];
	add.f64 	%fd45, %fd43, %fd44;
	sub.s64 	%rd90, %rd80, %rd86;
	shl.b64 	%rd91, %rd90, 3;
	add.s64 	%rd92, %rd81, %rd91;
	ld.global.f64 	%fd46, [%rd92+8];
	add.f64 	%fd47, %fd45, %fd46;
	mul.f64 	%fd48, %fd47, 0d3FD0000000000000;
	add.s64 	%rd93, %rd1, %rd82;
	st.global.f64 	[%rd93+8], %fd48;
	div.s32 	%r186, %r234, %r180;
	mul.lo.s32 	%r187, %r186, %r180;
	sub.s32 	%r188, %r234, %r187;
	mad.lo.s32 	%r189, %r66, %r186, %r66;
	cvt.s64.s32 	%rd94, %r189;
	cvt.s64.s32 	%rd95, %r188;
	add.s64 	%rd96, %rd95, %rd94;
	shl.b64 	%rd97, %rd96, 3;
	add.s64 	%rd98, %rd97, %rd81;
	ld.global.f64 	%fd49, [%rd98+16];
	add.s32 	%r190, %r189, %r188;
	mul.wide.s32 	%rd99, %r190, 8;
	add.s64 	%rd100, %rd81, %rd99;
	ld.global.f64 	%fd50, [%rd100];
	add.f64 	%fd51, %fd49, %fd50;
	add.s64 	%rd101, %rd96, %rd86;
	shl.b64 	%rd102, %rd101, 3;
	add.s64 	%rd103, %rd81, %rd102;
	ld.global.f64 	%fd52, [%rd103+8];
	add.f64 	%fd53, %fd51, %fd52;
	sub.s64 	%rd104, %rd96, %rd86;
	shl.b64 	%rd105, %rd104, 3;
	add.s64 	%rd106, %rd81, %rd105;
	ld.global.f64 	%fd54, [%rd106+8];
	add.f64 	%fd55, %fd53, %fd54;
	mul.f64 	%fd56, %fd55, 0d3FD0000000000000;
	add.s64 	%rd107, %rd1, %rd97;
	st.global.f64 	[%rd107+8], %fd56;
	div.s32 	%r191, %r233, %r180;
	mul.lo.s32 	%r192, %r191, %r180;
	sub.s32 	%r193, %r233, %r192;
	mad.lo.s32 	%r194, %r66, %r191, %r66;
	cvt.s64.s32 	%rd108, %r194;
	cvt.s64.s32 	%rd109, %r193;
	add.s64 	%rd110, %rd109, %rd108;
	shl.b64 	%rd111, %rd110, 3;
	add.s64 	%rd112, %rd111, %rd81;
	ld.global.f64 	%fd57, [%rd112+16];
	add.s32 	%r195, %r194, %r193;
	mul.wide.s32 	%rd113, %r195, 8;
	add.s64 	%rd114, %rd81, %rd113;
	ld.global.f64 	%fd58, [%rd114];
	add.f64 	%fd59, %fd57, %fd58;
	add.s64 	%rd115, %rd110, %rd86;
	shl.b64 	%rd116, %rd115, 3;
	add.s64 	%rd117, %rd81, %rd116;
	ld.global.f64 	%fd60, [%rd117+8];
	add.f64 	%fd61, %fd59, %fd60;
	sub.s64 	%rd118, %rd110, %rd86;
	shl.b64 	%rd119, %rd118, 3;
	add.s64 	%rd120, %rd81, %rd119;
	ld.global.f64 	%fd62, [%rd120+8];
	add.f64 	%fd63, %fd61, %fd62;
	mul.f64 	%fd64, %fd63, 0d3FD0000000000000;
	add.s64 	%rd121, %rd1, %rd111;
	st.global.f64 	[%rd121+8], %fd64;
	div.s32 	%r196, %r232, %r180;
	mul.lo.s32 	%r197, %r196, %r180;
	sub.s32 	%r198, %r232, %r197;
	mad.lo.s32 	%r199, %r66, %r196, %r66;
	cvt.s64.s32 	%rd122, %r199;
	cvt.s64.s32 	%rd123, %r198;
	add.s64 	%rd124, %rd123, %rd122;
	shl.b64 	%rd125, %rd124, 3;
	add.s64 	%rd126, %rd125, %rd81;
	ld.global.f64 	%fd65, [%rd126+16];
	add.s32 	%r200, %r199, %r198;
	mul.wide.s32 	%rd127, %r200, 8;
	add.s64 	%rd128, %rd81, %rd127;
	ld.global.f64 	%fd66, [%rd128];
	add.f64 	%fd67, %fd65, %fd66;
	add.s64 	%rd129, %rd124, %rd86;
	shl.b64 	%rd130, %rd129, 3;
	add.s64 	%rd131, %rd81, %rd130;
	ld.global.f64 	%fd68, [%rd131+8];
	add.f64 	%fd69, %fd67, %fd68;
	sub.s64 	%rd132, %rd124, %rd86;
	shl.b64 	%rd133, %rd132, 3;
	add.s64 	%rd134, %rd81, %rd133;
	ld.global.f64 	%fd70, [%rd134+8];
	add.f64 	%fd71, %fd69, %fd70;
	mul.f64 	%fd72, %fd71, 0d3FD0000000000000;
	add.s64 	%rd135, %rd1, %rd125;
	st.global.f64 	[%rd135+8], %fd72;
	add.s32 	%r235, %r235, 4;
	mul.lo.s32 	%r201, %r9, %r8;
	mul.lo.s32 	%r202, %r201, %r7;
	mul.lo.s32 	%r203, %r202, %r14;
	mul.lo.s32 	%r204, %r203, %r5;
	mul.lo.s32 	%r205, %r204, %r4;
	shl.b32 	%r206, %r205, 2;
	add.s32 	%r234, %r234, %r206;
	add.s32 	%r233, %r233, %r206;
	add.s32 	%r232, %r232, %r206;
	add.s32 	%r231, %r231, %r206;
	setp.eq.s32 	%p13, %r235, 0;
	@%p13 bra 	$L__BB1_5;
	bra.uni 	$L__BB1_4;
$L__BB1_5:
	setp.eq.s32 	%p14, %r17, 0;
	@%p14 bra 	$L__BB1_15;
	ld.param.u32 	%r230, [_Z9jacobiMidPdS_iiiiiiiiii_param_11];
	add.s32 	%r207, %r10, %r230;
	mad.lo.s32 	%r208, %r14, %r241, %r3;
	mad.lo.s32 	%r209, %r5, %r208, %r2;
	mad.lo.s32 	%r210, %r4, %r209, %r1;
	mad.lo.s32 	%r211, %r9, %r210, %r12;
	mad.lo.s32 	%r212, %r8, %r211, %r11;
	mad.lo.s32 	%r243, %r7, %r212, %r207;
	neg.s32 	%r242, %r17;
	cvt.s64.s32 	%rd144, %r66;
$L__BB1_7:
	.pragma "nounroll";
	ld.param.u64 	%rd155, [_Z9jacobiMidPdS_iiiiiiiiii_param_0];
	add.s32 	%r213, %r66, -2;
	div.s32 	%r214, %r243, %r213;
	mul.lo.s32 	%r215, %r214, %r213;
	sub.s32 	%r216, %r243, %r215;
	mad.lo.s32 	%r217, %r66, %r214, %r66;
	cvt.s64.s32 	%rd136, %r217;
	cvt.s64.s32 	%rd137, %r216;
	add.s64 	%rd138, %rd137, %rd136;
	cvta.to.global.u64 	%rd139, %rd155;
	shl.b64 	%rd140, %rd138, 3;
	add.s64 	%rd141, %rd140, %rd139;
	ld.global.f64 	%fd73, [%rd141+16];
	add.s32 	%r218, %r217, %r216;
	mul.wide.s32 	%rd142, %r218, 8;
	add.s64 	%rd143, %rd139, %rd142;
	ld.global.f64 	%fd74, [%rd143];
	add.f64 	%fd75, %fd73, %fd74;
	add.s64 	%rd145, %rd138, %rd144;
	shl.b64 	%rd146, %rd145, 3;
	add.s64 	%rd147, %rd139, %rd146;
	ld.global.f64 	%fd76, [%rd147+8];
	add.f64 	%fd77, %fd75, %fd76;
	sub.s64 	%rd148, %rd138, %rd144;
	shl.b64 	%rd149, %rd148, 3;
	add.s64 	%rd150, %rd139, %rd149;
	ld.global.f64 	%fd78, [%rd150+8];
	add.f64 	%fd79, %fd77, %fd78;
	mul.f64 	%fd80, %fd79, 0d3FD0000000000000;
	add.s64 	%rd151, %rd1, %rd140;
	st.global.f64 	[%rd151+8], %fd80;
	add.s32 	%r243, %r243, %r15;
	add.s32 	%r242, %r242, 1;
	setp.eq.s32 	%p15, %r242, 0;
	@%p15 bra 	$L__BB1_15;
	bra.uni 	$L__BB1_7;
$L__BB1_8:
	ld.param.u32 	%r225, [_Z9jacobiMidPdS_iiiiiiiiii_param_10];
	ld.param.u32 	%r223, [_Z9jacobiMidPdS_iiiiiiiiii_param_9];
	setp.gt.s32 	%p2, %r225, %r13;
	selp.u32 	%r81, 1, 0, %p2;
	add.s32 	%r34, %r223, %r81;
	setp.lt.s32 	%p3, %r34, 1;
	@%p3 bra 	$L__BB1_15;
	and.b32  	%r35, %r34, 3;
	setp.lt.u32 	%p4, %r34, 4;
	mov.b32 	%r244, 0;
	@%p4 bra 	$L__BB1_12;
	ld.param.u32 	%r227, [_Z9jacobiMidPdS_iiiiiiiiii_param_11];
	and.b32  	%r83, %r34, 2147483644;
	neg.s32 	%r240, %r83;
	add.s32 	%r84, %r10, %r227;
	add.s32 	%r85, %r14, %r3;
	mad.lo.s32 	%r86, %r5, %r85, %r2;
	mad.lo.s32 	%r87, %r4, %r86, %r1;
	mad.lo.s32 	%r88, %r9, %r87, %r12;
	mad.lo.s32 	%r89, %r8, %r88, %r11;
	mad.lo.s32 	%r239, %r7, %r89, %r84;
	shl.b32 	%r90, %r14, 1;
	add.s32 	%r91, %r3, %r90;
	mad.lo.s32 	%r92, %r5, %r91, %r2;
	mad.lo.s32 	%r93, %r4, %r92, %r1;
	mad.lo.s32 	%r94, %r9, %r93, %r12;
	mad.lo.s32 	%r95, %r8, %r94, %r11;
	mad.lo.s32 	%r238, %r7, %r95, %r84;
	mad.lo.s32 	%r96, %r14, 3, %r3;
	mad.lo.s32 	%r97, %r5, %r96, %r2;
	mad.lo.s32 	%r98, %r4, %r97, %r1;
	mad.lo.s32 	%r99, %r9, %r98, %r12;
	mad.lo.s32 	%r100, %r8, %r99, %r11;
	mad.lo.s32 	%r237, %r7, %r100, %r84;
	add.s32 	%r236, %r227, %r13;
	cvt.s64.s32 	%rd12, %r66;
$L__BB1_11:
	ld.param.u32 	%r226, [_Z9jacobiMidPdS_iiiiiiiiii_param_10];
	ld.param.u32 	%r224, [_Z9jacobiMidPdS_iiiiiiiiii_param_9];
	ld.param.u64 	%rd152, [_Z9jacobiMidPdS_iiiiiiiiii_param_0];
	mad.lo.s32 	%r101, %r12, %r8, %r11;
	mad.lo.s32 	%r102, %r101, %r7, %r10;
	mad.lo.s32 	%r103, %r3, %r5, %r2;
	mad.lo.s32 	%r104, %r103, %r4, %r1;
	mul.lo.s32 	%r105, %r7, %r8;
	mul.lo.s32 	%r106, %r105, %r9;
	mad.lo.s32 	%r107, %r104, %r106, %r102;
	setp.gt.s32 	%p5, %r226, %r107;
	selp.u32 	%r108, 1, 0, %p5;
	add.s32 	%r109, %r224, %r108;
	and.b32  	%r244, %r109, 2147483644;
	add.s32 	%r110, %r66, -2;
	div.s32 	%r111, %r236, %r110;
	mul.lo.s32 	%r112, %r111, %r110;
	sub.s32 	%r113, %r236, %r112;
	mad.lo.s32 	%r114, %r66, %r111, %r66;
	cvt.s64.s32 	%rd4, %r114;
	cvt.s64.s32 	%rd5, %r113;
	add.s64 	%rd6, %rd5, %rd4;
	cvta.to.global.u64 	%rd7, %rd152;
	shl.b64 	%rd8, %rd6, 3;
	add.s64 	%rd9, %rd8, %rd7;
	ld.global.f64 	%fd1, [%rd9+16];
	add.s32 	%r115, %r114, %r113;
	mul.wide.s32 	%rd10, %r115, 8;
	add.s64 	%rd11, %rd7, %rd10;
	ld.global.f64 	%fd2, [%rd11];
	add.f64 	%fd3, %fd1, %fd2;
	add.s64 	%rd13, %rd6, %rd12;
	shl.b64 	%rd14, %rd13, 3;
	add.s64 	%rd15, %rd7, %rd14;
	ld.global.f64 	%fd4, [%rd15+8];
	add.f64 	%fd5, %fd3, %fd4;
	sub.s64 	%rd16, %rd6, %rd12;
	shl.b64 	%rd17, %rd16, 3;
	add.s64 	%rd18, %rd7, %rd17;
	ld.global.f64 	%fd6, [%rd18+8];
	add.f64 	%fd7, %fd5, %fd6;
	mul.f64 	%fd8, %fd7, 0d3FD0000000000000;
	add.s64 	%rd19, %rd1, %rd8;
	st.global.f64 	[%rd19+8], %fd8;
	div.s32 	%r116, %r239, %r110;
	mul.lo.s32 	%r117, %r116, %r110;
	sub.s32 	%r118, %r239, %r117;
	mad.lo.s32 	%r119, %r66, %r116, %r66;
	cvt.s64.s32 	%rd20, %r119;
	cvt.s64.s32 	%rd21, %r118;
	add.s64 	%rd22, %rd21, %rd20;
	shl.b64 	%rd23, %rd22, 3;
	add.s64 	%rd24, %rd23, %rd7;
	ld.global.f64 	%fd9, [%rd24+16];
	add.s32 	%r120, %r119, %r118;
	mul.wide.s32 	%rd25, %r120, 8;
	add.s64 	%rd26, %rd7, %rd25;
	ld.global.f64 	%fd10, [%rd26];
	add.f64 	%fd11, %fd9, %fd10;
	add.s64 	%rd27, %rd22, %rd12;
	shl.b64 	%rd28, %rd27, 3;
	add.s64 	%rd29, %rd7, %rd28;
	ld.global.f64 	%fd12, [%rd29+8];
	add.f64 	%fd13, %fd11, %fd12;
	sub.s64 	%rd30, %rd22, %rd12;
	shl.b64 	%rd31, %rd30, 3;
	add.s64 	%rd32, %rd7, %rd31;
	ld.global.f64 	%fd14, [%rd32+8];
	add.f64 	%fd15, %fd13, %fd14;
	mul.f64 	%fd16, %fd15, 0d3FD0000000000000;
	add.s64 	%rd33, %rd1, %rd23;
	st.global.f64 	[%rd33+8], %fd16;
	div.s32 	%r121, %r238, %r110;
	mul.lo.s32 	%r122, %r121, %r110;
	sub.s32 	%r123, %r238, %r122;
	mad.lo.s32 	%r124, %r66, %r121, %r66;
	cvt.s64.s32 	%rd34, %r124;
	cvt.s64.s32 	%rd35, %r123;
	add.s64 	%rd36, %rd35, %rd34;
	shl.b64 	%rd37, %rd36, 3;
	add.s64 	%rd38, %rd37, %rd7;
	ld.global.f64 	%fd17, [%rd38+16];
	add.s32 	%r125, %r124, %r123;
	mul.wide.s32 	%rd39, %r125, 8;
	add.s64 	%rd40, %rd7, %rd39;
	ld.global.f64 	%fd18, [%rd40];
	add.f64 	%fd19, %fd17, %fd18;
	add.s64 	%rd41, %rd36, %rd12;
	shl.b64 	%rd42, %rd41, 3;
	add.s64 	%rd43, %rd7, %rd42;
	ld.global.f64 	%fd20, [%rd43+8];
	add.f64 	%fd21, %fd19, %fd20;
	sub.s64 	%rd44, %rd36, %rd12;
	shl.b64 	%rd45, %rd44, 3;
	add.s64 	%rd46, %rd7, %rd45;
	ld.global.f64 	%fd22, [%rd46+8];
	add.f64 	%fd23, %fd21, %fd22;
	mul.f64 	%fd24, %fd23, 0d3FD0000000000000;
	add.s64 	%rd47, %rd1, %rd37;
	st.global.f64 	[%rd47+8], %fd24;
	div.s32 	%r126, %r237, %r110;
	mul.lo.s32 	%r127, %r126, %r110;
	sub.s32 	%r128, %r237, %r127;
	mad.lo.s32 	%r129, %r66, %r126, %r66;
	cvt.s64.s32 	%rd48, %r129;
	cvt.s64.s32 	%rd49, %r128;
	add.s64 	%rd50, %rd49, %rd48;
	shl.b64 	%rd51, %rd50, 3;
	add.s64 	%rd52, %rd51, %rd7;
	ld.global.f64 	%fd25, [%rd52+16];
	add.s32 	%r130, %r129, %r128;
	mul.wide.s32 	%rd53, %r130, 8;
	add.s64 	%rd54, %rd7, %rd53;
	ld.global.f64 	%fd26, [%rd54];
	add.f64 	%fd27, %fd25, %fd26;
	add.s64 	%rd55, %rd50, %rd12;
	shl.b64 	%rd56, %rd55, 3;
	add.s64 	%rd57, %rd7, %rd56;
	ld.global.f64 	%fd28, [%rd57+8];
	add.f64 	%fd29, %fd27, %fd28;
	sub.s64 	%rd58, %rd50, %rd12;
	shl.b64 	%rd59, %rd58, 3;
	add.s64 	%rd60, %rd7, %rd59;
	ld.global.f64 	%fd30, [%rd60+8];
	add.f64 	%fd31, %fd29, %fd30;
	mul.f64 	%fd32, %fd31, 0d3FD0000000000000;
	add.s64 	%rd61, %rd1, %rd51;
	st.global.f64 	[%rd61+8], %fd32;
	add.s32 	%r240, %r240, 4;
	mul.lo.s32 	%r131, %r9, %r8;
	mul.lo.s32 	%r132, %r131, %r7;
	mul.lo.s32 	%r133, %r132, %r14;
	mul.lo.s32 	%r134, %r133, %r5;
	mul.lo.s32 	%r135, %r134, %r4;
	shl.b32 	%r136, %r135, 2;
	add.s32 	%r239, %r239, %r136;
	add.s32 	%r238, %r238, %r136;
	add.s32 	%r237, %r237, %r136;
	add.s32 	%r236, %r236, %r136;
	setp.eq.s32 	%p6, %r240, 0;
	@%p6 bra 	$L__BB1_12;
	bra.uni 	$L__BB1_11;
$L__BB1_12:
	setp.eq.s32 	%p7, %r35, 0;
	@%p7 bra 	$L__BB1_15;
	ld.param.u32 	%r228, [_Z9jacobiMidPdS_iiiiiiiiii_param_11];
	add.s32 	%r137, %r10, %r228;
	mad.lo.s32 	%r138, %r14, %r244, %r3;
	mad.lo.s32 	%r139, %r5, %r138, %r2;
	mad.lo.s32 	%r140, %r4, %r139, %r1;
	mad.lo.s32 	%r141, %r9, %r140, %r12;
	mad.lo.s32 	%r142, %r8, %r141, %r11;
	mad.lo.s32 	%r246, %r7, %r142, %r137;
	neg.s32 	%r245, %r35;
	cvt.s64.s32 	%rd70, %r66;
$L__BB1_14:
	.pragma "nounroll";
	ld.param.u64 	%rd153, [_Z9jacobiMidPdS_iiiiiiiiii_param_0];
	add.s32 	%r143, %r66, -2;
	div.s32 	%r144, %r246, %r143;
	mul.lo.s32 	%r145, %r144, %r143;
	sub.s32 	%r146, %r246, %r145;
	mad.lo.s32 	%r147, %r66, %r144, %r66;
	cvt.s64.s32 	%rd62, %r147;
	cvt.s64.s32 	%rd63, %r146;
	add.s64 	%rd64, %rd63, %rd62;
	cvta.to.global.u64 	%rd65, %rd153;
	shl.b64 	%rd66, %rd64, 3;
	add.s64 	%rd67, %rd66, %rd65;
	ld.global.f64 	%fd33, [%rd67+16];
	add.s32 	%r148, %r147, %r146;
	mul.wide.s32 	%rd68, %r148, 8;
	add.s64 	%rd69, %rd65, %rd68;
	ld.global.f64 	%fd34, [%rd69];
	add.f64 	%fd35, %fd33, %fd34;
	add.s64 	%rd71, %rd64, %rd70;
	shl.b64 	%rd72, %rd71, 3;
	add.s64 	%rd73, %rd65, %rd72;
	ld.global.f64 	%fd36, [%rd73+8];
	add.f64 	%fd37, %fd35, %fd36;
	sub.s64 	%rd74, %rd64, %rd70;
	shl.b64 	%rd75, %rd74, 3;
	add.s64 	%rd76, %rd65, %rd75;
	ld.global.f64 	%fd38, [%rd76+8];
	add.f64 	%fd39, %fd37, %fd38;
	mul.f64 	%fd40, %fd39, 0d3FD0000000000000;
	add.s64 	%rd77, %rd1, %rd66;
	st.global.f64 	[%rd77+8], %fd40;
	add.s32 	%r246, %r246, %r15;
	add.s32 	%r245, %r245, 1;
	setp.ne.s32 	%p8, %r245, 0;
	@%p8 bra 	$L__BB1_14;
$L__BB1_15:
	ret;

}


// ===== COMPILED SASS (sm_100) =====

	.target	sm_100

	.elftype	@"ET_EXEC"


//--------------------- .note.nv.tkinfo           --------------------------
	.section	.note.nv.tkinfo,"",@"SHT_NOTE"
	.sectionflags	@"SHF_NOTE_NV_TKINFO"
	.tkinfo
        /*0018*/ 	.word	0x00000002
        /*0030*/ 	.string	""
        /*0030*/ 	.string	"ptxas"
        /*0030*/ 	.string	"Cuda compilation tools, release 13.0, V13.0.88"
        /*0030*/ 	.string	"Build cuda_13.0.r13.0/compiler.36424714_0"
        /*0030*/ 	.string	"-arch sm_100 -m 64 "



//--------------------- .note.nv.cuinfo           --------------------------
	.section	.note.nv.cuinfo,"",@"SHT_NOTE"
	.sectionflags	@"SHF_NOTE_NV_CUINFO"
        /*0018*/ 	.short	0x0002
        /*001a*/ 	.short	0x0064
        /*001c*/ 	.short	0x0082
	.zero		2


//--------------------- .nv.info                  --------------------------
	.section	.nv.info,"",@"SHT_CUDA_INFO"
	.align	4


	//----- nvinfo : EIATTR_REGCOUNT
	.align		4
        /*0000*/ 	.byte	0x04, 0x2f
        /*0002*/ 	.short	(.L_1 - .L_0)
	.align		4
.L_0:
        /*0004*/ 	.word	index@(_Z10jacobiEdgePdS_iiiiii)
        /*0008*/ 	.word	0x00000020


	//----- nvinfo : EIATTR_FRAME_SIZE
	.align		4
.L_1:
        /*000c*/ 	.byte	0x04, 0x11
        /*000e*/ 	.short	(.L_3 - .L_2)
	.align		4
.L_2:
        /*0010*/ 	.word	index@(_Z10jacobiEdgePdS_iiiiii)
        /*0014*/ 	.word	0x00000000


	//----- nvinfo : EIATTR_REGCOUNT
	.align		4
.L_3:
        /*0018*/ 	.byte	0x04, 0x2f
        /*001a*/ 	.short	(.L_5 - .L_4)
	.align		4
.L_4:
        /*001c*/ 	.word	index@(_Z9jacobiMidPdS_iiiiiiiiii)
        /*0020*/ 	.word	0x00000028


	//----- nvinfo : EIATTR_FRAME_SIZE
	.align		4
.L_5:
        /*0024*/ 	.byte	0x04, 0x11
        /*0026*/ 	.short	(.L_7 - .L_6)
	.align		4
.L_6:
        /*0028*/ 	.word	index@(_Z9jacobiMidPdS_iiiiiiiiii)
        /*002c*/ 	.word	0x00000000


	//----- nvinfo : EIATTR_MIN_STACK_SIZE
	.align		4
.L_7:
        /*0030*/ 	.byte	0x04, 0x12
        /*0032*/ 	.short	(.L_9 - .L_8)
	.align		4
.L_8:
        /*0034*/ 	.word	index@(_Z9jacobiMidPdS_iiiiiiiiii)
        /*0038*/ 	.word	0x00000000


	//----- nvinfo : EIATTR_MIN_STACK_SIZE
	.align		4
.L_9:
        /*003c*/ 	.byte	0x04, 0x12
        /*003e*/ 	.short	(.L_11 - .L_10)
	.align		4
.L_10:
        /*0040*/ 	.word	index@(_Z10jacobiEdgePdS_iiiiii)
        /*0044*/ 	.word	0x00000000
.L_11:


//--------------------- .nv.compat                --------------------------
	.section	.nv.compat,"",@"SHT_CUDA_COMPAT_INFO"
	.align	4
        /*0000*/ 	.byte	0x02, 0x09, 0x00, 0x00, 0x02, 0x02, 0x01, 0x00, 0x02, 0x05, 0x05, 0x00, 0x03, 0x07, 0x01, 0x01
        /*0010*/ 	.byte	0x02, 0x03, 0x00, 0x00, 0x02, 0x06, 0x01, 0x00, 0x04, 0x0b, 0x08, 0x00, 0x01, 0x00, 0x00, 0x00
        /*0020*/ 	.byte	0x00, 0x00, 0x00, 0x00


//--------------------- .nv.info._Z9jacobiMidPdS_iiiiiiiiii --------------------------
	.section	.nv.info._Z9jacobiMidPdS_iiiiiiiiii,"",@"SHT_CUDA_INFO"
	.sectionflags	@""
	.align	4


	//----- nvinfo : EIATTR_CUDA_API_VERSION
	.align		4
        /*0000*/ 	.byte	0x04, 0x37
        /*0002*/ 	.short	(.L_13 - .L_12)
.L_12:
        /*0004*/ 	.word	0x00000082


	//----- nvinfo : EIATTR_KPARAM_INFO
	.align		4
.L_13:
        /*0008*/ 	.byte	0x04, 0x17
        /*000a*/ 	.short	(.L_15 - .L_14)
.L_14:
        /*000c*/ 	.word	0x00000000
        /*0010*/ 	.short	0x000b
        /*0012*/ 	.short	0x0034
        /*0014*/ 	.byte	0x00, 0xf0, 0x11, 0x00


	//----- nvinfo : EIATTR_KPARAM_INFO
	.align		4
.L_15:
        /*0018*/ 	.byte	0x04, 0x17
        /*001a*/ 	.short	(.L_17 - .L_16)
.L_16:
        /*001c*/ 	.word	0x00000000
        /*0020*/ 	.short	0x000a
        /*0022*/ 	.short	0x0030
        /*0024*/ 	.byte	0x00, 0xf0, 0x11, 0x00


	//----- nvinfo : EIATTR_KPARAM_INFO
	.align		4
.L_17:
        /*0028*/ 	.byte	0x04, 0x17
        /*002a*/ 	.short	(.L_19 - .L_18)
.L_18:
        /*002c*/ 	.word	0x00000000
        /*0030*/ 	.short	0x0009
        /*0032*/ 	.short	0x002c
        /*0034*/ 	.byte	0x00, 0xf0, 0x11, 0x00


	//----- nvinfo : EIATTR_KPARAM_INFO
	.align		4
.L_19:
        /*0038*/ 	.byte	0x04, 0x17
        /*003a*/ 	.short	(.L_21 - .L_20)
.L_20:
        /*003c*/ 	.word	0x00000000
        /*0040*/ 	.short	0x0008
        /*0042*/ 	.short	0x0028
        /*0044*/ 	.byte	0x00, 0xf0, 0x11, 0x00


	//----- nvinfo : EIATTR_KPARAM_INFO
	.align		4
.L_21:
        /*0048*/ 	.byte	0x04, 0x17
        /*004a*/ 	.short	(.L_23 - .L_22)
.L_22:
        /*004c*/ 	.word	0x00000000
        /*0050*/ 	.short	0x0007
        /*0052*/ 	.short	0x0024
        /*0054*/ 	.byte	0x00, 0xf0, 0x11, 0x00


	//----- nvinfo : EIATTR_KPARAM_INFO
	.align		4
.L_23:
        /*0058*/ 	.byte	0x04, 0x17
        /*005a*/ 	.short	(.L_25 - .L_24)
.L_24:
        /*005c*/ 	.word	0x00000000
        /*0060*/ 	.short	0x0006
        /*0062*/ 	.short	0x0020
        /*0064*/ 	.byte	0x00, 0xf0, 0x11, 0x00


	//----- nvinfo : EIATTR_KPARAM_INFO
	.align		4
.L_25:
        /*0068*/ 	.byte	0x04, 0x17
        /*006a*/ 	.short	(.L_27 - .L_26)
.L_26:
        /*006c*/ 	.word	0x00000000
        /*0070*/ 	.short	0x0005
        /*0072*/ 	.short	0x001c
        /*0074*/ 	.byte	0x00, 0xf0, 0x11, 0x00


	//----- nvinfo : EIATTR_KPARAM_INFO
	.align		4
.L_27:
        /*0078*/ 	.byte	0x04, 0x17
        /*007a*/ 	.short	(.L_29 - .L_28)
.L_28:
        /*007c*/ 	.word	0x00000000
        /*0080*/ 	.short	0x0004
        /*0082*/ 	.short	0x0018
        /*0084*/ 	.byte	0x00, 0xf0, 0x11, 0x00


	//----- nvinfo : EIATTR_KPARAM_INFO
	.align		4
.L_29:
        /*0088*/ 	.byte	0x04, 0x17
        /*008a*/ 	.short	(.L_31 - .L_30)
.L_30:
        /*008c*/ 	.word	0x00000000
        /*0090*/ 	.short	0x0003
        /*0092*/ 	.short	0x0014
        /*0094*/ 	.byte	0x00, 0xf0, 0x11, 0x00


	//----- nvinfo : EIATTR_KPARAM_INFO
	.align		4
.L_31:
        /*0098*/ 	.byte	0x04, 0x17
        /*009a*/ 	.short	(.L_33 - .L_32)
.L_32:
        /*009c*/ 	.word	0x00000000
        /*00a0*/ 	.short	0x0002
        /*00a2*/ 	.short	0x0010
        /*00a4*/ 	.byte	0x00, 0xf0, 0x11, 0x00


	//----- nvinfo : EIATTR_KPARAM_INFO
	.align		4
.L_33:
        /*00a8*/ 	.byte	0x04, 0x17
        /*00aa*/ 	.short	(.L_35 - .L_34)
.L_34:
        /*00ac*/ 	.word	0x00000000
        /*00b0*/ 	.short	0x0001
        /*00b2*/ 	.short	0x0008
        /*00b4*/ 	.byte	0x00, 0xf5, 0x21, 0x00


	//----- nvinfo : EIATTR_KPARAM_INFO
	.align		4
.L_35:
        /*00b8*/ 	.byte	0x04, 0x17
        /*00ba*/ 	.short	(.L_37 - .L_36)
.L_36:
        /*00bc*/ 	.word	0x00000000
        /*00c0*/ 	.short	0x0000
        /*00c2*/ 	.short	0x0000
        /*00c4*/ 	.byte	0x00, 0xf5, 0x21, 0x00


	//----- nvinfo : EIATTR_SPARSE_MMA_MASK
	.align		4
.L_37:
        /*00c8*/ 	.byte	0x03, 0x50
        /*00ca*/ 	.short	0x0000


	//----- nvinfo : EIATTR_MAXREG_COUNT
	.align		4
        /*00cc*/ 	.byte	0x03, 0x1b
        /*00ce*/ 	.short	0x00ff


	//----- nvinfo : EIATTR_MERCURY_ISA_VERSION
	.align		4
        /*00d0*/ 	.byte	0x03, 0x5f
        /*00d2*/ 	.short	0x0101


	//----- nvinfo : EIATTR_VRC_CTA_INIT_COUNT
	.align		4
        /*00d4*/ 	.byte	0x02, 0x4a
	.zero		1
	.zero		1


	//----- nvinfo : EIATTR_EXIT_INSTR_OFFSETS
	.align		4
        /*00d8*/ 	.byte	0x04, 0x1c
        /*00da*/ 	.short	(.L_39 - .L_38)


	//   ....[0]....
.L_38:
        /*00dc*/ 	.word	0x00000220


	//   ....[1]....
        /*00e0*/ 	.word	0x00002130


	//   ....[2]....
        /*00e4*/ 	.word	0x000025f0


	//   ....[3]....
        /*00e8*/ 	.word	0x00002690


	//   ....[4]....
        /*00ec*/ 	.word	0x00004570


	//   ....[5]....
        /*00f0*/ 	.word	0x00004a60


	//----- nvinfo : EIATTR_CRS_STACK_SIZE
	.align		4
.L_39:
        /*00f4*/ 	.byte	0x04, 0x1e
        /*00f6*/ 	.short	(.L_41 - .L_40)
.L_40:
        /*00f8*/ 	.word	0x00000000


	//----- nvinfo : EIATTR_CBANK_PARAM_SIZE
	.align		4
.L_41:
        /*00fc*/ 	.byte	0x03, 0x19
        /*00fe*/ 	.short	0x0038


	//----- nvinfo : EIATTR_PARAM_CBANK
	.align		4
        /*0100*/ 	.byte	0x04, 0x0a
        /*0102*/ 	.short	(.L_43 - .L_42)
	.align		4
.L_42:
        /*0104*/ 	.word	index@(.nv.constant0._Z9jacobiMidPdS_iiiiiiiiii)
        /*0108*/ 	.short	0x0380
        /*010a*/ 	.short	0x0038


	//----- nvinfo : EIATTR_SW_WAR
	.align		4
.L_43:
        /*010c*/ 	.byte	0x04, 0x36
        /*010e*/ 	.short	(.L_45 - .L_44)
.L_44:
        /*0110*/ 	.word	0x00000008
.L_45:


//--------------------- .nv.info._Z10jacobiEdgePdS_iiiiii --------------------------
	.section	.nv.info._Z10jacobiEdgePdS_iiiiii,"",@"SHT_CUDA_INFO"
	.sectionflags	@""
	.align	4


	//----- nvinfo : EIATTR_CUDA_API_VERSION
	.align		4
        /*0000*/ 	.byte	0x04, 0x37
        /*0002*/ 	.short	(.L_47 - .L_46)
.L_46:
        /*0004*/ 	.word	0x00000082


	//----- nvinfo : EIATTR_KPARAM_INFO
	.align		4
.L_47:
        /*0008*/ 	.byte	0x04, 0x17
        /*000a*/ 	.short	(.L_49 - .L_48)
.L_48:
        /*000c*/ 	.word	0x00000000
        /*0010*/ 	.short	0x0007
        /*0012*/ 	.short	0x0024
        /*0014*/ 	.byte	0x00, 0xf0, 0x11, 0x00


	//----- nvinfo : EIATTR_KPARAM_INFO
	.align		4
.L_49:
        /*0018*/ 	.byte	0x04, 0x17
        /*001a*/ 	.short	(.L_51 - .L_50)
.L_50:
        /*001c*/ 	.word	0x00000000
        /*0020*/ 	.short	0x0006
        /*0022*/ 	.short	0x0020
        /*0024*/ 	.byte	0x00, 0xf0, 0x11, 0x00


	//----- nvinfo : EIATTR_KPARAM_INFO
	.align		4
.L_51:
        /*0028*/ 	.byte	0x04, 0x17
        /*002a*/ 	.short	(.L_53 - .L_52)
.L_52:
        /*002c*/ 	.word	0x00000000
        /*0030*/ 	.short	0x0005
        /*0032*/ 	.short	0x001c
        /*0034*/ 	.byte	0x00, 0xf0, 0x11, 0x00


	//----- nvinfo : EIATTR_KPARAM_INFO
	.align		4
.L_53:
        /*0038*/ 	.byte	0x04, 0x17
        /*003a*/ 	.short	(.L_55 - .L_54)
.L_54:
        /*003c*/ 	.word	0x00000000
        /*0040*/ 	.short	0x0004
        /*0042*/ 	.short	0x0018
        /*0044*/ 	.byte	0x00, 0xf0, 0x11, 0x00


	//----- nvinfo : EIATTR_KPARAM_INFO
	.align		4
.L_55:
        /*0048*/ 	.byte	0x04, 0x17
        /*004a*/ 	.short	(.L_57 - .L_56)
.L_56:
        /*004c*/ 	.word	0x00000000
        /*0050*/ 	.short	0x0003
        /*0052*/ 	.short	0x0014
        /*0054*/ 	.byte	0x00, 0xf0, 0x11, 0x00


	//----- nvinfo : EIATTR_KPARAM_INFO
	.align		4
.L_57:
        /*0058*/ 	.byte	0x04, 0x17
        /*005a*/ 	.short	(.L_59 - .L_58)
.L_58:
        /*005c*/ 	.word	0x00000000
        /*0060*/ 	.short	0x0002
        /*0062*/ 	.short	0x0010
        /*0064*/ 	.byte	0x00, 0xf0, 0x11, 0x00


	//----- nvinfo : EIATTR_KPARAM_INFO
	.align		4
.L_59:
        /*0068*/ 	.byte	0x04, 0x17
        /*006a*/ 	.short	(.L_61 - .L_60)
.L_60:
        /*006c*/ 	.word	0x00000000
        /*0070*/ 	.short	0x0001
        /*0072*/ 	.short	0x0008
        /*0074*/ 	.byte	0x00, 0xf5, 0x21, 0x00


	//----- nvinfo : EIATTR_KPARAM_INFO
	.align		4
.L_61:
        /*0078*/ 	.byte	0x04, 0x17
        /*007a*/ 	.short	(.L_63 - .L_62)
.L_62:
        /*007c*/ 	.word	0x00000000
        /*0080*/ 	.short	0x0000
        /*0082*/ 	.short	0x0000
        /*0084*/ 	.byte	0x00, 0xf5, 0x21, 0x00


	//----- nvinfo : EIATTR_SPARSE_MMA_MASK
	.align		4
.L_63:
        /*0088*/ 	.byte	0x03, 0x50
        /*008a*/ 	.short	0x0000


	//----- nvinfo : EIATTR_MAXREG_COUNT
	.align		4
        /*008c*/ 	.byte	0x03, 0x1b
        /*008e*/ 	.short	0x00ff


	//----- nvinfo : EIATTR_MERCURY_ISA_VERSION
	.align		4
        /*0090*/ 	.byte	0x03, 0x5f
        /*0092*/ 	.short	0x0101


	//----- nvinfo : EIATTR_VRC_CTA_INIT_COUNT
	.align		4
        /*0094*/ 	.byte	0x02, 0x4a
	.zero		1
	.zero		1


	//----- nvinfo : EIATTR_EXIT_INSTR_OFFSETS
	.align		4
        /*0098*/ 	.byte	0x04, 0x1c
        /*009a*/ 	.short	(.L_65 - .L_64)


	//   ....[0]....
.L_64:
        /*009c*/ 	.word	0x00000200


	//   ....[1]....
        /*00a0*/ 	.word	0x00001e70


	//   ....[2]....
        /*00a4*/ 	.word	0x00002580


	//   ....[3]....
        /*00a8*/ 	.word	0x00002950


	//   ....[4]....
        /*00ac*/ 	.word	0x00002980


	//   ....[5]....
        /*00b0*/ 	.word	0x000029b0


	//   ....[6]....
        /*00b4*/ 	.word	0x00004580


	//   ....[7]....
        /*00b8*/ 	.word	0x00004c80


	//   ....[8]....
        /*00bc*/ 	.word	0x00005060


	//   ....[9]....
        /*00c0*/ 	.word	0x00006d00


	//   ....[10]....
        /*00c4*/ 	.word	0x00008970


	//   ....[11]....
        /*00c8*/ 	.word	0x000090d0


	//   ....[12]....
        /*00cc*/ 	.word	0x000094a0


	//   ....[13]....
        /*00d0*/ 	.word	0x000094c0


	//   ....[14]....
        /*00d4*/ 	.word	0x0000b180


	//   ....[15]....
        /*00d8*/ 	.word	0x0000cdb0


	//   ....[16]....
        /*00dc*/ 	.word	0x0000d510


	//   ....[17]....
        /*00e0*/ 	.word	0x0000d8e0


	//----- nvinfo : EIATTR_CRS_STACK_SIZE
	.align		4
.L_65:
        /*00e4*/ 	.byte	0x04, 0x1e
        /*00e6*/ 	.short	(.L_67 - .L_66)
.L_66:
        /*00e8*/ 	.word	0x00000000


	//----- nvinfo : EIATTR_CBANK_PARAM_SIZE
	.align		4
.L_67:
        /*00ec*/ 	.byte	0x03, 0x19
        /*00ee*/ 	.short	0x0028


	//----- nvinfo : EIATTR_PARAM_CBANK
	.align		4
        /*00f0*/ 	.byte	0x04, 0x0a
        /*00f2*/ 	.short	(.L_69 - .L_68)
	.align		4
.L_68:
        /*00f4*/ 	.word	index@(.nv.constant0._Z10jacobiEdgePdS_iiiiii)
        /*00f8*/ 	.short	0x0380
        /*00fa*/ 	.short	0x0028


	//----- nvinfo : EIATTR_SW_WAR
	.align		4
.L_69:
        /*00fc*/ 	.byte	0x04, 0x36
        /*00fe*/ 	.short	(.L_71 - .L_70)
.L_70:
        /*0100*/ 	.word	0x00000008
.L_71:


//--------------------- .nv.callgraph             --------------------------
	.section	.nv.callgraph,"",@"SHT_CUDA_CALLGRAPH"
	.align	4
	.sectionentsize	8
	.align		4
        /*0000*/ 	.word	0x00000000
	.align		4
        /*0004*/ 	.word	0xffffffff
	.align		4
        /*0008*/ 	.word	0x00000000
	.align		4
        /*000c*/ 	.word	0xfffffffe
	.align		4
        /*0010*/ 	.word	0x00000000
	.align		4
        /*0014*/ 	.word	0xfffffffd
	.align		4
        /*0018*/ 	.word	0x00000000
	.align		4
        /*001c*/ 	.word	0xfffffffc


//--------------------- .text._Z9jacobiMidPdS_iiiiiiiiii --------------------------
	.section	.text._Z9jacobiMidPdS_iiiiiiiiii,"ax",@progbits
	.align	128
        .global         _Z9jacobiMidPdS_iiiiiiiiii
        .type           _Z9jacobiMidPdS_iiiiiiiiii,@function
        .size           _Z9jacobiMidPdS_iiiiiiiiii,(.L_x_36 - _Z9jacobiMidPdS_iiiiiiiiii)
        .other          _Z9jacobiMidPdS_iiiiiiiiii,@"STO_CUDA_ENTRY STV_DEFAULT"
_Z9jacobiMidPdS_iiiiiiiiii:
.text._Z9jacobiMidPdS_iiiiiiiiii:
[----:B------:R-:W-:Y:S01]  /*0000*/  LDC R1, c[0x0][0x37c] ;  /* 0x0000df00ff017b82 */ /* 0x000fe20000000800 */
[----:B------:R-:W0:Y:S07]  /*0010*/  S2R R2, SR_CTAID.Z ;  /* 0x0000000000027919 */ /* 0x000e2e0000002700 */
[----:B------:R-:W1:Y:S01]  /*0020*/  LDC R0, c[0x0][0x370] ;  /* 0x0000dc00ff007b82 */ /* 0x000e620000000800 */
[----:B------:R-:W2:Y:S01]  /*0030*/  LDCU.64 UR4, c[0x0][0x398] ;  /* 0x00007300ff0477ac */ /* 0x000ea20008000a00 */
[----:B------:R-:W3:Y:S01]  /*0040*/  S2R R7, SR_TID.Y ;  /* 0x0000000000077919 */ /* 0x000ee20000002200 */
[----:B------:R-:W4:Y:S01]  /*0050*/  LDCU.64 UR6, c[0x0][0x358] ;  /* 0x00006b00ff0677ac */ /* 0x000f220008000a00 */
[----:B------:R-:W3:Y:S04]  /*0060*/  S2R R30, SR_TID.Z ;  /* 0x00000000001e7919 */ /* 0x000ee80000002300 */
[----:B------:R-:W0:Y:S01]  /*0070*/  LDC R3, c[0x0][0x374] ;  /* 0x0000dd00ff037b82 */ /* 0x000e220000000800 */
[----:B------:R-:W5:Y:S01]  /*0080*/  LDCU UR14, c[0x0][0x360] ;  /* 0x00006c00ff0e77ac */ /* 0x000f620008000800 */
[----:B------:R-:W4:Y:S01]  /*0090*/  S2R R29, SR_TID.X ;  /* 0x00000000001d7919 */ /* 0x000f220000002100 */
[----:B------:R-:W5:Y:S05]  /*00a0*/  LDCU UR15, c[0x0][0x364] ;  /* 0x00006c80ff0f77ac */ /* 0x000f6a0008000800 */
[----:B------:R-:W0:Y:S01]  /*00b0*/  S2UR UR13, SR_CTAID.Y ;  /* 0x00000000000d79c3 */ /* 0x000e220000002600 */
[----:B------:R-:W3:Y:S01]  /*00c0*/  LDCU UR16, c[0x0][0x368] ;  /* 0x00006d00ff1077ac */ /* 0x000ee20008000800 */
[----:B--2---:R-:W-:-:S06]  /*00d0*/  UISETP.GE.AND UP0, UPT, UR5, UR4, UPT ;  /* 0x000000040500728c */ /* 0x004fcc000bf06270 */
[----:B------:R-:W2:Y:S01]  /*00e0*/  LDC R5, c[0x0][0x378] ;  /* 0x0000de00ff057b82 */ /* 0x000ea20000000800 */
[----:B-----5:R-:W-:-:S07]  /*00f0*/  UIMAD UR4, UR14, UR15, URZ ;  /* 0x0000000f0e0472a4 */ /* 0x020fce000f8e02ff */
[----:B------:R-:W5:Y:S01]  /*0100*/  S2UR UR12, SR_CTAID.X ;  /* 0x00000000000c79c3 */ /* 0x000f620000002500 */
[----:B---3--:R-:W-:Y:S01]  /*0110*/  UIMAD UR4, UR4, UR16, URZ ;  /* 0x00000010040472a4 */ /* 0x008fe2000f8e02ff */
[----:B------:R-:W-:Y:S02]  /*0120*/  IMAD R4, R30, UR15, R7 ;  /* 0x0000000f1e047c24 */ /* 0x000fe4000f8e0207 */
[----:B0-----:R-:W-:Y:S02]  /*0130*/  IMAD R9, R2, R3, UR13 ;  /* 0x0000000d02097e24 */ /* 0x001fe4000f8e0203 */
[----:B----4-:R-:W-:Y:S02]  /*0140*/  IMAD R4, R4, UR14, R29 ;  /* 0x0000000e04047c24 */ /* 0x010fe4000f8e021d */
[----:B--2---:R-:W-:-:S04]  /*0150*/  IMAD R11, R3, R5, RZ ;  /* 0x00000005030b7224 */ /* 0x004fc800078e02ff */
[-C--:B-1----:R-:W-:Y:S02]  /*0160*/  IMAD R6, R11, R0.reuse, RZ ;  /* 0x000000000b067224 */ /* 0x082fe400078e02ff */
[----:B-----5:R-:W-:-:S04]  /*0170*/  IMAD R15, R9, R0, UR12 ;  /* 0x0000000c090f7e24 */ /* 0x020fc8000f8e0200 */
[----:B------:R-:W-:Y:S02]  /*0180*/  IMAD R11, R15, UR4, R4 ;  /* 0x000000040f0b7c24 */ /* 0x000fe4000f8e0204 */
[----:B------:R-:W-:Y:S01]  /*0190*/  IMAD R4, R6, UR4, RZ ;  /* 0x0000000406047c24 */ /* 0x000fe2000f8e02ff */
[----:B------:R-:W-:Y:S06]  /*01a0*/  BRA.U UP0, `(.L_x_0) ;  /* 0x00000025001c7547 */ /* 0x000fec000b800000 */
[----:B------:R-:W0:Y:S01]  /*01b0*/  LDCU UR4, c[0x0][0x3a8] ;  /* 0x00007500ff0477ac */ /* 0x000e220008000800 */
[----:B------:R-:W1:Y:S01]  /*01c0*/  LDCU UR5, c[0x0][0x3a4] ;  /* 0x00007480ff0577ac */ /* 0x000e620008000800 */
[----:B0-----:R-:W-:Y:S01]  /*01d0*/  ISETP.GE.AND P0, PT, R11, UR4, PT ;  /* 0x000000040b007c0c */ /* 0x001fe2000bf06270 */
[----:B-1----:R-:W-:-:S06]  /*01e0*/  UIADD3 UR17, UPT, UPT, UR5, 0x1, URZ ;  /* 0x0000000105117890 */ /* 0x002fcc000fffe0ff */
[----:B------:R-:W-:-:S06]  /*01f0*/  IMAD.U32 R27, RZ, RZ, UR17 ;  /* 0x00000011ff1b7e24 */ /* 0x000fcc000f8e00ff */
[----:B------:R-:W-:-:S05]  /*0200*/  @P0 IMAD R27, RZ, RZ, UR5 ;  /* 0x00000005ff1b0e24 */ /* 0x000fca000f8e02ff */
[----:B------:R-:W-:-:S13]  /*0210*/  ISETP.GE.AND P1, PT, R27, 0x1, PT ;  /* 0x000000011b00780c */ /* 0x000fda0003f26270 */
[----:B------:R-:W-:Y:S05]  /*0220*/  @!P1 EXIT ;  /* 0x000000000000994d */ /* 0x000fea0003800000 */
[----:B------:R-:W0:Y:S01]  /*0230*/  LDCU UR4, c[0x0][0x390] ;  /* 0x00007200ff0477ac */ /* 0x000e220008000800 */
[C---:B------:R-:W-:Y:S01]  /*0240*/  ISETP.GE.U32.AND P1, PT, R27.reuse, 0x4, PT ;  /* 0x000000041b00780c */ /* 0x040fe20003f26070 */
[----:B------:R-:W-:Y:S01]  /*0250*/  BSSY.RECONVERGENT B0, `(.L_x_1) ;  /* 0x00001ec000007945 */ /* 0x000fe20003800200 */
[----:B------:R-:W-:Y:S01]  /*0260*/  LOP3.LUT R6, R27, 0x3, RZ, 0xc0, !PT ;  /* 0x000000031b067812 */ /* 0x000fe200078ec0ff */
[----:B------:R-:W1:Y:S01]  /*0270*/  LDCU UR19, c[0x0][0x390] ;  /* 0x00007200ff1377ac */ /* 0x000e620008000800 */
[----:B------:R-:W-:Y:S01]  /*0280*/  IMAD.MOV.U32 R14, RZ, RZ, RZ ;  /* 0x000000ffff0e7224 */ /* 0x000fe200078e00ff */
[----:B------:R-:W2:Y:S01]  /*0290*/  LDCU UR18, c[0x0][0x3a4] ;  /* 0x00007480ff1277ac */ /* 0x000ea20008000800 */
[----:B------:R-:W3:Y:S01]  /*02a0*/  LDCU.128 UR8, c[0x0][0x380] ;  /* 0x00007000ff0877ac */ /* 0x000ee20008000c00 */
[----:B0-----:R-:W-:-:S06]  /*02b0*/  IMAD.U32 R8, RZ, RZ, UR4 ;  /* 0x00000004ff087e24 */ /* 0x001fcc000f8e00ff */
[----:B------:R-:W-:Y:S05]  /*02c0*/  @!P1 BRA `(.L_x_2) ;  /* 0x0000001c00909947 */ /* 0x000fea0003800000 */
[----:B------:R-:W-:Y:S01]  /*02d0*/  VIADD R9, R8, 0xfffffffe ;  /* 0xfffffffe08097836 */ /* 0x000fe20000000000 */
[----:B------:R-:W0:Y:S01]  /*02e0*/  LDCU UR4, c[0x0][0x3b4] ;  /* 0x00007680ff0477ac */ /* 0x000e220008000800 */
[----:B------:R-:W-:Y:S01]  /*02f0*/  IMAD R12, R15, UR16, R30 ;  /* 0x000000100f0c7c24 */ /* 0x000fe2000f8e021e */
[----:B------:R-:W4:Y:S02]  /*0300*/  LDC.64 R18, c[0x0][0x380] ;  /* 0x0000e000ff127b82 */ /* 0x000f240000000a00 */
[-C--:B------:R-:W-:Y:S01]  /*0310*/  IABS R10, R9.reuse ;  /* 0x00000009000a7213 */ /* 0x080fe20000000000 */
[----:B------:R-:W-:Y:S01]  /*0320*/  IMAD R15, R12, UR15, R7 ;  /* 0x0000000f0c0f7c24 */ /* 0x000fe2000f8e0207 */
[----:B------:R-:W-:Y:S01]  /*0330*/  IABS R12, R9 ;  /* 0x00000009000c7213 */ /* 0x000fe20000000000 */
[----:B------:R-:W5:Y:S01]  /*0340*/  LDCU.128 UR20, c[0x0][0x380] ;  /* 0x00007000ff1477ac */ /* 0x000f620008000c00 */
[----:B------:R-:W1:Y:S01]  /*0350*/  I2F.RP R16, R10 ;  /* 0x0000000a00107306 */ /* 0x000e620000209400 */
[----:B0-----:R-:W-:-:S04]  /*0360*/  VIADD R24, R29, UR4 ;  /* 0x000000041d187c36 */ /* 0x001fc80008000000 */
[----:B------:R-:W-:-:S03]  /*0370*/  IMAD R14, R15, UR14, R24 ;  /* 0x0000000e0f0e7c24 */ /* 0x000fc6000f8e0218 */
[----:B-1----:R0:W1:Y:S02]  /*0380*/  MUFU.RCP R11, R16 ;  /* 0x00000010000b7308 */ /* 0x0020640000001000 */
[----:B0-----:R-:W-:Y:S01]  /*0390*/  IABS R16, R14 ;  /* 0x0000000e00107213 */ /* 0x001fe20000000000 */
[----:B-1----:R-:W-:-:S05]  /*03a0*/  VIADD R11, R11, 0xffffffe ;  /* 0x0ffffffe0b0b7836 */ /* 0x002fca0000000000 */
[----:B------:R-:W0:Y:S02]  /*03b0*/  F2I.FTZ.U32.TRUNC.NTZ R13, R11 ;  /* 0x0000000b000d7305 */ /* 0x000e24000021f000 */
[----:B0-----:R-:W-:-:S04]  /*03c0*/  IMAD.MOV R17, RZ, RZ, -R13 ;  /* 0x000000ffff117224 */ /* 0x001fc800078e0a0d */
[----:B------:R-:W-:Y:S02]  /*03d0*/  IMAD R15, R17, R10, RZ ;  /* 0x0000000a110f7224 */ /* 0x000fe400078e02ff */
[----:B------:R-:W-:Y:S02]  /*03e0*/  IMAD.MOV R17, RZ, RZ, -R12 ;  /* 0x000000ffff117224 */ /* 0x000fe400078e0a0c */
[----:B------:R-:W-:-:S04]  /*03f0*/  IMAD.MOV.U32 R12, RZ, RZ, RZ ;  /* 0x000000ffff0c7224 */ /* 0x000fc800078e00ff */
[----:B------:R-:W-:-:S04]  /*0400*/  IMAD.HI.U32 R12, R13, R15, R12 ;  /* 0x0000000f0d0c7227 */ /* 0x000fc800078e000c */
[----:B------:R-:W-:Y:S02]  /*0410*/  IMAD.MOV.U32 R13, RZ, RZ, R16 ;  /* 0x000000ffff0d7224 */ /* 0x000fe400078e0010 */
[----:B------:R-:W-:Y:S02]  /*0420*/  IMAD.MOV.U32 R15, RZ, RZ, R17 ;  /* 0x000000ffff0f7224 */ /* 0x000fe400078e0011 */
[----:B------:R-:W-:-:S04]  /*0430*/  IMAD.HI.U32 R12, R12, R13, RZ ;  /* 0x0000000d0c0c7227 */ /* 0x000fc800078e00ff */
[----:B------:R-:W-:-:S05]  /*0440*/  IMAD R13, R12, R15, R13 ;  /* 0x0000000f0c0d7224 */ /* 0x000fca00078e020d */
[----:B------:R-:W-:-:S13]  /*0450*/  ISETP.GT.U32.AND P2, PT, R10, R13, PT ;  /* 0x0000000d0a00720c */ /* 0x000fda0003f44070 */
[----:B------:R-:W-:Y:S01]  /*0460*/  @!P2 IMAD.IADD R13, R13, 0x1, -R10 ;  /* 0x000000010d0da824 */ /* 0x000fe200078e0a0a */
[----:B------:R-:W-:-:S04]  /*0470*/  @!P2 IADD3 R12, PT, PT, R12, 0x1, RZ ;  /* 0x000000010c0ca810 */ /* 0x000fc80007ffe0ff */
[----:B------:R-:W-:Y:S02]  /*0480*/  ISETP.GE.U32.AND P1, PT, R13, R10, PT ;  /* 0x0000000a0d00720c */ /* 0x000fe40003f26070 */
[----:B------:R-:W-:-:S04]  /*0490*/  LOP3.LUT R13, R14, R9, RZ, 0x3c, !PT ;  /* 0x000000090e0d7212 */ /* 0x000fc800078e3cff */
[----:B------:R-:W-:Y:S02]  /*04a0*/  ISETP.GE.AND P3, PT, R13, RZ, PT ;  /* 0x000000ff0d00720c */ /* 0x000fe40003f66270 */
[----:B------:R-:W-:-:S05]  /*04b0*/  LOP3.LUT R13, RZ, R9, RZ, 0x33, !PT ;  /* 0x00000009ff0d7212 */ /* 0x000fca00078e33ff */
[----:B------:R-:W-:Y:S01]  /*04c0*/  @P1 VIADD R12, R12, 0x1 ;  /* 0x000000010c0c1836 */ /* 0x000fe20000000000 */
[----:B------:R-:W-:-:S05]  /*04d0*/  ISETP.NE.AND P1, PT, R9, RZ, PT ;  /* 0x000000ff0900720c */ /* 0x000fca0003f25270 */
[----:B------:R-:W-:-:S05]  /*04e0*/  @!P3 IMAD.MOV R12, RZ, RZ, -R12 ;  /* 0x000000ffff0cb224 */ /* 0x000fca00078e0a0c */
[----:B------:R-:W-:-:S05]  /*04f0*/  SEL R13, R13, R12, !P1 ;  /* 0x0000000c0d0d7207 */ /* 0x000fca0004800000 */
[----:B------:R-:W-:Y:S02]  /*0500*/  IMAD.MOV R12, RZ, RZ, -R13 ;  /* 0x000000ffff0c7224 */ /* 0x000fe400078e0a0d */
[----:B------:R-:W-:Y:S02]  /*0510*/  IMAD R15, R13, R8, R8 ;  /* 0x000000080d0f7224 */ /* 0x000fe400078e0208 */
[----:B------:R-:W-:-:S04]  /*0520*/  IMAD R14, R9, R12, R14 ;  /* 0x0000000c090e7224 */ /* 0x000fc800078e020e */
[C---:B------:R-:W-:Y:S01]  /*0530*/  IMAD.IADD R17, R14.reuse, 0x1, R15 ;  /* 0x000000010e117824 */ /* 0x040fe200078e020f */
[----:B------:R-:W-:Y:S02]  /*0540*/  IADD3 R13, P2, PT, R14, R15, RZ ;  /* 0x0000000f0e0d7210 */ /* 0x000fe40007f5e0ff */
[----:B------:R-:W-:Y:S01]  /*0550*/  SHF.R.S32.HI R12, RZ, 0x1f, R14 ;  /* 0x0000001fff0c7819 */ /* 0x000fe2000001140e */
[----:B----4-:R-:W-:-:S03]  /*0560*/  IMAD.WIDE R16, R17, 0x8, R18 ;  /* 0x0000000811107825 */ /* 0x010fc600078e0212 */
[----:B------:R-:W-:Y:S01]  /*0570*/  LEA.HI.X.SX32 R25, R15, R12, 0x1, P2 ;  /* 0x0000000c0f197211 */ /* 0x000fe200010f0eff */
[C---:B------:R-:W-:Y:S01]  /*0580*/  IMAD.SHL.U32 R20, R13.reuse, 0x8, RZ ;  /* 0x000000080d147824 */ /* 0x040fe200078e00ff */
[----:B------:R-:W-:Y:S01]  /*0590*/  SHF.R.S32.HI R12, RZ, 0x1f, R8 ;  /* 0x0000001fff0c7819 */ /* 0x000fe20000011408 */
[----:B------:R-:W4:Y:S01]  /*05a0*/  LDG.E.64 R16, desc[UR6][R16.64] ;  /* 0x0000000610107981 */ /* 0x000f22000c1e1b00 */
[C---:B------:R-:W-:Y:S02]  /*05b0*/  SHF.L.U64.HI R21, R13.reuse, 0x3, R25 ;  /* 0x000000030d157819 */ /* 0x040fe40000010219 */
[----:B-----5:R-:W-:Y:S02]  /*05c0*/  IADD3 R22, P2, PT, R20, UR20, RZ ;  /* 0x0000001414167c10 */ /* 0x020fe4000ff5e0ff */
[----:B------:R-:W-:Y:S02]  /*05d0*/  IADD3 R15, P3, PT, R13, R8, RZ ;  /* 0x000000080d0f7210 */ /* 0x000fe40007f7e0ff */
[----:B------:R-:W-:-:S02]  /*05e0*/  IADD3.X R23, PT, PT, R21, UR21, RZ, P2, !PT ;  /* 0x0000001515177c10 */ /* 0x000fc400097fe4ff */
[----:B------:R-:W-:Y:S01]  /*05f0*/  LEA R14, P2, R15, UR20, 0x3 ;  /* 0x000000140f0e7c11 */ /* 0x000fe2000f8418ff */
[----:B------:R-:W-:Y:S01]  /*0600*/  IMAD.X R26, R12, 0x1, R25, P3 ;  /* 0x000000010c1a7824 */ /* 0x000fe200018e0619 */
[----:B------:R-:W-:Y:S02]  /*0610*/  IADD3 R13, P3, PT, R13, -R8, RZ ;  /* 0x800000080d0d7210 */ /* 0x000fe40007f7e0ff */
[----:B------:R-:W4:Y:S02]  /*0620*/  LDG.E.64 R22, desc[UR6][R22.64+0x10] ;  /* 0x0000100616167981 */ /* 0x000f24000c1e1b00 */
[----:B------:R-:W-:Y:S01]  /*0630*/  LEA.HI.X R15, R15, UR21, R26, 0x3, P2 ;  /* 0x000000150f0f7c11 */ /* 0x000fe200090f1c1a */
[----:B------:R-:W-:Y:S01]  /*0640*/  IMAD.X R26, R25, 0x1, ~R12, P3 ;  /* 0x00000001191a7824 */ /* 0x000fe200018e0e0c */
[----:B------:R-:W-:-:S04]  /*0650*/  LEA R36, P2, R13, UR20, 0x3 ;  /* 0x000000140d247c11 */ /* 0x000fc8000f8418ff */
[----:B------:R-:W5:Y:S01]  /*0660*/  LDG.E.64 R14, desc[UR6][R14.64+0x8] ;  /* 0x000008060e0e7981 */ /* 0x000f62000c1e1b00 */
[----:B------:R-:W-:-:S06]  /*0670*/  LEA.HI.X R37, R13, UR21, R26, 0x3, P2 ;  /* 0x000000150d257c11 */ /* 0x000fcc00090f1c1a */
[----:B------:R-:W2:Y:S01]  /*0680*/  LDG.E.64 R36, desc[UR6][R36.64+0x8] ;  /* 0x0000080624247981 */ /* 0x000ea2000c1e1b00 */
[----:B------:R-:W0:Y:S01]  /*0690*/  F2I.FTZ.U32.TRUNC.NTZ R33, R11 ;  /* 0x0000000b00217305 */ /* 0x000e22000021f000 */
[----:B------:R-:W-:Y:S01]  /*06a0*/  IABS R13, R9 ;  /* 0x00000009000d7213 */ /* 0x000fe20000000000 */
[----:B------:R-:W-:Y:S02]  /*06b0*/  IMAD.MOV.U32 R32, RZ, RZ, RZ ;  /* 0x000000ffff207224 */ /* 0x000fe400078e00ff */
[----:B0-----:R-:W-:-:S04]  /*06c0*/  IMAD.MOV R26, RZ, RZ, -R33 ;  /* 0x000000ffff1a7224 */ /* 0x001fc800078e0a21 */
[----:B------:R-:W-:Y:S02]  /*06d0*/  IMAD R25, R26, R13, RZ ;  /* 0x0000000d1a197224 */ /* 0x000fe400078e02ff */
[----:B------:R-:W-:Y:S02]  /*06e0*/  IMAD.IADD R26, R2, 0x1, R5 ;  /* 0x00000001021a7824 */ /* 0x000fe400078e0205 */
[----:B------:R-:W-:-:S04]  /*06f0*/  IMAD.HI.U32 R32, R33, R25, R32 ;  /* 0x0000001921207227 */ /* 0x000fc800078e0020 */
[----:B------:R-:W-:-:S04]  /*0700*/  IMAD R25, R26, R3, UR13 ;  /* 0x0000000d1a197e24 */ /* 0x000fc8000f8e0203 */
[----:B------:R-:W-:-:S04]  /*0710*/  IMAD R25, R25, R0, UR12 ;  /* 0x0000000c19197e24 */ /* 0x000fc8000f8e0200 */
[----:B------:R-:W-:-:S04]  /*0720*/  IMAD R26, R25, UR16, R30 ;  /* 0x00000010191a7c24 */ /* 0x000fc8000f8e021e */
[----:B------:R-:W-:-:S04]  /*0730*/  IMAD R25, R26, UR15, R7 ;  /* 0x0000000f1a197c24 */ /* 0x000fc8000f8e0207 */
[----:B------:R-:W-:Y:S01]  /*0740*/  IMAD R26, R25, UR14, R24 ;  /* 0x0000000e191a7c24 */ /* 0x000fe2000f8e0218 */
[----:B------:R-:W-:-:S04]  /*0750*/  IABS R25, R9 ;  /* 0x0000000900197213 */ /* 0x000fc80000000000 */
[----:B------:R-:W-:Y:S01]  /*0760*/  IABS R31, R26 ;  /* 0x0000001a001f7213 */ /* 0x000fe20000000000 */
[----:B------:R-:W-:-:S04]  /*0770*/  IMAD.MOV R28, RZ, RZ, -R25 ;  /* 0x000000ffff1c7224 */ /* 0x000fc800078e0a19 */
[----:B------:R-:W-:-:S04]  /*0780*/  IMAD.MOV.U32 R25, RZ, RZ, R31 ;  /* 0x000000ffff197224 */ /* 0x000fc800078e001f */
[----:B------:R-:W-:-:S04]  /*0790*/  IMAD.HI.U32 R32, R32, R25, RZ ;  /* 0x0000001920207227 */ /* 0x000fc800078e00ff */
[----:B------:R-:W-:-:S05]  /*07a0*/  IMAD R25, R32, R28, R25 ;  /* 0x0000001c20197224 */ /* 0x000fca00078e0219 */
[----:B------:R-:W-:-:S13]  /*07b0*/  ISETP.GT.U32.AND P3, PT, R10, R25, PT ;  /* 0x000000190a00720c */ /* 0x000fda0003f64070 */
[----:B------:R-:W-:Y:S01]  /*07c0*/  @!P3 IMAD.IADD R25, R25, 0x1, -R13 ;  /* 0x000000011919b824 */ /* 0x000fe200078e0a0d */
[----:B------:R-:W-:-:S04]  /*07d0*/  LOP3.LUT R13, R26, R9, RZ, 0x3c, !PT ;  /* 0x000000091a0d7212 */ /* 0x000fc800078e3cff */
[----:B------:R-:W-:Y:S02]  /*07e0*/  ISETP.GE.U32.AND P2, PT, R25, R10, PT ;  /* 0x0000000a1900720c */ /* 0x000fe40003f46070 */
[----:B------:R-:W-:Y:S02]  /*07f0*/  ISETP.GE.AND P4, PT, R13, RZ, PT ;  /* 0x000000ff0d00720c */ /* 0x000fe40003f86270 */
[----:B------:R-:W-:Y:S02]  /*0800*/  @!P3 IADD3 R32, PT, PT, R32, 0x1, RZ ;  /* 0x000000012020b810 */ /* 0x000fe40007ffe0ff */
[----:B------:R-:W-:-:S07]  /*0810*/  LOP3.LUT R13, RZ, R9, RZ, 0x33, !PT ;  /* 0x00000009ff0d7212 */ /* 0x000fce00078e33ff */
[----:B------:R-:W-:-:S04]  /*0820*/  @P2 VIADD R32, R32, 0x1 ;  /* 0x0000000120202836 */ /* 0x000fc80000000000 */
[----:B------:R-:W-:-:S05]  /*0830*/  @!P4 IMAD.MOV R32, RZ, RZ, -R32 ;  /* 0x000000ffff20c224 */ /* 0x000fca00078e0a20 */
[----:B------:R-:W-:Y:S01]  /*0840*/  SEL R13, R13, R32, !P1 ;  /* 0x000000200d0d7207 */ /* 0x000fe20004800000 */
[----:B----4-:R-:W-:-:S04]  /*0850*/  DADD R16, R22, R16 ;  /* 0x0000000016107229 */ /* 0x010fc80000000010 */
[----:B------:R-:W-:Y:S02]  /*0860*/  IMAD.MOV R22, RZ, RZ, -R13 ;  /* 0x000000ffff167224 */ /* 0x000fe400078e0a0d */
[----:B------:R-:W-:Y:S02]  /*0870*/  IMAD R23, R13, R8, R8 ;  /* 0x000000080d177224 */ /* 0x000fe400078e0208 */
[----:B------:R-:W-:Y:S01]  /*0880*/  IMAD R22, R9, R22, R26 ;  /* 0x0000001609167224 */ /* 0x000fe200078e021a */
[----:B-----5:R-:W-:-:S04]  /*0890*/  DADD R14, R16, R14 ;  /* 0x00000000100e7229 */ /* 0x020fc8000000000e */
[----:B------:R-:W-:Y:S02]  /*08a0*/  IADD3 R13, P2, PT, R22, R23, RZ ;  /* 0x00000017160d7210 */ /* 0x000fe40007f5e0ff */
[----:B------:R-:W-:Y:S02]  /*08b0*/  SHF.R.S32.HI R16, RZ, 0x1f, R22 ;  /* 0x0000001fff107819 */ /* 0x000fe40000011416 */
[----:B--2---:R-:W-:Y:S01]  /*08c0*/  DADD R36, R14, R36 ;  /* 0x000000000e247229 */ /* 0x004fe20000000024 */
[----:B------:R-:W-:Y:S01]  /*08d0*/  IMAD.SHL.U32 R34, R13, 0x8, RZ ;  /* 0x000000080d227824 */ /* 0x000fe200078e00ff */
[----:B------:R-:W-:Y:S02]  /*08e0*/  LEA.HI.X.SX32 R17, R23, R16, 0x1, P2 ;  /* 0x0000001017117211 */ /* 0x000fe400010f0eff */
[----:B------:R-:W-:Y:S01]  /*08f0*/  IADD3 R20, P2, PT, R20, UR22, RZ ;  /* 0x0000001614147c10 */ /* 0x000fe2000ff5e0ff */
[----:B------:R-:W-:Y:S01]  /*0900*/  IMAD.IADD R23, R22, 0x1, R23 ;  /* 0x0000000116177824 */ /* 0x000fe200078e0217 */
[----:B------:R-:W-:-:S02]  /*0910*/  SHF.L.U64.HI R16, R13, 0x3, R17 ;  /* 0x000000030d107819 */ /* 0x000fc40000010211 */
[----:B------:R-:W-:Y:S01]  /*0920*/  IADD3 R32, P3, PT, R34, UR20, RZ ;  /* 0x0000001422207c10 */ /* 0x000fe2000ff7e0ff */
[----:B------:R-:W-:Y:S01]  /*0930*/  DMUL R36, R36, 0.25 ;  /* 0x3fd0000024247828 */ /* 0x000fe20000000000 */
[----:B------:R-:W-:Y:S02]  /*0940*/  IADD3.X R21, PT, PT, R21, UR23, RZ, P2, !PT ;  /* 0x0000001715157c10 */ /* 0x000fe400097fe4ff */
[----:B------:R-:W-:Y:S01]  /*0950*/  IADD3 R15, P2, PT, R13, R8, RZ ;  /* 0x000000080d0f7210 */ /* 0x000fe20007f5e0ff */
[----:B------:R-:W-:Y:S01]  /*0960*/  IMAD.WIDE R22, R23, 0x8, R18 ;  /* 0x0000000817167825 */ /* 0x000fe200078e0212 */
[----:B------:R-:W-:-:S03]  /*0970*/  IADD3.X R33, PT, PT, R16, UR21, RZ, P3, !PT ;  /* 0x0000001510217c10 */ /* 0x000fc60009ffe4ff */
[----:B------:R-:W-:Y:S01]  /*0980*/  IMAD.X R28, R12, 0x1, R17, P2 ;  /* 0x000000010c1c7824 */ /* 0x000fe200010e0611 */
[----:B------:R-:W-:Y:S01]  /*0990*/  LEA R14, P2, R15, UR20, 0x3 ;  /* 0x000000140f0e7c11 */ /* 0x000fe2000f8418ff */
[----:B------:R0:W-:Y:S01]  /*09a0*/  STG.E.64 desc[UR6][R20.64+0x8], R36 ;  /* 0x0000082414007986 */ /* 0x0001e2000c101b06 */
[----:B------:R-:W-:-:S03]  /*09b0*/  IADD3 R13, P3, PT, R13, -R8, RZ ;  /* 0x800000080d0d7210 */ /* 0x000fc60007f7e0ff */
[----:B------:R-:W2:Y:S01]  /*09c0*/  LDG.E.64 R32, desc[UR6][R32.64+0x10] ;  /* 0x0000100620207981 */ /* 0x000ea2000c1e1b00 */
[----:B------:R-:W-:-:S03]  /*09d0*/  LEA.HI.X R15, R15, UR21, R28, 0x3, P2 ;  /* 0x000000150f0f7c11 */ /* 0x000fc600090f1c1c */
[----:B------:R-:W2:Y:S01]  /*09e0*/  LDG.E.64 R22, desc[UR6][R22.64] ;  /* 0x0000000616167981 */ /* 0x000ea2000c1e1b00 */
[----:B------:R-:W-:-:S03]  /*09f0*/  IMAD.X R28, R17, 0x1, ~R12, P3 ;  /* 0x00000001111c7824 */ /* 0x000fc600018e0e0c */
[----:B------:R-:W4:Y:S01]  /*0a00*/  LDG.E.64 R14, desc[UR6][R14.64+0x8] ;  /* 0x000008060e0e7981 */ /* 0x000f22000c1e1b00 */
[----:B0-----:R-:W-:-:S04]  /*0a10*/  LEA R36, P2, R13, UR20, 0x3 ;  /* 0x000000140d247c11 */ /* 0x001fc8000f8418ff */
[----:B------:R-:W-:-:S06]  /*0a20*/  LEA.HI.X R37, R13, UR21, R28, 0x3, P2 ;  /* 0x000000150d257c11 */ /* 0x000fcc00090f1c1c */
[----:B------:R-:W5:Y:S01]  /*0a30*/  LDG.E.64 R36, desc[UR6][R36.64+0x8] ;  /* 0x0000080624247981 */ /* 0x000f62000c1e1b00 */
[----:B------:R-:W0:Y:S01]  /*0a40*/  F2I.FTZ.U32.TRUNC.NTZ R21, R11 ;  /* 0x0000000b00157305 */ /* 0x000e22000021f000 */
[----:B------:R-:W-:-:S04]  /*0a50*/  IMAD R20, R5, 0x2, R2 ;  /* 0x0000000205147824 */ /* 0x000fc800078e0202 */
[----:B------:R-:W-:-:S04]  /*0a60*/  IMAD R13, R20, R3, UR13 ;  /* 0x0000000d140d7e24 */ /* 0x000fc8000f8e0203 */
[----:B------:R-:W-:Y:S01]  /*0a70*/  IMAD R13, R13, R0, UR12 ;  /* 0x0000000c0d0d7e24 */ /* 0x000fe2000f8e0200 */
[----:B------:R-:W-:-:S03]  /*0a80*/  IABS R25, R9 ;  /* 0x0000000900197213 */ /* 0x000fc60000000000 */
[----:B------:R-:W-:Y:S02]  /*0a90*/  IMAD R20, R13, UR16, R30 ;  /* 0x000000100d147c24 */ /* 0x000fe4000f8e021e */
[----:B0-----:R-:W-:Y:S02]  /*0aa0*/  IMAD.MOV R28, RZ, RZ, -R21 ;  /* 0x000000ffff1c7224 */ /* 0x001fe400078e0a15 */
[----:B------:R-:W-:Y:S02]  /*0ab0*/  IMAD R13, R20, UR15, R7 ;  /* 0x0000000f140d7c24 */ /* 0x000fe4000f8e0207 */
[----:B------:R-:W-:Y:S02]  /*0ac0*/  IMAD R25, R28, R25, RZ ;  /* 0x000000191c197224 */ /* 0x000fe400078e02ff */
[----:B------:R-:W-:Y:S02]  /*0ad0*/  IMAD R28, R13, UR14, R24 ;  /* 0x0000000e0d1c7c24 */ /* 0x000fe4000f8e0218 */
[----:B------:R-:W-:Y:S01]  /*0ae0*/  IMAD.MOV.U32 R20, RZ, RZ, RZ ;  /* 0x000000ffff147224 */ /* 0x000fe200078e00ff */
[----:B------:R-:W-:-:S03]  /*0af0*/  IABS R17, R9 ;  /* 0x0000000900117213 */ /* 0x000fc60000000000 */
[----:B------:R-:W-:Y:S01]  /*0b00*/  IMAD.HI.U32 R13, R21, R25, R20 ;  /* 0x00000019150d7227 */ /* 0x000fe200078e0014 */
[----:B------:R-:W-:-:S03]  /*0b10*/  IABS R20, R28 ;  /* 0x0000001c00147213 */ /* 0x000fc60000000000 */
[----:B------:R-:W-:Y:S02]  /*0b20*/  IMAD.MOV R17, RZ, RZ, -R17 ;  /* 0x000000ffff117224 */ /* 0x000fe400078e0a11 */
[----:B------:R-:W-:-:S04]  /*0b30*/  IMAD.HI.U32 R13, R13, R20, RZ ;  /* 0x000000140d0d7227 */ /* 0x000fc800078e00ff */
[----:B------:R-:W-:-:S05]  /*0b40*/  IMAD R17, R13, R17, R20 ;  /* 0x000000110d117224 */ /* 0x000fca00078e0214 */
[----:B------:R-:W-:Y:S02]  /*0b50*/  ISETP.GT.U32.AND P3, PT, R10, R17, PT ;  /* 0x000000110a00720c */ /* 0x000fe40003f64070 */
[----:B------:R-:W-:-:S11]  /*0b60*/  IABS R20, R9 ;  /* 0x0000000900147213 */ /* 0x000fd60000000000 */
[----:B------:R-:W-:-:S05]  /*0b70*/  @!P3 IMAD.IADD R17, R17, 0x1, -R20 ;  /* 0x000000011111b824 */ /* 0x000fca00078e0a14 */
[----:B------:R-:W-:Y:S02]  /*0b80*/  ISETP.GE.U32.AND P2, PT, R17, R10, PT ;  /* 0x0000000a1100720c */ /* 0x000fe40003f46070 */
[----:B------:R-:W-:Y:S01]  /*0b90*/  LOP3.LUT R17, R28, R9, RZ, 0x3c, !PT ;  /* 0x000000091c117212 */ /* 0x000fe200078e3cff */
[----:B------:R-:W-:-:S03]  /*0ba0*/  @!P3 VIADD R13, R13, 0x1 ;  /* 0x000000010d0db836 */ /* 0x000fc60000000000 */
[----:B------:R-:W-:-:S07]  /*0bb0*/  ISETP.GE.AND P4, PT, R17, RZ, PT ;  /* 0x000000ff1100720c */ /* 0x000fce0003f86270 */
[----:B------:R-:W-:Y:S02]  /*0bc0*/  @P2 IADD3 R13, PT, PT, R13, 0x1, RZ ;  /* 0x000000010d0d2810 */ /* 0x000fe40007ffe0ff */
[----:B------:R-:W-:-:S04]  /*0bd0*/  LOP3.LUT R20, RZ, R9, RZ, 0x33, !PT ;  /* 0x00000009ff147212 */ /* 0x000fc800078e33ff */
[----:B------:R-:W-:-:S05]  /*0be0*/  @!P4 IMAD.MOV R13, RZ, RZ, -R13 ;  /* 0x000000ffff0dc224 */ /* 0x000fca00078e0a0d */
[----:B------:R-:W-:-:S05]  /*0bf0*/  SEL R13, R20, R13, !P1 ;  /* 0x0000000d140d7207 */ /* 0x000fca0004800000 */
[----:B------:R-:W-:Y:S01]  /*0c00*/  IMAD.MOV R17, RZ, RZ, -R13 ;  /* 0x000000ffff117224 */ /* 0x000fe200078e0a0d */
[----:B------:R-:W-:-:S04]  /*0c10*/  IADD3 R34, P2, PT, R34, UR22, RZ ;  /* 0x0000001622227c10 */ /* 0x000fc8000ff5e0ff */
[----:B------:R-:W-:Y:S01]  /*0c20*/  IADD3.X R35, PT, PT, R16, UR23, RZ, P2, !PT ;  /* 0x0000001710237c10 */ /* 0x000fe200097fe4ff */
[----:B--2---:R-:W-:-:S08]  /*0c30*/  DADD R22, R32, R22 ;  /* 0x0000000020167229 */ /* 0x004fd00000000016 */
[----:B----4-:R-:W-:-:S08]  /*0c40*/  DADD R14, R22, R14 ;  /* 0x00000000160e7229 */ /* 0x010fd0000000000e */
[----:B-----5:R-:W-:Y:S01]  /*0c50*/  DADD R36, R14, R36 ;  /* 0x000000000e247229 */ /* 0x020fe20000000024 */
[----:B------:R-:W-:Y:S02]  /*0c60*/  IMAD R14, R9, R17, R28 ;  /* 0x00000011090e7224 */ /* 0x000fe400078e021c */
[----:B------:R-:W-:-:S03]  /*0c70*/  IMAD R15, R13, R8, R8 ;  /* 0x000000080d0f7224 */ /* 0x000fc600078e0208 */
[----:B------:R-:W-:Y:S02]  /*0c80*/  SHF.R.S32.HI R20, RZ, 0x1f, R14 ;  /* 0x0000001fff147819 */ /* 0x000fe4000001140e */
[----:B------:R-:W-:-:S04]  /*0c90*/  IADD3 R13, P3, PT, R14, R15, RZ ;  /* 0x0000000f0e0d7210 */ /* 0x000fc80007f7e0ff */
[----:B------:R-:W-:Y:S01]  /*0ca0*/  LEA.HI.X.SX32 R33, R15, R20, 0x1, P3 ;  /* 0x000000140f217211 */ /* 0x000fe200018f0eff */
[C---:B------:R-:W-:Y:S02]  /*0cb0*/  IMAD.SHL.U32 R31, R13.reuse, 0x8, RZ ;  /* 0x000000080d1f7824 */ /* 0x040fe400078e00ff */
[----:B------:R-:W-:Y:S01]  /*0cc0*/  IMAD.IADD R23, R14, 0x1, R15 ;  /* 0x000000010e177824 */ /* 0x000fe200078e020f */
[----:B------:R-:W-:Y:S02]  /*0cd0*/  SHF.L.U64.HI R20, R13, 0x3, R33 ;  /* 0x000000030d147819 */ /* 0x000fe40000010221 */
[----:B------:R-:W-:Y:S01]  /*0ce0*/  IADD3 R16, P2, PT, R31, UR20, RZ ;  /* 0x000000141f107c10 */ /* 0x000fe2000ff5e0ff */
[----:B------:R-:W-:Y:S01]  /*0cf0*/  DMUL R36, R36, 0.25 ;  /* 0x3fd0000024247828 */ /* 0x000fe20000000000 */
[----:B------:R-:W-:Y:S02]  /*0d00*/  IMAD.WIDE R22, R23, 0x8, R18 ;  /* 0x0000000817167825 */ /* 0x000fe400078e0212 */
[----:B------:R-:W-:-:S02]  /*0d10*/  IADD3.X R17, PT, PT, R20, UR21, RZ, P2, !PT ;  /* 0x0000001514117c10 */ /* 0x000fc400097fe4ff */
[----:B------:R-:W-:Y:S02]  /*0d20*/  IADD3 R15, P2, PT, R13, R8, RZ ;  /* 0x000000080d0f7210 */ /* 0x000fe40007f5e0ff */
[----:B------:R0:W-:Y:S03]  /*0d30*/  STG.E.64 desc[UR6][R34.64+0x8], R36 ;  /* 0x0000082422007986 */ /* 0x0001e6000c101b06 */
[----:B------:R-:W-:Y:S01]  /*0d40*/  IMAD.X R32, R12, 0x1, R33, P2 ;  /* 0x000000010c207824 */ /* 0x000fe200010e0621 */
[----:B------:R-:W2:Y:S01]  /*0d50*/  LDG.E.64 R16, desc[UR6][R16.64+0x10] ;  /* 0x0000100610107981 */ /* 0x000ea2000c1e1b00 */
[----:B------:R-:W-:-:S03]  /*0d60*/  LEA R14, P2, R15, UR20, 0x3 ;  /* 0x000000140f0e7c11 */ /* 0x000fc6000f8418ff */
[----:B------:R-:W2:Y:S01]  /*0d70*/  LDG.E.64 R22, desc[UR6][R22.64] ;  /* 0x0000000616167981 */ /* 0x000ea2000c1e1b00 */
[----:B------:R-:W-:Y:S02]  /*0d80*/  LEA.HI.X R15, R15, UR21, R32, 0x3, P2 ;  /* 0x000000150f0f7c11 */ /* 0x000fe400090f1c20 */
[----:B------:R-:W-:-:S04]  /*0d90*/  IADD3 R13, P2, PT, R13, -R8, RZ ;  /* 0x800000080d0d7210 */ /* 0x000fc80007f5e0ff */
[----:B------:R-:W4:Y:S01]  /*0da0*/  LDG.E.64 R14, desc[UR6][R14.64+0x8] ;  /* 0x000008060e0e7981 */ /* 0x000f22000c1e1b00 */
[----:B0-----:R-:W-:Y:S01]  /*0db0*/  IMAD.X R34, R33, 0x1, ~R12, P2 ;  /* 0x0000000121227824 */ /* 0x001fe200010e0e0c */
[----:B------:R-:W-:-:S04]  /*0dc0*/  LEA R32, P2, R13, UR20, 0x3 ;  /* 0x000000140d207c11 */ /* 0x000fc8000f8418ff */
[----:B------:R-:W-:-:S06]  /*0dd0*/  LEA.HI.X R33, R13, UR21, R34, 0x3, P2 ;  /* 0x000000150d217c11 */ /* 0x000fcc00090f1c22 */
[----:B------:R-:W5:Y:S01]  /*0de0*/  LDG.E.64 R32, desc[UR6][R32.64+0x8] ;  /* 0x0000080620207981 */ /* 0x000f62000c1e1b00 */
[----:B------:R-:W-:-:S04]  /*0df0*/  IMAD R34, R5, 0x3, R2 ;  /* 0x0000000305227824 */ /* 0x000fc800078e0202 */
[----:B------:R-:W-:-:S04]  /*0e00*/  IMAD R13, R34, R3, UR13 ;  /* 0x0000000d220d7e24 */ /* 0x000fc8000f8e0203 */
[----:B------:R-:W-:-:S04]  /*0e10*/  IMAD R13, R13, R0, UR12 ;  /* 0x0000000c0d0d7e24 */ /* 0x000fc8000f8e0200 */
[----:B------:R-:W-:-:S04]  /*0e20*/  IMAD R34, R13, UR16, R30 ;  /* 0x000000100d227c24 */ /* 0x000fc8000f8e021e */
[----:B------:R-:W-:Y:S02]  /*0e30*/  IMAD R13, R34, UR15, R7 ;  /* 0x0000000f220d7c24 */ /* 0x000fe4000f8e0207 */
[----:B------:R-:W-:Y:S02]  /*0e40*/  IMAD.MOV.U32 R34, RZ, RZ, RZ ;  /* 0x000000ffff227224 */ /* 0x000fe400078e00ff */
[----:B------:R-:W-:Y:S02]  /*0e50*/  IMAD R24, R13, UR14, R24 ;  /* 0x0000000e0d187c24 */ /* 0x000fe4000f8e0218 */
[----:B------:R-:W-:Y:S01]  /*0e60*/  IMAD.MOV.U32 R35, RZ, RZ, R21 ;  /* 0x000000ffff237224 */ /* 0x000fe200078e0015 */
[----:B------:R-:W-:Y:S01]  /*0e70*/  IABS R13, R9 ;  /* 0x00000009000d7213 */ /* 0x000fe20000000000 */
[----:B------:R-:W-:Y:S01]  /*0e80*/  IMAD.HI.U32 R21, R21, R25, R34 ;  /* 0x0000001915157227 */ /* 0x000fe200078e0022 */
[----:B------:R-:W-:-:S03]  /*0e90*/  IABS R34, R24 ;  /* 0x0000001800227213 */ /* 0x000fc60000000000 */
[----:B------:R-:W-:Y:S02]  /*0ea0*/  IMAD.MOV R25, RZ, RZ, -R13 ;  /* 0x000000ffff197224 */ /* 0x000fe400078e0a0d */
[----:B------:R-:W-:-:S04]  /*0eb0*/  IMAD.HI.U32 R21, R21, R34, RZ ;  /* 0x0000002215157227 */ /* 0x000fc800078e00ff */
[----:B------:R-:W-:-:S05]  /*0ec0*/  IMAD R25, R21, R25, R34 ;  /* 0x0000001915197224 */ /* 0x000fca00078e0222 */
[----:B------:R-:W-:-:S13]  /*0ed0*/  ISETP.GT.U32.AND P3, PT, R10, R25, PT ;  /* 0x000000190a00720c */ /* 0x000fda0003f64070 */
[----:B------:R-:W-:-:S05]  /*0ee0*/  @!P3 IMAD.IADD R25, R25, 0x1, -R13 ;  /* 0x000000011919b824 */ /* 0x000fca00078e0a0d */
[----:B------:R-:W-:Y:S02]  /*0ef0*/  ISETP.GE.U32.AND P2, PT, R25, R10, PT ;  /* 0x0000000a1900720c */ /* 0x000fe40003f46070 */
[----:B------:R-:W-:-:S04]  /*0f00*/  LOP3.LUT R25, R24, R9, RZ, 0x3c, !PT ;  /* 0x0000000918197212 */ /* 0x000fc800078e3cff */
[----:B------:R-:W-:Y:S01]  /*0f10*/  ISETP.GE.AND P4, PT, R25, RZ, PT ;  /* 0x000000ff1900720c */ /* 0x000fe20003f86270 */
[----:B------:R-:W-:-:S06]  /*0f20*/  @!P3 VIADD R21, R21, 0x1 ;  /* 0x000000011515b836 */ /* 0x000fcc0000000000 */
[----:B------:R-:W-:-:S06]  /*0f30*/  @P2 VIADD R21, R21, 0x1 ;  /* 0x0000000115152836 */ /* 0x000fcc0000000000 */
[----:B------:R-:W-:Y:S01]  /*0f40*/  @!P4 IADD3 R21, PT, PT, -R21, RZ, RZ ;  /* 0x000000ff1515c210 */ /* 0x000fe20007ffe1ff */
[----:B--2---:R-:W-:Y:S01]  /*0f50*/  DADD R16, R16, R22 ;  /* 0x0000000010107229 */ /* 0x004fe20000000016 */
[----:B------:R-:W-:-:S04]  /*0f60*/  LOP3.LUT R22, RZ, R9, RZ, 0x33, !PT ;  /* 0x00000009ff167212 */ /* 0x000fc800078e33ff */
[----:B------:R-:W-:-:S03]  /*0f70*/  SEL R21, R22, R21, !P1 ;  /* 0x0000001516157207 */ /* 0x000fc60004800000 */
[----:B----4-:R-:W-:Y:S02]  /*0f80*/  DADD R14, R16, R14 ;  /* 0x00000000100e7229 */ /* 0x010fe4000000000e */
[----:B------:R-:W-:Y:S02]  /*0f90*/  IMAD.MOV R22, RZ, RZ, -R21 ;  /* 0x000000ffff167224 */ /* 0x000fe400078e0a15 */
[----:B------:R-:W-:Y:S02]  /*0fa0*/  IMAD R17, R21, R8, R8 ;  /* 0x0000000815117224 */ /* 0x000fe400078e0208 */
[----:B------:R-:W-:-:S05]  /*0fb0*/  IMAD R16, R9, R22, R24 ;  /* 0x0000001609107224 */ /* 0x000fca00078e0218 */
[----:B------:R-:W-:Y:S02]  /*0fc0*/  SHF.R.S32.HI R22, RZ, 0x1f, R16 ;  /* 0x0000001fff167819 */ /* 0x000fe40000011410 */
[----:B------:R-:W-:Y:S01]  /*0fd0*/  IADD3 R23, P2, PT, R16, R17, RZ ;  /* 0x0000001110177210 */ /* 0x000fe20007f5e0ff */
[----:B-----5:R-:W-:Y:S01]  /*0fe0*/  DADD R32, R14, R32 ;  /* 0x000000000e207229 */ /* 0x020fe20000000020 */
[----:B------:R-:W-:Y:S02]  /*0ff0*/  IADD3 R14, P1, PT, R31, UR22, RZ ;  /* 0x000000161f0e7c10 */ /* 0x000fe4000ff3e0ff */
[----:B------:R-:W-:Y:S01]  /*1000*/  LEA.HI.X.SX32 R25, R17, R22, 0x1, P2 ;  /* 0x0000001611197211 */ /* 0x000fe200010f0eff */
[C---:B------:R-:W-:Y:S01]  /*1010*/  IMAD.SHL.U32 R22, R23.reuse, 0x8, RZ ;  /* 0x0000000817167824 */ /* 0x040fe200078e00ff */
[----:B------:R-:W-:Y:S01]  /*1020*/  IADD3.X R15, PT, PT, R20, UR23, RZ, P1, !PT ;  /* 0x00000017140f7c10 */ /* 0x000fe20008ffe4ff */
[----:B------:R-:W-:Y:S01]  /*1030*/  IMAD.IADD R21, R16, 0x1, R17 ;  /* 0x0000000110157824 */ /* 0x000fe200078e0211 */
[----:B------:R-:W-:-:S02]  /*1040*/  SHF.L.U64.HI R31, R23, 0x3, R25 ;  /* 0x00000003171f7819 */ /* 0x000fc40000010219 */
[----:B------:R-:W-:Y:S01]  /*1050*/  IADD3 R16, P1, PT, R22, UR20, RZ ;  /* 0x0000001416107c10 */ /* 0x000fe2000ff3e0ff */
[----:B------:R-:W-:Y:S01]  /*1060*/  DMUL R32, R32, 0.25 ;  /* 0x3fd0000020207828 */ /* 0x000fe20000000000 */
[-C--:B------:R-:W-:Y:S01]  /*1070*/  IADD3 R34, P2, PT, R23, R8.reuse, RZ ;  /* 0x0000000817227210 */ /* 0x080fe20007f5e0ff */
[----:B------:R-:W-:Y:S01]  /*1080*/  IMAD.WIDE R20, R21, 0x8, R18 ;  /* 0x0000000815147825 */ /* 0x000fe200078e0212 */
[----:B------:R-:W-:Y:S02]  /*1090*/  IADD3.X R17, PT, PT, R31, UR21, RZ, P1, !PT ;  /* 0x000000151f117c10 */ /* 0x000fe40008ffe4ff */
[----:B------:R-:W-:Y:S01]  /*10a0*/  LEA R18, P1, R34, UR20, 0x3 ;  /* 0x0000001422127c11 */ /* 0x000fe2000f8218ff */
[----:B------:R-:W-:Y:S01]  /*10b0*/  IMAD.X R19, R12, 0x1, R25, P2 ;  /* 0x000000010c137824 */ /* 0x000fe200010e0619 */
[----:B------:R0:W-:Y:S01]  /*10c0*/  STG.E.64 desc[UR6][R14.64+0x8], R32 ;  /* 0x000008200e007986 */ /* 0x0001e2000c101b06 */
[----:B------:R-:W-:-:S03]  /*10d0*/  IADD3 R23, P2, PT, R23, -R8, RZ ;  /* 0x8000000817177210 */ /* 0x000fc60007f5e0ff */
[----:B------:R-:W2:Y:S01]  /*10e0*/  LDG.E.64 R20, desc[UR6][R20.64] ;  /* 0x0000000614147981 */ /* 0x000ea2000c1e1b00 */
[----:B------:R-:W-:-:S03]  /*10f0*/  LEA.HI.X R19, R34, UR21, R19, 0x3, P1 ;  /* 0x0000001522137c11 */ /* 0x000fc600088f1c13 */
[----:B------:R-:W2:Y:S01]  /*1100*/  LDG.E.64 R16, desc[UR6][R16.64+0x10] ;  /* 0x0000100610107981 */ /* 0x000ea2000c1e1b00 */
[----:B------:R-:W-:Y:S01]  /*1110*/  LEA R34, P1, R23, UR20, 0x3 ;  /* 0x0000001417227c11 */ /* 0x000fe2000f8218ff */
[----:B------:R-:W-:Y:S02]  /*1120*/  UIMAD UR4, UR15, UR16, URZ ;  /* 0x000000100f0472a4 */ /* 0x000fe4000f8e02ff */
[----:B------:R-:W4:Y:S01]  /*1130*/  LDG.E.64 R18, desc[UR6][R18.64+0x8] ;  /* 0x0000080612127981 */ /* 0x000f22000c1e1b00 */
[----:B------:R-:W1:Y:S01]  /*1140*/  LDCU UR20, c[0x0][0x3b4] ;  /* 0x00007680ff1477ac */ /* 0x000e620008000800 */
[----:B0-----:R-:W-:-:S05]  /*1150*/  IMAD.X R14, R25, 0x1, ~R12, P2 ;  /* 0x00000001190e7824 */ /* 0x001fca00010e0e0c */
[----:B------:R-:W-:-:S06]  /*1160*/  LEA.HI.X R35, R23, UR21, R14, 0x3, P1 ;  /* 0x0000001517237c11 */ /* 0x000fcc00088f1c0e */
[----:B------:R-:W5:Y:S01]  /*1170*/  LDG.E.64 R34, desc[UR6][R34.64+0x8] ;  /* 0x0000080622227981 */ /* 0x000f62000c1e1b00 */
[----:B------:R-:W-:Y:S01]  /*1180*/  UIMAD UR4, UR4, UR14, URZ ;  /* 0x0000000e040472a4 */ /* 0x000fe2000f8e02ff */
[----:B------:R-:W-:Y:S02]  /*1190*/  LOP3.LUT R27, R27, 0x7ffffffc, RZ, 0xc0, !PT ;  /* 0x7ffffffc1b1b7812 */ /* 0x000fe400078ec0ff */
[----:B------:R-:W-:-:S04]  /*11a0*/  IADD3 R22, P1, PT, R22, UR22, RZ ;  /* 0x0000001616167c10 */ /* 0x000fc8000ff3e0ff */
[----:B------:R-:W-:Y:S01]  /*11b0*/  IADD3.X R23, PT, PT, R31, UR23, RZ, P1, !PT ;  /* 0x000000171f177c10 */ /* 0x000fe20008ffe4ff */
[----:B-1----:R-:W-:Y:S01]  /*11c0*/  VIADD R29, R29, UR20 ;  /* 0x000000141d1d7c36 */ /* 0x002fe20008000000 */
[----:B--2---:R-:W-:Y:S01]  /*11d0*/  DADD R14, R16, R20 ;  /* 0x00000000100e7229 */ /* 0x004fe20000000014 */
[----:B------:R-:W-:Y:S02]  /*11e0*/  IMAD R17, R2, R3, UR13 ;  /* 0x0000000d02117e24 */ /* 0x000fe4000f8e0203 */
[----:B------:R-:W-:Y:S02]  /*11f0*/  IMAD R16, R5, UR4, RZ ;  /* 0x0000000405107c24 */ /* 0x000fe4000f8e02ff */
[----:B------:R-:W-:-:S03]  /*1200*/  IMAD R17, R17, R0, UR12 ;  /* 0x0000000c11117e24 */ /* 0x000fc6000f8e0200 */
[----:B----4-:R-:W-:Y:S01]  /*1210*/  DADD R14, R14, R18 ;  /* 0x000000000e0e7229 */ /* 0x010fe20000000012 */
[----:B------:R-:W-:Y:S02]  /*1220*/  IMAD R30, R17, UR16, R30 ;  /* 0x00000010111e7c24 */ /* 0x000fe4000f8e021e */
[----:B------:R-:W-:Y:S01]  /*1230*/  IMAD R17, R16, R3, RZ ;  /* 0x0000000310117224 */ /* 0x000fe200078e02ff */
[----:B------:R-:W-:-:S04]  /*1240*/  IADD3 R16, PT, PT, -R27, 0x4, RZ ;  /* 0x000000041b107810 */ /* 0x000fc80007ffe1ff */
[----:B-----5:R-:W-:Y:S01]  /*1250*/  DADD R14, R14, R34 ;  /* 0x000000000e0e7229 */ /* 0x020fe20000000022 */
[----:B------:R-:W-:Y:S01]  /*1260*/  ISETP.NE.AND P1, PT, R16, RZ, PT ;  /* 0x000000ff1000720c */ /* 0x000fe20003f25270 */
[----:B------:R-:W-:Y:S02]  /*1270*/  IMAD R30, R30, UR15, R7 ;  /* 0x0000000f1e1e7c24 */ /* 0x000fe4000f8e0207 */
[----:B------:R-:W-:-:S04]  /*1280*/  IMAD.U32 R7, RZ, RZ, UR17 ;  /* 0x00000011ff077e24 */ /* 0x000fc8000f8e00ff */
[----:B------:R-:W-:Y:S01]  /*1290*/  DMUL R14, R14, 0.25 ;  /* 0x3fd000000e0e7828 */ /* 0x000fe20000000000 */
[----:B------:R-:W-:Y:S02]  /*12a0*/  IMAD R30, R30, UR14, R29 ;  /* 0x0000000e1e1e7c24 */ /* 0x000fe4000f8e021d */
[----:B------:R-:W-:Y:S02]  /*12b0*/  IMAD R17, R17, R0, RZ ;  /* 0x0000000011117224 */ /* 0x000fe400078e02ff */
[----:B------:R-:W-:Y:S02]  /*12c0*/  @P0 IMAD R7, RZ, RZ, UR5 ;  /* 0x00000005ff070e24 */ /* 0x000fe4000f8e02ff */
[----:B------:R0:W-:Y:S01]  /*12d0*/  STG.E.64 desc[UR6][R22.64+0x8], R14 ;  /* 0x0000080e16007986 */ /* 0x0001e2000c101b06 */
[C---:B------:R-:W-:Y:S02]  /*12e0*/  IMAD R30, R17.reuse, 0x4, R30 ;  /* 0x00000004111e7824 */ /* 0x040fe400078e021e */
[----:B------:R-:W-:-:S02]  /*12f0*/  IMAD R32, R17, 0x4, R26 ;  /* 0x0000000411207824 */ /* 0x000fc400078e021a */
[C---:B------:R-:W-:Y:S02]  /*1300*/  IMAD R28, R17.reuse, 0x4, R28 ;  /* 0x00000004111c7824 */ /* 0x040fe400078e021c */
[----:B------:R-:W-:Y:S01]  /*1310*/  IMAD R17, R17, 0x4, R24 ;  /* 0x0000000411117824 */ /* 0x000fe200078e0218 */
[----:B0-----:R-:W-:Y:S01]  /*1320*/  LOP3.LUT R14, R7, 0x7ffffffc, RZ, 0xc0, !PT ;  /* 0x7ffffffc070e7812 */ /* 0x001fe200078ec0ff */
[----:B------:R-:W-:Y:S06]  /*1330*/  @!P1 BRA `(.L_x_2) ;  /* 0x0000000c00749947 */ /* 0x000fec0003800000 */
[----:B------:R-:W0:Y:S01]  /*1340*/  F2I.FTZ.U32.TRUNC.NTZ R15, R11 ;  /* 0x0000000b000f7305 */ /* 0x000e22000021f000 */
[----:B------:R-:W-:Y:S01]  /*1350*/  IMAD.MOV.U32 R14, RZ, RZ, RZ ;  /* 0x000000ffff0e7224 */ /* 0x000fe200078e00ff */
[----:B------:R-:W-:Y:S01]  /*1360*/  BSSY.RECONVERGENT B1, `(.L_x_3) ;  /* 0x00000d9000017945 */ /* 0x000fe20003800200 */
[----:B------:R-:W-:Y:S02]  /*1370*/  IMAD.MOV.U32 R7, RZ, RZ, R16 ;  /* 0x000000ffff077224 */ /* 0x000fe400078e0010 */
[----:B------:R-:W-:Y:S01]  /*1380*/  IMAD.MOV.U32 R16, RZ, RZ, R17 ;  /* 0x000000ffff107224 */ /* 0x000fe200078e0011 */
[----:B0-----:R-:W-:-:S05]  /*1390*/  IADD3 R8, PT, PT, RZ, -R15, RZ ;  /* 0x8000000fff087210 */ /* 0x001fca0007ffe0ff */
[----:B------:R-:W-:-:S04]  /*13a0*/  IMAD R13, R8, R13, RZ ;  /* 0x0000000d080d7224 */ /* 0x000fc800078e02ff */
[----:B------:R-:W-:-:S04]  /*13b0*/  IMAD.HI.U32 R13, R15, R13, R14 ;  /* 0x0000000d0f0d7227 */ /* 0x000fc800078e000e */
[----:B------:R-:W-:-:S07]  /*13c0*/  IMAD.MOV.U32 R14, RZ, RZ, R28 ;  /* 0x000000ffff0e7224 */ /* 0x000fce00078e001c */
.L_x_4:
[----:B------:R-:W-:Y:S01]  /*13d0*/  IABS R8, R30 ;  /* 0x0000001e00087213 */ /* 0x000fe20000000000 */
[----:B------:R-:W0:Y:S01]  /*13e0*/  LDC.64 R18, c[0x0][0x380] ;  /* 0x0000e000ff127b82 */ /* 0x000e220000000a00 */
[-C--:B------:R-:W-:Y:S02]  /*13f0*/  IABS R11, R9.reuse ;  /* 0x00000009000b7213 */ /* 0x080fe40000000000 */
[-C--:B------:R-:W-:Y:S01]  /*1400*/  IABS R17, R9.reuse ;  /* 0x0000000900117213 */ /* 0x080fe20000000000 */
[----:B------:R-:W-:Y:S01]  /*1410*/  IMAD.HI.U32 R13, R13, R8, RZ ;  /* 0x000000080d0d7227 */ /* 0x000fe200078e00ff */
[----:B------:R-:W-:-:S03]  /*1420*/  LOP3.LUT R15, RZ, R9, RZ, 0x33, !PT ;  /* 0x00000009ff0f7212 */ /* 0x000fc600078e33ff */
[----:B------:R-:W-:-:S04]  /*1430*/  IMAD.MOV R11, RZ, RZ, -R11 ;  /* 0x000000ffff0b7224 */ /* 0x000fc800078e0a0b */
[----:B------:R-:W-:Y:S01]  /*1440*/  IMAD R11, R13, R11, R8 ;  /* 0x0000000b0d0b7224 */ /* 0x000fe200078e0208 */
[----:B------:R-:W-:-:S04]  /*1450*/  LOP3.LUT R8, R30, R9, RZ, 0x3c, !PT ;  /* 0x000000091e087212 */ /* 0x000fc800078e3cff */
[----:B------:R-:W-:Y:S02]  /*1460*/  ISETP.GT.U32.AND P2, PT, R10, R11, PT ;  /* 0x0000000b0a00720c */ /* 0x000fe40003f44070 */
[----:B------:R-:W-:Y:S01]  /*1470*/  ISETP.GE.AND P3, PT, R8, RZ, PT ;  /* 0x000000ff0800720c */ /* 0x000fe20003f66270 */
[----:B------:R-:W-:-:S10]  /*1480*/  IMAD.U32 R8, RZ, RZ, UR19 ;  /* 0x00000013ff087e24 */ /* 0x000fd4000f8e00ff */
[----:B------:R-:W-:Y:S02]  /*1490*/  @!P2 IMAD.IADD R11, R11, 0x1, -R17 ;  /* 0x000000010b0ba824 */ /* 0x000fe400078e0a11 */
[----:B------:R-:W-:-:S03]  /*14a0*/  @!P2 VIADD R13, R13, 0x1 ;  /* 0x000000010d0da836 */ /* 0x000fc60000000000 */
[----:B------:R-:W-:-:S13]  /*14b0*/  ISETP.GE.U32.AND P1, PT, R11, R10, PT ;  /* 0x0000000a0b00720c */ /* 0x000fda0003f26070 */
[----:B------:R-:W-:Y:S01]  /*14c0*/  @P1 VIADD R13, R13, 0x1 ;  /* 0x000000010d0d1836 */ /* 0x000fe20000000000 */
[----:B------:R-:W-:-:S03]  /*14d0*/  ISETP.NE.AND P1, PT, R9, RZ, PT ;  /* 0x000000ff0900720c */ /* 0x000fc60003f25270 */
[----:B------:R-:W-:-:S05]  /*14e0*/  @!P3 IMAD.MOV R13, RZ, RZ, -R13 ;  /* 0x000000ffff0db224 */ /* 0x000fca00078e0a0d */
[----:B------:R-:W-:-:S05]  /*14f0*/  SEL R11, R15, R13, !P1 ;  /* 0x0000000d0f0b7207 */ /* 0x000fca0004800000 */
[----:B------:R-:W-:Y:S02]  /*1500*/  IMAD.MOV R10, RZ, RZ, -R11 ;  /* 0x000000ffff0a7224 */ /* 0x000fe400078e0a0b */
[----:B------:R-:W-:Y:S02]  /*1510*/  IMAD R21, R11, R8, R8 ;  /* 0x000000080b157224 */ /* 0x000fe400078e0208 */
[----:B------:R-:W-:-:S05]  /*1520*/  IMAD R10, R9, R10, R30 ;  /* 0x0000000a090a7224 */ /* 0x000fca00078e021e */
[CC--:B------:R-:W-:Y:S02]  /*1530*/  IADD3 R11, P2, PT, R10.reuse, R21.reuse, RZ ;  /* 0x000000150a0b7210 */ /* 0x0c0fe40007f5e0ff */
[----:B------:R-:W-:Y:S02]  /*1540*/  SHF.R.S32.HI R20, RZ, 0x1f, R10 ;  /* 0x0000001fff147819 */ /* 0x000fe4000001140a */
[----:B------:R-:W-:Y:S01]  /*1550*/  IADD3 R25, PT, PT, R10, R21, RZ ;  /* 0x000000150a197210 */ /* 0x000fe20007ffe0ff */
[----:B------:R-:W-:Y:S01]  /*1560*/  IMAD.SHL.U32 R29, R11, 0x8, RZ ;  /* 0x000000080b1d7824 */ /* 0x000fe200078e00ff */
[----:B------:R-:W-:Y:S02]  /*1570*/  LEA.HI.X.SX32 R13, R21, R20, 0x1, P2 ;  /* 0x00000014150d7211 */ /* 0x000fe400010f0eff */
[----:B------:R-:W-:Y:S01]  /*1580*/  IADD3 R10, P3, PT, R11, R8, RZ ;  /* 0x000000080b0a7210 */ /* 0x000fe20007f7e0ff */
[----:B0-----:R-:W-:Y:S01]  /*1590*/  IMAD.WIDE R24, R25, 0x8, R18 ;  /* 0x0000000819187825 */ /* 0x001fe200078e0212 */
[----:B------:R-:W-:-:S02]  /*15a0*/  SHF.L.U64.HI R28, R11, 0x3, R13 ;  /* 0x000000030b1c7819 */ /* 0x000fc4000001020d */
[----:B---3--:R-:W-:Y:S01]  /*15b0*/  IADD3 R26, P2, PT, R29, UR8, RZ ;  /* 0x000000081d1a7c10 */ /* 0x008fe2000ff5e0ff */
[----:B------:R-:W-:Y:S02]  /*15c0*/  IMAD.X R21, R12, 0x1, R13, P3 ;  /* 0x000000010c157824 */ /* 0x000fe400018e060d */
[----:B------:R-:W2:Y:S01]  /*15d0*/  LDG.E.64 R24, desc[UR6][R24.64] ;  /* 0x0000000618187981 */ /* 0x000ea2000c1e1b00 */
[----:B------:R-:W-:Y:S02]  /*15e0*/  IADD3.X R27, PT, PT, R28, UR9, RZ, P2, !PT ;  /* 0x000000091c1b7c10 */ /* 0x000fe400097fe4ff */
[C---:B------:R-:W-:Y:S02]  /*15f0*/  LEA R22, P2, R10.reuse, UR8, 0x3 ;  /* 0x000000080a167c11 */ /* 0x040fe4000f8418ff */
[----:B------:R-:W-:Y:S02]  /*1600*/  IADD3 R11, P3, PT, R11, -R8, RZ ;  /* 0x800000080b0b7210 */ /* 0x000fe40007f7e0ff */
[----:B------:R-:W2:Y:S01]  /*1610*/  LDG.E.64 R26, desc[UR6][R26.64+0x10] ;  /* 0x000010061a1a7981 */ /* 0x000ea2000c1e1b00 */
[----:B------:R-:W-:-:S02]  /*1620*/  LEA.HI.X R23, R10, UR9, R21, 0x3, P2 ;  /* 0x000000090a177c11 */ /* 0x000fc400090f1c15 */
[----:B------:R-:W-:Y:S01]  /*1630*/  IMAD.X R10, R13, 0x1, ~R12, P3 ;  /* 0x000000010d0a7824 */ /* 0x000fe200018e0e0c */
[----:B------:R-:W-:-:S03]  /*1640*/  LEA R20, P2, R11, UR8, 0x3 ;  /* 0x000000080b147c11 */ /* 0x000fc6000f8418ff */
[----:B------:R-:W3:Y:S01]  /*1650*/  LDG.E.64 R22, desc[UR6][R22.64+0x8] ;  /* 0x0000080616167981 */ /* 0x000ee2000c1e1b00 */
[----:B------:R-:W-:-:S06]  /*1660*/  LEA.HI.X R21, R11, UR9, R10, 0x3, P2 ;  /* 0x000000090b157c11 */ /* 0x000fcc00090f1c0a */
[----:B------:R-:W4:Y:S01]  /*1670*/  LDG.E.64 R20, desc[UR6][R20.64+0x8] ;  /* 0x0000080614147981 */ /* 0x000f22000c1e1b00 */
[----:B------:R-:W0:Y:S08]  /*1680*/  I2F.RP R31, R17 ;  /* 0x00000011001f7306 */ /* 0x000e300000209400 */
[----:B0-----:R-:W0:Y:S02]  /*1690*/  MUFU.RCP R31, R31 ;  /* 0x0000001f001f7308 */ /* 0x001e240000001000 */
[----:B0-----:R-:W-:-:S06]  /*16a0*/  VIADD R11, R31, 0xffffffe ;  /* 0x0ffffffe1f0b7836 */ /* 0x001fcc0000000000 */
[----:B------:R-:W0:Y:S01]  /*16b0*/  F2I.FTZ.U32.TRUNC.NTZ R11, R11 ;  /* 0x0000000b000b7305 */ /* 0x000e22000021f000 */
[----:B------:R-:W-:Y:S01]  /*16c0*/  IABS R33, R32 ;  /* 0x0000002000217213 */ /* 0x000fe20000000000 */
[----:B0-----:R-:W-:-:S04]  /*16d0*/  IMAD.MOV R10, RZ, RZ, -R11 ;  /* 0x000000ffff0a7224 */ /* 0x001fc800078e0a0b */
[----:B------:R-:W-:Y:S02]  /*16e0*/  IMAD R13, R10, R17, RZ ;  /* 0x000000110a0d7224 */ /* 0x000fe400078e02ff */
[----:B------:R-:W-:-:S04]  /*16f0*/  IMAD.MOV.U32 R10, RZ, RZ, RZ ;  /* 0x000000ffff0a7224 */ /* 0x000fc800078e00ff */
[----:B------:R-:W-:Y:S01]  /*1700*/  IMAD.HI.U32 R13, R11, R13, R10 ;  /* 0x0000000d0b0d7227 */ /* 0x000fe200078e000a */
[----:B------:R-:W-:-:S05]  /*1710*/  IABS R10, R9 ;  /* 0x00000009000a7213 */ /* 0x000fca0000000000 */
[----:B------:R-:W-:Y:S02]  /*1720*/  IMAD.MOV R31, RZ, RZ, -R10 ;  /* 0x000000ffff1f7224 */ /* 0x000fe400078e0a0a */
[----:B------:R-:W-:-:S04]  /*1730*/  IMAD.MOV.U32 R10, RZ, RZ, R33 ;  /* 0x000000ffff0a7224 */ /* 0x000fc800078e0021 */
[----:B------:R-:W-:-:S04]  /*1740*/  IMAD.HI.U32 R11, R13, R10, RZ ;  /* 0x0000000a0d0b7227 */ /* 0x000fc800078e00ff */
[----:B------:R-:W-:Y:S02]  /*1750*/  IMAD R31, R11, R31, R10 ;  /* 0x0000001f0b1f7224 */ /* 0x000fe400078e020a */
[----:B------:R-:W-:-:S05]  /*1760*/  IMAD.MOV.U32 R10, RZ, RZ, R17 ;  /* 0x000000ffff0a7224 */ /* 0x000fca00078e0011 */
[----:B------:R-:W-:-:S13]  /*1770*/  ISETP.GT.U32.AND P3, PT, R10, R31, PT ;  /* 0x0000001f0a00720c */ /* 0x000fda0003f64070 */
[----:B------:R-:W-:-:S05]  /*1780*/  @!P3 IMAD.IADD R31, R31, 0x1, -R17 ;  /* 0x000000011f1fb824 */ /* 0x000fca00078e0a11 */
[----:B------:R-:W-:Y:S02]  /*1790*/  ISETP.GE.U32.AND P2, PT, R31, R10, PT ;  /* 0x0000000a1f00720c */ /* 0x000fe40003f46070 */
[----:B------:R-:W-:-:S04]  /*17a0*/  LOP3.LUT R31, R32, R9, RZ, 0x3c, !PT ;  /* 0x00000009201f7212 */ /* 0x000fc800078e3cff */
[----:B------:R-:W-:Y:S01]  /*17b0*/  ISETP.GE.AND P4, PT, R31, RZ, PT ;  /* 0x000000ff1f00720c */ /* 0x000fe20003f86270 */
[----:B------:R-:W-:-:S06]  /*17c0*/  @!P3 VIADD R11, R11, 0x1 ;  /* 0x000000010b0bb836 */ /* 0x000fcc0000000000 */
[----:B------:R-:W-:-:S06]  /*17d0*/  @P2 VIADD R11, R11, 0x1 ;  /* 0x000000010b0b2836 */ /* 0x000fcc0000000000 */
[----:B------:R-:W-:-:S05]  /*17e0*/  @!P4 IMAD.MOV R11, RZ, RZ, -R11 ;  /* 0x000000ffff0bc224 */ /* 0x000fca00078e0a0b */
[----:B------:R-:W-:-:S04]  /*17f0*/  SEL R11, R15, R11, !P1 ;  /* 0x0000000b0f0b7207 */ /* 0x000fc80004800000 */
[----:B------:R-:W-:-:S05]  /*1800*/  IADD3 R31, PT, PT, -R11, RZ, RZ ;  /* 0x000000ff0b1f7210 */ /* 0x000fca0007ffe1ff */
[----:B------:R-:W-:-:S05]  /*1810*/  IMAD R31, R9, R31, R32 ;  /* 0x0000001f091f7224 */ /* 0x000fca00078e0220 */
[----:B------:R-:W-:Y:S01]  /*1820*/  SHF.R.S32.HI R33, RZ, 0x1f, R31 ;  /* 0x0000001fff217819 */ /* 0x000fe2000001141f */
[----:B--2---:R-:W-:Y:S01]  /*1830*/  DADD R24, R26, R24 ;  /* 0x000000001a187229 */ /* 0x004fe20000000018 */
[----:B------:R-:W-:-:S07]  /*1840*/  IMAD R26, R11, R8, R8 ;  /* 0x000000080b1a7224 */ /* 0x000fce00078e0208 */
[----:B---3--:R-:W-:Y:S01]  /*1850*/  DADD R22, R24, R22 ;  /* 0x0000000018167229 */ /* 0x008fe20000000016 */
[----:B------:R-:W-:-:S07]  /*1860*/  IADD3 R27, P3, PT, R31, R26, RZ ;  /* 0x0000001a1f1b7210 */ /* 0x000fce0007f7e0ff */
[----:B----4-:R-:W-:Y:S01]  /*1870*/  DADD R20, R22, R20 ;  /* 0x0000000016147229 */ /* 0x010fe20000000014 */
[----:B------:R-:W-:Y:S01]  /*1880*/  IMAD.SHL.U32 R11, R27, 0x8, RZ ;  /* 0x000000081b0b7824 */ /* 0x000fe200078e00ff */
[----:B------:R-:W-:Y:S02]  /*1890*/  IADD3 R22, P2, PT, R29, UR10, RZ ;  /* 0x0000000a1d167c10 */ /* 0x000fe4000ff5e0ff */
[----:B------:R-:W-:Y:S01]  /*18a0*/  LEA.HI.X.SX32 R33, R26, R33, 0x1, P3 ;  /* 0x000000211a217211 */ /* 0x000fe200018f0eff */
[----:B------:R-:W-:Y:S01]  /*18b0*/  IMAD.IADD R29, R31, 0x1, R26 ;  /* 0x000000011f1d7824 */ /* 0x000fe200078e021a */
[----:B------:R-:W-:Y:S02]  /*18c0*/  IADD3.X R23, PT, PT, R28, UR11, RZ, P2, !PT ;  /* 0x0000000b1c177c10 */ /* 0x000fe400097fe4ff */
[----:B------:R-:W-:Y:S01]  /*18d0*/  DMUL R24, R20, 0.25 ;  /* 0x3fd0000014187828 */ /* 0x000fe20000000000 */
[----:B------:R-:W-:Y:S02]  /*18e0*/  SHF.L.U64.HI R31, R27, 0x3, R33 ;  /* 0x000000031b1f7819 */ /* 0x000fe40000010221 */
[----:B------:R-:W-:-:S02]  /*18f0*/  IADD3 R20, P2, PT, R11, UR8, RZ ;  /* 0x000000080b147c10 */ /* 0x000fc4000ff5e0ff */
[-C--:B------:R-:W-:Y:S01]  /*1900*/  IADD3 R34, P3, PT, R27, R8.reuse, RZ ;  /* 0x000000081b227210 */ /* 0x080fe20007f7e0ff */
[----:B------:R-:W-:Y:S01]  /*1910*/  IMAD.WIDE R28, R29, 0x8, R18 ;  /* 0x000000081d1c7825 */ /* 0x000fe200078e0212 */
[----:B------:R-:W-:Y:S01]  /*1920*/  IADD3.X R21, PT, PT, R31, UR9, RZ, P2, !PT ;  /* 0x000000091f157c10 */ /* 0x000fe200097fe4ff */
[----:B------:R0:W-:Y:S01]  /*1930*/  STG.E.64 desc[UR6][R22.64+0x8], R24 ;  /* 0x0000081816007986 */ /* 0x0001e2000c101b06 */
[----:B------:R-:W-:Y:S01]  /*1940*/  LEA R26, P2, R34, UR8, 0x3 ;  /* 0x00000008221a7c11 */ /* 0x000fe2000f8418ff */
[----:B------:R-:W-:Y:S01]  /*1950*/  IMAD.X R37, R12, 0x1, R33, P3 ;  /* 0x000000010c257824 */ /* 0x000fe200018e0621 */
[----:B------:R-:W-:Y:S01]  /*1960*/  IADD3 R35, P3, PT, R27, -R8, RZ ;  /* 0x800000081b237210 */ /* 0x000fe20007f7e0ff */
[----:B------:R-:W2:Y:S04]  /*1970*/  LDG.E.64 R28, desc[UR6][R28.64] ;  /* 0x000000061c1c7981 */ /* 0x000ea8000c1e1b00 */
[----:B------:R-:W2:Y:S01]  /*1980*/  LDG.E.64 R20, desc[UR6][R20.64+0x10] ;  /* 0x0000100614147981 */ /* 0x000ea2000c1e1b00 */
[----:B------:R-:W-:Y:S01]  /*1990*/  LEA.HI.X R27, R34, UR9, R37, 0x3, P2 ;  /* 0x00000009221b7c11 */ /* 0x000fe200090f1c25 */
[----:B------:R-:W-:Y:S01]  /*19a0*/  IMAD.X R34, R33, 0x1, ~R12, P3 ;  /* 0x0000000121227824 */ /* 0x000fe200018e0e0c */
[----:B0-----:R-:W-:-:S04]  /*19b0*/  LEA R22, P2, R35, UR8, 0x3 ;  /* 0x0000000823167c11 */ /* 0x001fc8000f8418ff */
[----:B------:R-:W3:Y:S01]  /*19c0*/  LDG.E.64 R26, desc[UR6][R26.64+0x8] ;  /* 0x000008061a1a7981 */ /* 0x000ee2000c1e1b00 */
[----:B------:R-:W-:-:S06]  /*19d0*/  LEA.HI.X R23, R35, UR9, R34, 0x3, P2 ;  /* 0x0000000923177c11 */ /* 0x000fcc00090f1c22 */
[----:B------:R-:W4:Y:S01]  /*19e0*/  LDG.E.64 R22, desc[UR6][R22.64+0x8] ;  /* 0x0000080616167981 */ /* 0x000f22000c1e1b00 */
[----:B------:R-:W-:Y:S02]  /*19f0*/  IABS R24, R9 ;  /* 0x0000000900187213 */ /* 0x000fe40000000000 */
        /* <DEDUP_REMOVED lines=12> */
[----:B------:R-:W-:-:S05]  /*1ac0*/  SEL R25, R15, R24, !P1 ;  /* 0x000000180f197207 */ /* 0x000fca0004800000 */
[----:B------:R-:W-:Y:S02]  /*1ad0*/  IMAD.MOV R24, RZ, RZ, -R25 ;  /* 0x000000ffff187224 */ /* 0x000fe400078e0a19 */
[----:B------:R-:W-:Y:S02]  /*1ae0*/  IMAD R25, R25, R8, R8 ;  /* 0x0000000819197224 */ /* 0x000fe400078e0208 */
[----:B------:R-:W-:Y:S01]  /*1af0*/  IMAD R24, R9, R24, R14 ;  /* 0x0000001809187224 */ /* 0x000fe200078e020e */
[----:B--2---:R-:W-:-:S08]  /*1b00*/  DADD R20, R20, R28 ;  /* 0x0000000014147229 */ /* 0x004fd0000000001c */
[----:B---3--:R-:W-:Y:S01]  /*1b10*/  DADD R20, R20, R26 ;  /* 0x0000000014147229 */ /* 0x008fe2000000001a */
[----:B------:R-:W-:Y:S02]  /*1b20*/  IADD3 R27, P3, PT, R24, R25, RZ ;  /* 0x00000019181b7210 */ /* 0x000fe40007f7e0ff */
[----:B------:R-:W-:-:S05]  /*1b30*/  SHF.R.S32.HI R26, RZ, 0x1f, R24 ;  /* 0x0000001fff1a7819 */ /* 0x000fca0000011418 */
[----:B----4-:R-:W-:Y:S01]  /*1b40*/  DADD R20, R20, R22 ;  /* 0x0000000014147229 */ /* 0x010fe20000000016 */
[----:B------:R-:W-:Y:S01]  /*1b50*/  IADD3 R22, P2, PT, R11, UR10, RZ ;  /* 0x0000000a0b167c10 */ /* 0x000fe2000ff5e0ff */
[----:B------:R-:W-:Y:S01]  /*1b60*/  IMAD.SHL.U32 R11, R27, 0x8, RZ ;  /* 0x000000081b0b7824 */ /* 0x000fe200078e00ff */
[----:B------:R-:W-:Y:S01]  /*1b70*/  LEA.HI.X.SX32 R33, R25, R26, 0x1, P3 ;  /* 0x0000001a19217211 */ /* 0x000fe200018f0eff */
[----:B------:R-:W-:Y:S01]  /*1b80*/  IMAD.IADD R29, R24, 0x1, R25 ;  /* 0x00000001181d7824 */ /* 0x000fe200078e0219 */
[----:B------:R-:W-:Y:S02]  /*1b90*/  IADD3.X R23, PT, PT, R31, UR11, RZ, P2, !PT ;  /* 0x0000000b1f177c10 */ /* 0x000fe400097fe4ff */
[----:B------:R-:W-:Y:S02]  /*1ba0*/  SHF.L.U64.HI R31, R27, 0x3, R33 ;  /* 0x000000031b1f7819 */ /* 0x000fe40000010221 */
[----:B------:R-:W-:Y:S01]  /*1bb0*/  IADD3 R24, P2, PT, R11, UR8, RZ ;  /* 0x000000080b187c10 */ /* 0x000fe2000ff5e0ff */
[----:B------:R-:W-:Y:S01]  /*1bc0*/  DMUL R20, R20, 0.25 ;  /* 0x3fd0000014147828 */ /* 0x000fe20000000000 */
[----:B------:R-:W-:Y:S01]  /*1bd0*/  IADD3 R34, P3, PT, R27, R8, RZ ;  /* 0x000000081b227210 */ /* 0x000fe20007f7e0ff */
[----:B------:R-:W-:Y:S01]  /*1be0*/  IMAD.WIDE R28, R29, 0x8, R18 ;  /* 0x000000081d1c7825 */ /* 0x000fe200078e0212 */
[----:B------:R-:W-:-:S02]  /*1bf0*/  IADD3.X R25, PT, PT, R31, UR9, RZ, P2, !PT ;  /* 0x000000091f197c10 */ /* 0x000fc400097fe4ff */
[----:B------:R-:W-:Y:S02]  /*1c00*/  IADD3.X R37, PT, PT, R12, R33, RZ, P3, !PT ;  /* 0x000000210c257210 */ /* 0x000fe40001ffe4ff */
[----:B------:R-:W-:Y:S01]  /*1c10*/  LEA R26, P2, R34, UR8, 0x3 ;  /* 0x00000008221a7c11 */ /* 0x000fe2000f8418ff */
[----:B------:R0:W-:Y:S01]  /*1c20*/  STG.E.64 desc[UR6][R22.64+0x8], R20 ;  /* 0x0000081416007986 */ /* 0x0001e2000c101b06 */
[----:B------:R-:W-:-:S03]  /*1c30*/  IADD3 R35, P3, PT, R27, -R8, RZ ;  /* 0x800000081b237210 */ /* 0x000fc60007f7e0ff */
[----:B------:R-:W2:Y:S01]  /*1c40*/  LDG.E.64 R24, desc[UR6][R24.64+0x10] ;  /* 0x0000100618187981 */ /* 0x000ea2000c1e1b00 */
[----:B------:R-:W-:-:S03]  /*1c50*/  LEA.HI.X R27, R34, UR9, R37, 0x3, P2 ;  /* 0x00000009221b7c11 */ /* 0x000fc600090f1c25 */
[----:B------:R-:W2:Y:S01]  /*1c60*/  LDG.E.64 R28, desc[UR6][R28.64] ;  /* 0x000000061c1c7981 */ /* 0x000ea2000c1e1b00 */
[----:B------:R-:W-:-:S03]  /*1c70*/  IMAD.X R34, R33, 0x1, ~R12, P3 ;  /* 0x0000000121227824 */ /* 0x000fc600018e0e0c */
[----:B------:R-:W3:Y:S01]  /*1c80*/  LDG.E.64 R26, desc[UR6][R26.64+0x8] ;  /* 0x000008061a1a7981 */ /* 0x000ee2000c1e1b00 */
[----:B0-----:R-:W-:-:S04]  /*1c90*/  LEA R20, P2, R35, UR8, 0x3 ;  /* 0x0000000823147c11 */ /* 0x001fc8000f8418ff */
        /* <DEDUP_REMOVED lines=8> */
[----:B------:R-:W-:Y:S01]  /*1d20*/  @!P3 IMAD.IADD R23, R23, 0x1, -R17 ;  /* 0x000000011717b824 */ /* 0x000fe200078e0a11 */
[----:B------:R-:W-:-:S04]  /*1d30*/  LOP3.LUT R17, R16, R9, RZ, 0x3c, !PT ;  /* 0x0000000910117212 */ /* 0x000fc800078e3cff */
[----:B------:R-:W-:Y:S02]  /*1d40*/  ISETP.GE.U32.AND P2, PT, R23, R10, PT ;  /* 0x0000000a1700720c */ /* 0x000fe40003f46070 */
[----:B------:R-:W-:Y:S01]  /*1d50*/  ISETP.GE.AND P4, PT, R17, RZ, PT ;  /* 0x000000ff1100720c */ /* 0x000fe20003f86270 */
[----:B------:R-:W-:-:S10]  /*1d60*/  @!P3 VIADD R22, R22, 0x1 ;  /* 0x000000011616b836 */ /* 0x000fd40000000000 */
[----:B------:R-:W-:-:S04]  /*1d70*/  @P2 VIADD R22, R22, 0x1 ;  /* 0x0000000116162836 */ /* 0x000fc80000000000 */
[----:B------:R-:W-:-:S05]  /*1d80*/  @!P4 IMAD.MOV R22, RZ, RZ, -R22 ;  /* 0x000000ffff16c224 */ /* 0x000fca00078e0a16 */
[----:B------:R-:W-:-:S05]  /*1d90*/  SEL R15, R15, R22, !P1 ;  /* 0x000000160f0f7207 */ /* 0x000fca0004800000 */
[----:B------:R-:W-:Y:S02]  /*1da0*/  IMAD.MOV R22, RZ, RZ, -R15 ;  /* 0x000000ffff167224 */ /* 0x000fe400078e0a0f */
[----:B------:R-:W-:Y:S02]  /*1db0*/  IMAD R23, R15, R8, R8 ;  /* 0x000000080f177224 */ /* 0x000fe400078e0208 */
[----:B------:R-:W-:-:S05]  /*1dc0*/  IMAD R22, R9, R22, R16 ;  /* 0x0000001609167224 */ /* 0x000fca00078e0210 */
[----:B------:R-:W-:-:S05]  /*1dd0*/  IADD3 R15, P1, PT, R22, R23, RZ ;  /* 0x00000017160f7210 */ /* 0x000fca0007f3e0ff */
[----:B------:R-:W-:Y:S01]  /*1de0*/  IMAD.SHL.U32 R17, R15, 0x8, RZ ;  /* 0x000000080f117824 */ /* 0x000fe200078e00ff */
[----:B--2---:R-:W-:-:S08]  /*1df0*/  DADD R24, R24, R28 ;  /* 0x0000000018187229 */ /* 0x004fd0000000001c */
[----:B---3--:R-:W-:Y:S01]  /*1e00*/  DADD R26, R24, R26 ;  /* 0x00000000181a7229 */ /* 0x008fe2000000001a */
[----:B------:R-:W-:-:S04]  /*1e10*/  SHF.R.S32.HI R24, RZ, 0x1f, R22 ;  /* 0x0000001fff187819 */ /* 0x000fc80000011416 */
[----:B------:R-:W-:-:S03]  /*1e20*/  LEA.HI.X.SX32 R29, R23, R24, 0x1, P1 ;  /* 0x00000018171d7211 */ /* 0x000fc600008f0eff */
[----:B----4-:R-:W-:Y:S01]  /*1e30*/  DADD R20, R26, R20 ;  /* 0x000000001a147229 */ /* 0x010fe20000000014 */
[----:B------:R-:W-:Y:S01]  /*1e40*/  IADD3 R24, P1, PT, R11, UR10, RZ ;  /* 0x0000000a0b187c10 */ /* 0x000fe2000ff3e0ff */
[----:B------:R-:W-:Y:S01]  /*1e50*/  IMAD.IADD R23, R22, 0x1, R23 ;  /* 0x0000000116177824 */ /* 0x000fe200078e0217 */
[----:B------:R-:W-:Y:S02]  /*1e60*/  SHF.L.U64.HI R11, R15, 0x3, R29 ;  /* 0x000000030f0b7819 */ /* 0x000fe4000001021d */
[----:B------:R-:W-:Y:S02]  /*1e70*/  IADD3 R22, P2, PT, R17, UR8, RZ ;  /* 0x0000000811167c10 */ /* 0x000fe4000ff5e0ff */
[----:B------:R-:W-:Y:S01]  /*1e80*/  IADD3.X R25, PT, PT, R31, UR11, RZ, P1, !PT ;  /* 0x0000000b1f197c10 */ /* 0x000fe20008ffe4ff */
[----:B------:R-:W-:Y:S01]  /*1e90*/  DMUL R20, R20, 0.25 ;  /* 0x3fd0000014147828 */ /* 0x000fe20000000000 */
[----:B------:R-:W-:Y:S01]  /*1ea0*/  IADD3 R27, P1, PT, R15, R8, RZ ;  /* 0x000000080f1b7210 */ /* 0x000fe20007f3e0ff */
[----:B------:R-:W-:Y:S01]  /*1eb0*/  IMAD.WIDE R18, R23, 0x8, R18 ;  /* 0x0000000817127825 */ /* 0x000fe200078e0212 */
[----:B------:R-:W-:-:S03]  /*1ec0*/  IADD3.X R23, PT, PT, R11, UR9, RZ, P2, !PT ;  /* 0x000000090b177c10 */ /* 0x000fc600097fe4ff */
[----:B------:R-:W-:Y:S01]  /*1ed0*/  IMAD.X R28, R12, 0x1, R29, P1 ;  /* 0x000000010c1c7824 */ /* 0x000fe200008e061d */
[----:B------:R-:W-:Y:S01]  /*1ee0*/  LEA R26, P1, R27, UR8, 0x3 ;  /* 0x000000081b1a7c11 */ /* 0x000fe2000f8218ff */
[----:B------:R0:W-:Y:S01]  /*1ef0*/  STG.E.64 desc[UR6][R24.64+0x8], R20 ;  /* 0x0000081418007986 */ /* 0x0001e2000c101b06 */
[----:B------:R-:W-:-:S03]  /*1f00*/  IADD3 R15, P2, PT, R15, -R8, RZ ;  /* 0x800000080f0f7210 */ /* 0x000fc60007f5e0ff */
[----:B------:R-:W0:Y:S01]  /*1f10*/  LDG.E.64 R18, desc[UR6][R18.64] ;  /* 0x0000000612127981 */ /* 0x000e22000c1e1b00 */
[----:B------:R-:W-:-:S03]  /*1f20*/  LEA.HI.X R27, R27, UR9, R28, 0x3, P1 ;  /* 0x000000091b1b7c11 */ /* 0x000fc600088f1c1c */
[----:B------:R-:W0:Y:S01]  /*1f30*/  LDG.E.64 R22, desc[UR6][R22.64+0x10] ;  /* 0x0000100616167981 */ /* 0x000e22000c1e1b00 */
[----:B------:R-:W-:Y:S01]  /*1f40*/  IMAD.X R34, R29, 0x1, ~R12, P2 ;  /* 0x000000011d227824 */ /* 0x000fe200010e0e0c */
[C---:B------:R-:W-:Y:S02]  /*1f50*/  LEA R28, P1, R15.reuse, UR8, 0x3 ;  /* 0x000000080f1c7c11 */ /* 0x040fe4000f8218ff */
[----:B------:R-:W2:Y:S02]  /*1f60*/  LDG.E.64 R26, desc[UR6][R26.64+0x8] ;  /* 0x000008061a1a7981 */ /* 0x000ea4000c1e1b00 */
[----:B------:R-:W-:-:S06]  /*1f70*/  LEA.HI.X R29, R15, UR9, R34, 0x3, P1 ;  /* 0x000000090f1d7c11 */ /* 0x000fcc00088f1c22 */
[----:B------:R-:W3:Y:S01]  /*1f80*/  LDG.E.64 R28, desc[UR6][R28.64+0x8] ;  /* 0x000008061c1c7981 */ /* 0x000ee2000c1e1b00 */
[----:B------:R-:W-:Y:S01]  /*1f90*/  UIMAD UR4, UR15, UR16, URZ ;  /* 0x000000100f0472a4 */ /* 0x000fe2000f8e02ff */
[----:B------:R-:W-:-:S03]  /*1fa0*/  VIADD R7, R7, 0x4 ;  /* 0x0000000407077836 */ /* 0x000fc60000000000 */
[----:B------:R-:W-:Y:S01]  /*1fb0*/  UIMAD UR4, UR4, UR14, URZ ;  /* 0x0000000e040472a4 */ /* 0x000fe2000f8e02ff */
[----:B0-----:R-:W-:-:S08]  /*1fc0*/  DADD R20, R22, R18 ;  /* 0x0000000016147229 */ /* 0x001fd00000000012 */
[----:B--2---:R-:W-:Y:S01]  /*1fd0*/  DADD R20, R20, R26 ;  /* 0x0000000014147229 */ /* 0x004fe2000000001a */
[----:B------:R-:W-:-:S07]  /*1fe0*/  IADD3 R18, P1, PT, R17, UR10, RZ ;  /* 0x0000000a11127c10 */ /* 0x000fce000ff3e0ff */
[----:B---3--:R-:W-:Y:S01]  /*1ff0*/  DADD R20, R20, R28 ;  /* 0x0000000014147229 */ /* 0x008fe2000000001c */
[----:B------:R-:W-:-:S07]  /*2000*/  IADD3.X R19, PT, PT, R11, UR11, RZ, P1, !PT ;  /* 0x0000000b0b137c10 */ /* 0x000fce0008ffe4ff */
[----:B------:R-:W-:Y:S01]  /*2010*/  DMUL R20, R20, 0.25 ;  /* 0x3fd0000014147828 */ /* 0x000fe20000000000 */
[----:B------:R-:W-:-:S06]  /*2020*/  ISETP.NE.AND P1, PT, R7, RZ, PT ;  /* 0x000000ff0700720c */ /* 0x000fcc0003f25270 */
[----:B------:R0:W-:Y:S01]  /*2030*/  STG.E.64 desc[UR6][R18.64+0x8], R20 ;  /* 0x0000081412007986 */ /* 0x0001e2000c101b06 */
[----:B------:R-:W-:Y:S01]  /*2040*/  IMAD R22, R5, UR4, RZ ;  /* 0x0000000405167c24 */ /* 0x000fe2000f8e02ff */
[----:B------:R-:W-:-:S03]  /*2050*/  UIADD3 UR4, UPT, UPT, UR18, 0x1, URZ ;  /* 0x0000000112047890 */ /* 0x000fc6000fffe0ff */
[----:B------:R-:W-:-:S04]  /*2060*/  IMAD R11, R22, R3, RZ ;  /* 0x00000003160b7224 */ /* 0x000fc800078e02ff */
[----:B------:R-:W-:Y:S01]  /*2070*/  IMAD R15, R11, R0, RZ ;  /* 0x000000000b0f7224 */ /* 0x000fe200078e02ff */
[----:B------:R-:W-:Y:S01]  /*2080*/  MOV R11, UR4 ;  /* 0x00000004000b7c02 */ /* 0x000fe20008000f00 */
[----:B------:R-:W-:Y:S02]  /*2090*/  @P0 IMAD R11, RZ, RZ, UR18 ;  /* 0x00000012ff0b0e24 */ /* 0x000fe4000f8e02ff */
[C---:B------:R-:W-:Y:S02]  /*20a0*/  IMAD R30, R15.reuse, 0x4, R30 ;  /* 0x000000040f1e7824 */ /* 0x040fe400078e021e */
[C---:B------:R-:W-:Y:S02]  /*20b0*/  IMAD R32, R15.reuse, 0x4, R32 ;  /* 0x000000040f207824 */ /* 0x040fe400078e0220 */
[C---:B------:R-:W-:Y:S02]  /*20c0*/  IMAD R14, R15.reuse, 0x4, R14 ;  /* 0x000000040f0e7824 */ /* 0x040fe400078e020e */
[----:B------:R-:W-:Y:S01]  /*20d0*/  IMAD R16, R15, 0x4, R16 ;  /* 0x000000040f107824 */ /* 0x000fe200078e0210 */
[----:B0-----:R-:W-:Y:S06]  /*20e0*/  @P1 BRA `(.L_x_4) ;  /* 0xfffffff000b81947 */ /* 0x001fec000383ffff */
[----:B------:R-:W-:Y:S05]  /*20f0*/  BSYNC.RECONVERGENT B1 ;  /* 0x0000000000017941 */ /* 0x000fea0003800200 */
.L_x_3:
[----:B------:R-:W-:-:S07]  /*2100*/  LOP3.LUT R14, R11, 0x7ffffffc, RZ, 0xc0, !PT ;  /* 0x7ffffffc0b0e7812 */ /* 0x000fce00078ec0ff */
.L_x_2:
[----:B-123--:R-:W-:Y:S05]  /*2110*/  BSYNC.RECONVERGENT B0 ;  /* 0x0000000000007941 */ /* 0x00efea0003800200 */
.L_x_1:
[----:B------:R-:W-:-:S13]  /*2120*/  ISETP.NE.AND P0, PT, R6, RZ, PT ;  /* 0x000000ff0600720c */ /* 0x000fda0003f05270 */
[----:B------:R-:W-:Y:S05]  /*2130*/  @!P0 EXIT ;  /* 0x000000000000894d */ /* 0x000fea0003800000 */
[----:B------:R-:W-:Y:S01]  /*2140*/  VIADD R7, R8, 0xfffffffe ;  /* 0xfffffffe08077836 */ /* 0x000fe20000000000 */
[----:B------:R-:W0:Y:S01]  /*2150*/  S2R R18, SR_TID.Z ;  /* 0x0000000000127919 */ /* 0x000e220000002300 */
[----:B------:R-:W-:Y:S01]  /*2160*/  IMAD R14, R5, R14, R2 ;  /* 0x0000000e050e7224 */ /* 0x000fe200078e0202 */
[----:B------:R-:W1:Y:S01]  /*2170*/  LDCU UR4, c[0x0][0x3b4] ;  /* 0x00007680ff0477ac */ /* 0x000e620008000800 */
[----:B------:R-:W-:Y:S01]  /*2180*/  IMAD.MOV R6, RZ, RZ, -R6 ;  /* 0x000000ffff067224 */ /* 0x000fe200078e0a06 */
[----:B------:R-:W-:Y:S01]  /*2190*/  IABS R9, R7 ;  /* 0x0000000700097213 */ /* 0x000fe20000000000 */
[----:B------:R-:W1:Y:S01]  /*21a0*/  S2R R11, SR_TID.X ;  /* 0x00000000000b7919 */ /* 0x000e620000002100 */
[----:B------:R-:W-:Y:S01]  /*21b0*/  IMAD R3, R14, R3, UR13 ;  /* 0x0000000d0e037e24 */ /* 0x000fe2000f8e0203 */
[----:B------:R-:W-:Y:S01]  /*21c0*/  SHF.R.S32.HI R8, RZ, 0x1f, R8 ;  /* 0x0000001fff087819 */ /* 0x000fe20000011408 */
[----:B------:R-:W2:Y:S01]  /*21d0*/  I2F.RP R10, R9 ;  /* 0x00000009000a7306 */ /* 0x000ea20000209400 */
[----:B------:R-:W3:Y:S01]  /*21e0*/  S2R R16, SR_TID.Y ;  /* 0x0000000000107919 */ /* 0x000ee20000002200 */
[----:B------:R-:W-:Y:S01]  /*21f0*/  IMAD R5, R3, R0, UR12 ;  /* 0x0000000c03057e24 */ /* 0x000fe2000f8e0200 */
[----:B------:R-:W4:Y:S01]  /*2200*/  LDCU.128 UR8, c[0x0][0x380] ;  /* 0x00007000ff0877ac */ /* 0x000f220008000c00 */
[----:B------:R-:W4:Y:S08]  /*2210*/  LDC R0, c[0x0][0x390] ;  /* 0x0000e400ff007b82 */ /* 0x000f300000000800 */
[----:B------:R-:W4:Y:S01]  /*2220*/  LDC.64 R2, c[0x0][0x380] ;  /* 0x0000e000ff027b82 */ /* 0x000f220000000a00 */
[----:B--2---:R-:W2:Y:S01]  /*2230*/  MUFU.RCP R10, R10 ;  /* 0x0000000a000a7308 */ /* 0x004ea20000001000 */
[----:B0-----:R-:W-:-:S02]  /*2240*/  IMAD R5, R5, UR16, R18 ;  /* 0x0000001005057c24 */ /* 0x001fc4000f8e0212 */
[----:B--2---:R-:W-:Y:S02]  /*2250*/  VIADD R12, R10, 0xffffffe ;  /* 0x0ffffffe0a0c7836 */ /* 0x004fe40000000000 */
[----:B-1----:R-:W-:-:S03]  /*2260*/  VIADD R10, R11, UR4 ;  /* 0x000000040b0a7c36 */ /* 0x002fc60008000000 */
[----:B------:R0:W1:Y:S01]  /*2270*/  F2I.FTZ.U32.TRUNC.NTZ R13, R12 ;  /* 0x0000000c000d7305 */ /* 0x000062000021f000 */
[----:B---3--:R-:W-:-:S04]  /*2280*/  IMAD R5, R5, UR15, R16 ;  /* 0x0000000f05057c24 */ /* 0x008fc8000f8e0210 */
[----:B------:R-:W-:Y:S02]  /*2290*/  IMAD R10, R5, UR14, R10 ;  /* 0x0000000e050a7c24 */ /* 0x000fe4000f8e020a */
[----:B0-----:R-:W-:Y:S02]  /*22a0*/  IMAD.MOV.U32 R12, RZ, RZ, RZ ;  /* 0x000000ffff0c7224 */ /* 0x001fe400078e00ff */
[----:B-1----:R-:W-:-:S04]  /*22b0*/  IMAD.MOV R14, RZ, RZ, -R13 ;  /* 0x000000ffff0e7224 */ /* 0x002fc800078e0a0d */
[----:B------:R-:W-:-:S04]  /*22c0*/  IMAD R11, R14, R9, RZ ;  /* 0x000000090e0b7224 */ /* 0x000fc800078e02ff */
[----:B----4-:R-:W-:-:S07]  /*22d0*/  IMAD.HI.U32 R5, R13, R11, R12 ;  /* 0x0000000b0d057227 */ /* 0x010fce00078e000c */
.L_x_5:
[----:B------:R-:W-:Y:S02]  /*22e0*/  IABS R11, R7 ;  /* 0x00000007000b7213 */ /* 0x000fe40000000000 */
[----:B0-----:R-:W-:-:S03]  /*22f0*/  IABS R12, R10 ;  /* 0x0000000a000c7213 */ /* 0x001fc60000000000 */
[----:B------:R-:W-:Y:S02]  /*2300*/  IMAD.MOV R13, RZ, RZ, -R11 ;  /* 0x000000ffff0d7224 */ /* 0x000fe400078e0a0b */
[----:B------:R-:W-:-:S04]  /*2310*/  IMAD.HI.U32 R11, R5, R12, RZ ;  /* 0x0000000c050b7227 */ /* 0x000fc800078e00ff */
[----:B------:R-:W-:Y:S01]  /*2320*/  IMAD R12, R11, R13, R12 ;  /* 0x0000000d0b0c7224 */ /* 0x000fe200078e020c */
[----:B------:R-:W-:-:S04]  /*2330*/  IABS R13, R7 ;  /* 0x00000007000d7213 */ /* 0x000fc80000000000 */
[----:B------:R-:W-:-:S13]  /*2340*/  ISETP.GT.U32.AND P1, PT, R9, R12, PT ;  /* 0x0000000c0900720c */ /* 0x000fda0003f24070 */
[----:B------:R-:W-:Y:S01]  /*2350*/  @!P1 IADD3 R12, PT, PT, R12, -R13, RZ ;  /* 0x8000000d0c0c9210 */ /* 0x000fe20007ffe0ff */
[----:B------:R-:W-:Y:S01]  /*2360*/  @!P1 VIADD R11, R11, 0x1 ;  /* 0x000000010b0b9836 */ /* 0x000fe20000000000 */
[----:B------:R-:W-:Y:S02]  /*2370*/  ISETP.NE.AND P1, PT, R7, RZ, PT ;  /* 0x000000ff0700720c */ /* 0x000fe40003f25270 */
[----:B------:R-:W-:Y:S02]  /*2380*/  ISETP.GE.U32.AND P0, PT, R12, R9, PT ;  /* 0x000000090c00720c */ /* 0x000fe40003f06070 */
[----:B------:R-:W-:-:S04]  /*2390*/  LOP3.LUT R12, R10, R7, RZ, 0x3c, !PT ;  /* 0x000000070a0c7212 */ /* 0x000fc800078e3cff */
[----:B------:R-:W-:-:S07]  /*23a0*/  ISETP.GE.AND P2, PT, R12, RZ, PT ;  /* 0x000000ff0c00720c */ /* 0x000fce0003f46270 */
[----:B------:R-:W-:-:S06]  /*23b0*/  @P0 VIADD R11, R11, 0x1 ;  /* 0x000000010b0b0836 */ /* 0x000fcc0000000000 */
[----:B------:R-:W-:Y:S01]  /*23c0*/  @!P2 IMAD.MOV R11, RZ, RZ, -R11 ;  /* 0x000000ffff0ba224 */ /* 0x000fe200078e0a0b */
[----:B------:R-:W-:-:S05]  /*23d0*/  @!P1 LOP3.LUT R11, RZ, R7, RZ, 0x33, !PT ;  /* 0x00000007ff0b9212 */ /* 0x000fca00078e33ff */
[----:B------:R-:W-:Y:S02]  /*23e0*/  IMAD.MOV R12, RZ, RZ, -R11 ;  /* 0x000000ffff0c7224 */ /* 0x000fe400078e0a0b */
[----:B------:R-:W-:Y:S02]  /*23f0*/  IMAD R11, R11, R0, R0 ;  /* 0x000000000b0b7224 */ /* 0x000fe400078e0200 */
[----:B------:R-:W-:-:S04]  /*2400*/  IMAD R12, R7, R12, R10 ;  /* 0x0000000c070c7224 */ /* 0x000fc800078e020a */
[C---:B------:R-:W-:Y:S01]  /*2410*/  IMAD.IADD R13, R12.reuse, 0x1, R11 ;  /* 0x000000010c0d7824 */ /* 0x040fe200078e020b */
[----:B------:R-:W-:Y:S02]  /*2420*/  SHF.R.S32.HI R14, RZ, 0x1f, R12 ;  /* 0x0000001fff0e7819 */ /* 0x000fe4000001140c */
[----:B------:R-:W-:Y:S01]  /*2430*/  IADD3 R19, P0, PT, R12, R11, RZ ;  /* 0x0000000b0c137210 */ /* 0x000fe20007f1e0ff */
[----:B------:R-:W-:-:S03]  /*2440*/  IMAD.WIDE R12, R13, 0x8, R2 ;  /* 0x000000080d0c7825 */ /* 0x000fc600078e0202 */
[----:B------:R-:W-:Y:S01]  /*2450*/  LEA.HI.X.SX32 R21, R11, R14, 0x1, P0 ;  /* 0x0000000e0b157211 */ /* 0x000fe200000f0eff */
[C---:B------:R-:W-:Y:S01]  /*2460*/  IMAD.SHL.U32 R11, R19.reuse, 0x8, RZ ;  /* 0x00000008130b7824 */ /* 0x040fe200078e00ff */
[C---:B------:R-:W-:Y:S01]  /*2470*/  IADD3 R17, P1, PT, R19.reuse, R0, RZ ;  /* 0x0000000013117210 */ /* 0x040fe20007f3e0ff */
[----:B------:R-:W2:Y:S01]  /*2480*/  LDG.E.64 R12, desc[UR6][R12.64] ;  /* 0x000000060c0c7981 */ /* 0x000ea2000c1e1b00 */
[--C-:B------:R-:W-:Y:S02]  /*2490*/  SHF.L.U64.HI R20, R19, 0x3, R21.reuse ;  /* 0x0000000313147819 */ /* 0x100fe40000010215 */
[----:B------:R-:W-:Y:S01]  /*24a0*/  IADD3 R14, P0, PT, R11, UR8, RZ ;  /* 0x000000080b0e7c10 */ /* 0x000fe2000ff1e0ff */
[----:B------:R-:W-:-:S03]  /*24b0*/  IMAD.X R18, R8, 0x1, R21, P1 ;  /* 0x0000000108127824 */ /* 0x000fc600008e0615 */
[----:B------:R-:W-:Y:S02]  /*24c0*/  IADD3.X R15, PT, PT, R20, UR9, RZ, P0, !PT ;  /* 0x00000009140f7c10 */ /* 0x000fe400087fe4ff */
[----:B------:R-:W-:Y:S02]  /*24d0*/  LEA R16, P0, R17, UR8, 0x3 ;  /* 0x0000000811107c11 */ /* 0x000fe4000f8018ff */
[----:B------:R-:W-:Y:S02]  /*24e0*/  IADD3 R19, P1, PT, R19, -R0, RZ ;  /* 0x8000000013137210 */ /* 0x000fe40007f3e0ff */
[----:B------:R-:W2:Y:S01]  /*24f0*/  LDG.E.64 R14, desc[UR6][R14.64+0x10] ;  /* 0x000010060e0e7981 */ /* 0x000ea2000c1e1b00 */
[----:B------:R-:W-:Y:S02]  /*2500*/  LEA.HI.X R17, R17, UR9, R18, 0x3, P0 ;  /* 0x0000000911117c11 */ /* 0x000fe400080f1c12 */
[----:B------:R-:W-:Y:S01]  /*2510*/  IMAD.X R22, R21, 0x1, ~R8, P1 ;  /* 0x0000000115167824 */ /* 0x000fe200008e0e08 */
[----:B------:R-:W-:-:S03]  /*2520*/  LEA R18, P0, R19, UR8, 0x3 ;  /* 0x0000000813127c11 */ /* 0x000fc6000f8018ff */
[----:B------:R-:W3:Y:S01]  /*2530*/  LDG.E.64 R16, desc[UR6][R16.64+0x8] ;  /* 0x0000080610107981 */ /* 0x000ee2000c1e1b00 */
[----:B------:R-:W-:-:S06]  /*2540*/  LEA.HI.X R19, R19, UR9, R22, 0x3, P0 ;  /* 0x0000000913137c11 */ /* 0x000fcc00080f1c16 */
[----:B------:R-:W4:Y:S01]  /*2550*/  LDG.E.64 R18, desc[UR6][R18.64+0x8] ;  /* 0x0000080612127981 */ /* 0x000f22000c1e1b00 */
[----:B------:R-:W-:Y:S01]  /*2560*/  VIADD R6, R6, 0x1 ;  /* 0x0000000106067836 */ /* 0x000fe20000000000 */
[----:B--2---:R-:W-:Y:S01]  /*2570*/  DADD R12, R14, R12 ;  /* 0x000000000e0c7229 */ /* 0x004fe2000000000c */
[----:B------:R-:W-:-:S07]  /*2580*/  IADD3 R14, P0, PT, R11, UR10, RZ ;  /* 0x0000000a0b0e7c10 */ /* 0x000fce000ff1e0ff */
[----:B---3--:R-:W-:Y:S01]  /*2590*/  DADD R12, R12, R16 ;  /* 0x000000000c0c7229 */ /* 0x008fe20000000010 */
[----:B------:R-:W-:Y:S02]  /*25a0*/  IADD3.X R15, PT, PT, R20, UR11, RZ, P0, !PT ;  /* 0x0000000b140f7c10 */ /* 0x000fe400087fe4ff */
[----:B------:R-:W-:-:S05]  /*25b0*/  ISETP.NE.AND P0, PT, R6, RZ, PT ;  /* 0x000000ff0600720c */ /* 0x000fca0003f05270 */
[----:B----4-:R-:W-:-:S08]  /*25c0*/  DADD R12, R12, R18 ;  /* 0x000000000c0c7229 */ /* 0x010fd00000000012 */
[----:B------:R-:W-:-:S07]  /*25d0*/  DMUL R12, R12, 0.25 ;  /* 0x3fd000000c0c7828 */ /* 0x000fce0000000000 */
[----:B------:R0:W-:Y:S01]  /*25e0*/  STG.E.64 desc[UR6][R14.64+0x8], R12 ;  /* 0x0000080c0e007986 */ /* 0x0001e2000c101b06 */
[----:B------:R-:W-:Y:S05]  /*25f0*/  @!P0 EXIT ;  /* 0x000000000000894d */ /* 0x000fea0003800000 */
[----:B------:R-:W-:Y:S01]  /*2600*/  IMAD.IADD R10, R4, 0x1, R10 ;  /* 0x00000001040a7824 */ /* 0x000fe200078e020a */
[----:B------:R-:W-:Y:S06]  /*2610*/  BRA `(.L_x_5) ;  /* 0xfffffffc00307947 */ /* 0x000fec000383ffff */
.L_x_0:
        /* <DEDUP_REMOVED lines=13> */
[----:B------:R-:W-:Y:S01]  /*26f0*/  MOV R12, RZ ;  /* 0x000000ff000c7202 */ /* 0x000fe20000000f00 */
[----:B------:R-:W2:Y:S01]  /*2700*/  LDCU UR19, c[0x0][0x3ac] ;  /* 0x00007580ff1377ac */ /* 0x000ea20008000800 */
[----:B------:R-:W3:Y:S01]  /*2710*/  LDCU.128 UR8, c[0x0][0x380] ;  /* 0x00007000ff0877ac */ /* 0x000ee20008000c00 */
[----:B0-----:R-:W-:-:S06]  /*2720*/  IMAD.U32 R8, RZ, RZ, UR4 ;  /* 0x00000004ff087e24 */ /* 0x001fcc000f8e00ff */
[----:B------:R-:W-:Y:S05]  /*2730*/  @!P1 BRA `(.L_x_7) ;  /* 0x0000001c00849947 */ /* 0x000fea0003800000 */
[----:B------:R-:W-:Y:S01]  /*2740*/  VIADD R9, R8, 0xfffffffe ;  /* 0xfffffffe08097836 */ /* 0x000fe20000000000 */
[----:B------:R-:W0:Y:S04]  /*2750*/  LDCU UR4, c[0x0][0x3b4] ;  /* 0x00007680ff0477ac */ /* 0x000e280008000800 */
[-C--:B------:R-:W-:Y:S01]  /*2760*/  IABS R10, R9.reuse ;  /* 0x00000009000a7213 */ /* 0x080fe20000000000 */
[----:B------:R-:W4:Y:S01]  /*2770*/  LDCU.128 UR20, c[0x0][0x380] ;  /* 0x00007000ff1477ac */ /* 0x000f220008000c00 */
[----:B------:R-:W-:Y:S02]  /*2780*/  IABS R18, R9 ;  /* 0x0000000900127213 */ /* 0x000fe40000000000 */
[----:B------:R-:W5:Y:S01]  /*2790*/  I2F.RP R7, R10 ;  /* 0x0000000a00077306 */ /* 0x000f620000209400 */
[----:B0-----:R-:W-:-:S07]  /*27a0*/  VIADD R12, R11, UR4 ;  /* 0x000000040b0c7c36 */ /* 0x001fce0008000000 */
[----:B-----5:R-:W0:Y:S01]  /*27b0*/  MUFU.RCP R7, R7 ;  /* 0x0000000700077308 */ /* 0x020e220000001000 */
[----:B------:R-:W-:Y:S01]  /*27c0*/  IABS R14, R12 ;  /* 0x0000000c000e7213 */ /* 0x000fe20000000000 */
[----:B0-----:R-:W-:-:S06]  /*27d0*/  VIADD R16, R7, 0xffffffe ;  /* 0x0ffffffe07107836 */ /* 0x001fcc0000000000 */
[----:B------:R0:W5:Y:S02]  /*27e0*/  F2I.FTZ.U32.TRUNC.NTZ R17, R16 ;  /* 0x0000001000117305 */ /* 0x000164000021f000 */
[----:B0-----:R-:W-:Y:S02]  /*27f0*/  IMAD.MOV.U32 R16, RZ, RZ, RZ ;  /* 0x000000ffff107224 */ /* 0x001fe400078e00ff */
[----:B-----5:R-:W-:-:S04]  /*2800*/  IMAD.MOV R15, RZ, RZ, -R17 ;  /* 0x000000ffff0f7224 */ /* 0x020fc800078e0a11 */
[----:B------:R-:W-:Y:S02]  /*2810*/  IMAD R11, R15, R10, RZ ;  /* 0x0000000a0f0b7224 */ /* 0x000fe400078e02ff */
[----:B------:R-:W-:Y:S02]  /*2820*/  IMAD.MOV R15, RZ, RZ, -R18 ;  /* 0x000000ffff0f7224 */ /* 0x000fe400078e0a12 */
[----:B------:R-:W-:-:S06]  /*2830*/  IMAD.HI.U32 R11, R17, R11, R16 ;  /* 0x0000000b110b7227 */ /* 0x000fcc00078e0010 */
[----:B------:R-:W-:-:S04]  /*2840*/  IMAD.HI.U32 R7, R11, R14, RZ ;  /* 0x0000000e0b077227 */ /* 0x000fc800078e00ff */
[----:B------:R-:W-:Y:S01]  /*2850*/  IMAD R11, R7, R15, R14 ;  /* 0x0000000f070b7224 */ /* 0x000fe200078e020e */
[----:B------:R-:W-:-:S04]  /*2860*/  LOP3.LUT R14, RZ, R9, RZ, 0x33, !PT ;  /* 0x00000009ff0e7212 */ /* 0x000fc800078e33ff */
[----:B------:R-:W-:-:S13]  /*2870*/  ISETP.GT.U32.AND P2, PT, R10, R11, PT ;  /* 0x0000000b0a00720c */ /* 0x000fda0003f44070 */
[----:B------:R-:W-:Y:S02]  /*2880*/  @!P2 IMAD.IADD R11, R11, 0x1, -R10 ;  /* 0x000000010b0ba824 */ /* 0x000fe400078e0a0a */
[----:B------:R-:W-:-:S03]  /*2890*/  @!P2 VIADD R7, R7, 0x1 ;  /* 0x000000010707a836 */ /* 0x000fc60000000000 */
[----:B------:R-:W-:Y:S02]  /*28a0*/  ISETP.GE.U32.AND P1, PT, R11, R10, PT ;  /* 0x0000000a0b00720c */ /* 0x000fe40003f26070 */
[----:B------:R-:W-:-:S04]  /*28b0*/  LOP3.LUT R11, R12, R9, RZ, 0x3c, !PT ;  /* 0x000000090c0b7212 */ /* 0x000fc800078e3cff */
[----:B------:R-:W-:-:S07]  /*28c0*/  ISETP.GE.AND P3, PT, R11, RZ, PT ;  /* 0x000000ff0b00720c */ /* 0x000fce0003f66270 */
[----:B------:R-:W-:Y:S01]  /*28d0*/  @P1 VIADD R7, R7, 0x1 ;  /* 0x0000000107071836 */ /* 0x000fe20000000000 */
[----:B------:R-:W-:-:S05]  /*28e0*/  ISETP.NE.AND P1, PT, R9, RZ, PT ;  /* 0x000000ff0900720c */ /* 0x000fca0003f25270 */
[----:B------:R-:W-:-:S05]  /*28f0*/  @!P3 IMAD.MOV R7, RZ, RZ, -R7 ;  /* 0x000000ffff07b224 */ /* 0x000fca00078e0a07 */
[----:B------:R-:W-:Y:S02]  /*2900*/  SEL R7, R14, R7, !P1 ;  /* 0x000000070e077207 */ /* 0x000fe40004800000 */
[----:B------:R-:W0:Y:S03]  /*2910*/  LDC.64 R14, c[0x0][0x380] ;  /* 0x0000e000ff0e7b82 */ /* 0x000e260000000a00 */
[----:B------:R-:W-:Y:S02]  /*2920*/  IMAD.MOV R11, RZ, RZ, -R7 ;  /* 0x000000ffff0b7224 */ /* 0x000fe400078e0a07 */
[----:B------:R-:W-:Y:S02]  /*2930*/  IMAD R7, R7, R8, R8 ;  /* 0x0000000807077224 */ /* 0x000fe400078e0208 */
[----:B------:R-:W-:-:S04]  /*2940*/  IMAD R12, R9, R11, R12 ;  /* 0x0000000b090c7224 */ /* 0x000fc800078e020c */
[C---:B------:R-:W-:Y:S01]  /*2950*/  IMAD.IADD R23, R12.reuse, 0x1, R7 ;  /* 0x000000010c177824 */ /* 0x040fe200078e0207 */
[----:B------:R-:W-:Y:S02]  /*2960*/  SHF.R.S32.HI R16, RZ, 0x1f, R12 ;  /* 0x0000001fff107819 */ /* 0x000fe4000001140c */
[----:B------:R-:W-:-:S04]  /*2970*/  IADD3 R21, P2, PT, R12, R7, RZ ;  /* 0x000000070c157210 */ /* 0x000fc80007f5e0ff */
[----:B------:R-:W-:Y:S02]  /*2980*/  LEA.HI.X.SX32 R16, R7, R16, 0x1, P2 ;  /* 0x0000001007107211 */ /* 0x000fe400010f0eff */
[C---:B------:R-:W-:Y:S02]  /*2990*/  SHF.L.U32 R34, R21.reuse, 0x3, RZ ;  /* 0x0000000315227819 */ /* 0x040fe400000006ff */
[----:B------:R-:W-:Y:S02]  /*29a0*/  SHF.L.U64.HI R18, R21, 0x3, R16 ;  /* 0x0000000315127819 */ /* 0x000fe40000010210 */
[----:B----4-:R-:W-:Y:S01]  /*29b0*/  IADD3 R24, P2, PT, R34, UR20, RZ ;  /* 0x0000001422187c10 */ /* 0x010fe2000ff5e0ff */
[----:B0-----:R-:W-:-:S03]  /*29c0*/  IMAD.WIDE R22, R23, 0x8, R14 ;  /* 0x0000000817167825 */ /* 0x001fc600078e020e */
[----:B------:R-:W-:-:S03]  /*29d0*/  IADD3.X R25, PT, PT, R18, UR21, RZ, P2, !PT ;  /* 0x0000001512197c10 */ /* 0x000fc600097fe4ff */
[----:B------:R-:W4:Y:S04]  /*29e0*/  LDG.E.64 R22, desc[UR6][R22.64] ;  /* 0x0000000616167981 */ /* 0x000f28000c1e1b00 */
[----:B------:R-:W4:Y:S01]  /*29f0*/  LDG.E.64 R24, desc[UR6][R24.64+0x10] ;  /* 0x0000100618187981 */ /* 0x000f22000c1e1b00 */
[----:B------:R-:W-:Y:S02]  /*2a00*/  SHF.R.S32.HI R11, RZ, 0x1f, R8 ;  /* 0x0000001fff0b7819 */ /* 0x000fe40000011408 */
[CC--:B------:R-:W-:Y:S02]  /*2a10*/  IADD3 R12, P2, PT, R21.reuse, R8.reuse, RZ ;  /* 0x00000008150c7210 */ /* 0x0c0fe40007f5e0ff */
[----:B------:R-:W-:-:S03]  /*2a20*/  IADD3 R7, P3, PT, R21, -R8, RZ ;  /* 0x8000000815077210 */ /* 0x000fc60007f7e0ff */
[----:B------:R-:W-:Y:S01]  /*2a30*/  IMAD.X R19, R11, 0x1, R16, P2 ;  /* 0x000000010b137824 */ /* 0x000fe200010e0610 */
[----:B------:R-:W-:-:S04]  /*2a40*/  LEA R20, P2, R12, UR20, 0x3 ;  /* 0x000000140c147c11 */ /* 0x000fc8000f8418ff */
[----:B------:R-:W-:Y:S01]  /*2a50*/  LEA.HI.X R21, R12, UR21, R19, 0x3, P2 ;  /* 0x000000150c157c11 */ /* 0x000fe200090f1c13 */
[----:B------:R-:W-:Y:S01]  /*2a60*/  IMAD.X R12, R16, 0x1, ~R11, P3 ;  /* 0x00000001100c7824 */ /* 0x000fe200018e0e0b */
[----:B------:R-:W-:-:S04]  /*2a70*/  LEA R36, P2, R7, UR20, 0x3 ;  /* 0x0000001407247c11 */ /* 0x000fc8000f8418ff */
[----:B------:R-:W5:Y:S01]  /*2a80*/  LDG.E.64 R20, desc[UR6][R20.64+0x8] ;  /* 0x0000080614147981 */ /* 0x000f62000c1e1b00 */
[----:B------:R-:W-:-:S06]  /*2a90*/  LEA.HI.X R37, R7, UR21, R12, 0x3, P2 ;  /* 0x0000001507257c11 */ /* 0x000fcc00090f1c0c */
[----:B------:R-:W2:Y:S01]  /*2aa0*/  LDG.E.64 R36, desc[UR6][R36.64+0x8] ;  /* 0x0000080624247981 */ /* 0x000ea2000c1e1b00 */
[----:B------:R-:W-:Y:S01]  /*2ab0*/  IMAD.IADD R12, R2, 0x1, R5 ;  /* 0x00000001020c7824 */ /* 0x000fe200078e0205 */
[----:B------:R-:W-:Y:S01]  /*2ac0*/  IABS R30, R9 ;  /* 0x00000009001e7213 */ /* 0x000fe20000000000 */
[----:B------:R-:W-:Y:S01]  /*2ad0*/  IMAD.MOV R16, RZ, RZ, -R17 ;  /* 0x000000ffff107224 */ /* 0x000fe200078e0a11 */
[----:B------:R-:W0:Y:S01]  /*2ae0*/  S2R R27, SR_TID.Z ;  /* 0x00000000001b7919 */ /* 0x000e220000002300 */
[----:B------:R-:W-:Y:S02]  /*2af0*/  IMAD R19, R12, R3, UR13 ;  /* 0x0000000d0c137e24 */ /* 0x000fe4000f8e0203 */
[----:B------:R-:W-:Y:S01]  /*2b00*/  IMAD.MOV.U32 R28, RZ, RZ, RZ ;  /* 0x000000ffff1c7224 */ /* 0x000fe200078e00ff */
[----:B------:R-:W1:Y:S01]  /*2b10*/  S2R R7, SR_TID.X ;  /* 0x0000000000077919 */ /* 0x000e620000002100 */
[----:B------:R-:W-:Y:S01]  /*2b20*/  IMAD R12, R19, R0, UR12 ;  /* 0x0000000c130c7e24 */ /* 0x000fe2000f8e0200 */
[----:B------:R-:W-:Y:S01]  /*2b30*/  IABS R19, R9 ;  /* 0x0000000900137213 */ /* 0x000fe20000000000 */
[----:B------:R-:W-:Y:S01]  /*2b40*/  IMAD.MOV R30, RZ, RZ, -R30 ;  /* 0x000000ffff1e7224 */ /* 0x000fe200078e0a1e */
[----:B------:R-:W3:Y:S03]  /*2b50*/  S2R R26, SR_TID.Y ;  /* 0x00000000001a7919 */ /* 0x000ee60000002200 */
[----:B------:R-:W-:-:S02]  /*2b60*/  IMAD R31, R16, R19, RZ ;  /* 0x00000013101f7224 */ /* 0x000fc400078e02ff */
[----:B0-----:R-:W-:Y:S02]  /*2b70*/  IMAD R29, R12, UR16, R27 ;  /* 0x000000100c1d7c24 */ /* 0x001fe4000f8e021b */
[----:B-1----:R-:W-:Y:S02]  /*2b80*/  VIADD R12, R7, UR4 ;  /* 0x00000004070c7c36 */ /* 0x002fe40008000000 */
[----:B---3--:R-:W-:-:S04]  /*2b90*/  IMAD R29, R29, UR15, R26 ;  /* 0x0000000f1d1d7c24 */ /* 0x008fc8000f8e021a */
[----:B------:R-:W-:Y:S02]  /*2ba0*/  IMAD R16, R29, UR14, R12 ;  /* 0x0000000e1d107c24 */ /* 0x000fe4000f8e020c */
[----:B------:R-:W-:Y:S02]  /*2bb0*/  IMAD.MOV.U32 R29, RZ, RZ, R17 ;  /* 0x000000ffff1d7224 */ /* 0x000fe400078e0011 */
[----:B------:R-:W-:Y:S01]  /*2bc0*/  IMAD.HI.U32 R28, R17, R31, R28 ;  /* 0x0000001f111c7227 */ /* 0x000fe200078e001c */
[----:B------:R-:W-:-:S05]  /*2bd0*/  IABS R29, R16 ;  /* 0x00000010001d7213 */ /* 0x000fca0000000000 */
[----:B------:R-:W-:-:S04]  /*2be0*/  IMAD.HI.U32 R28, R28, R29, RZ ;  /* 0x0000001d1c1c7227 */ /* 0x000fc800078e00ff */
[----:B------:R-:W-:-:S05]  /*2bf0*/  IMAD R29, R28, R30, R29 ;  /* 0x0000001e1c1d7224 */ /* 0x000fca00078e021d */
[----:B------:R-:W-:-:S13]  /*2c00*/  ISETP.GT.U32.AND P2, PT, R10, R29, PT ;  /* 0x0000001d0a00720c */ /* 0x000fda0003f44070 */
[----:B------:R-:W-:Y:S02]  /*2c10*/  @!P2 IMAD.IADD R29, R29, 0x1, -R19 ;  /* 0x000000011d1da824 */ /* 0x000fe400078e0a13 */
[----:B------:R-:W-:Y:S01]  /*2c20*/  @!P2 VIADD R28, R28, 0x1 ;  /* 0x000000011c1ca836 */ /* 0x000fe20000000000 */
[----:B------:R-:W-:Y:S02]  /*2c30*/  IADD3 R34, P2, PT, R34, UR22, RZ ;  /* 0x0000001622227c10 */ /* 0x000fe4000ff5e0ff */
[----:B------:R-:W-:Y:S02]  /*2c40*/  ISETP.GE.U32.AND P3, PT, R29, R10, PT ;  /* 0x0000000a1d00720c */ /* 0x000fe40003f66070 */
[----:B------:R-:W-:-:S11]  /*2c50*/  IADD3.X R35, PT, PT, R18, UR23, RZ, P2, !PT ;  /* 0x0000001712237c10 */ /* 0x000fd600097fe4ff */
[----:B------:R-:W-:Y:S01]  /*2c60*/  @P3 IADD3 R28, PT, PT, R28, 0x1, RZ ;  /* 0x000000011c1c3810 */ /* 0x000fe20007ffe0ff */
[----:B----4-:R-:W-:Y:S01]  /*2c70*/  DADD R22, R24, R22 ;  /* 0x0000000018167229 */ /* 0x010fe20000000016 */
[----:B------:R-:W-:Y:S01]  /*2c80*/  IMAD R24, R5, 0x2, R2 ;  /* 0x0000000205187824 */ /* 0x000fe200078e0202 */
[----:B------:R-:W-:-:S03]  /*2c90*/  LOP3.LUT R25, R16, R9, RZ, 0x3c, !PT ;  /* 0x0000000910197212 */ /* 0x000fc600078e3cff */
[----:B------:R-:W-:Y:S01]  /*2ca0*/  IMAD R19, R24, R3, UR13 ;  /* 0x0000000d18137e24 */ /* 0x000fe2000f8e0203 */
[----:B------:R-:W-:Y:S02]  /*2cb0*/  ISETP.GE.AND P4, PT, R25, RZ, PT ;  /* 0x000000ff1900720c */ /* 0x000fe40003f86270 */
[----:B------:R-:W-:Y:S01]  /*2cc0*/  LOP3.LUT R25, RZ, R9, RZ, 0x33, !PT ;  /* 0x00000009ff197212 */ /* 0x000fe200078e33ff */
[----:B------:R-:W-:-:S04]  /*2cd0*/  IMAD R24, R19, R0, UR12 ;  /* 0x0000000c13187e24 */ /* 0x000fc8000f8e0200 */
[----:B------:R-:W-:-:S04]  /*2ce0*/  IMAD R19, R24, UR16, R27 ;  /* 0x0000001018137c24 */ /* 0x000fc8000f8e021b */
[----:B------:R-:W-:Y:S01]  /*2cf0*/  IMAD R19, R19, UR15, R26 ;  /* 0x0000000f13137c24 */ /* 0x000fe2000f8e021a */
[----:B-----5:R-:W-:Y:S01]  /*2d00*/  DADD R20, R22, R20 ;  /* 0x0000000016147229 */ /* 0x020fe20000000014 */
[----:B------:R-:W-:Y:S02]  /*2d10*/  @!P4 IMAD.MOV R28, RZ, RZ, -R28 ;  /* 0x000000ffff1cc224 */ /* 0x000fe400078e0a1c */
[----:B------:R-:W-:Y:S02]  /*2d20*/  IMAD R24, R19, UR14, R12 ;  /* 0x0000000e13187c24 */ /* 0x000fe4000f8e020c */
[----:B------:R-:W-:Y:S01]  /*2d30*/  IMAD.MOV.U32 R22, RZ, RZ, RZ ;  /* 0x000000ffff167224 */ /* 0x000fe200078e00ff */
[----:B------:R-:W-:Y:S01]  /*2d40*/  SEL R25, R25, R28, !P1 ;  /* 0x0000001c19197207 */ /* 0x000fe20004800000 */
[----:B------:R-:W-:Y:S01]  /*2d50*/  IMAD.MOV.U32 R23, RZ, RZ, R17 ;  /* 0x000000ffff177224 */ /* 0x000fe200078e0011 */
[----:B------:R-:W-:Y:S01]  /*2d60*/  IABS R19, R24 ;  /* 0x0000001800137213 */ /* 0x000fe20000000000 */
[----:B--2---:R-:W-:Y:S01]  /*2d70*/  DADD R36, R20, R36 ;  /* 0x0000000014247229 */ /* 0x004fe20000000024 */
[----:B------:R-:W-:Y:S01]  /*2d80*/  IABS R28, R9 ;  /* 0x00000009001c7213 */ /* 0x000fe20000000000 */
[----:B------:R-:W-:-:S04]  /*2d90*/  IMAD.HI.U32 R22, R17, R31, R22 ;  /* 0x0000001f11167227 */ /* 0x000fc800078e0016 */
[----:B------:R-:W-:Y:S02]  /*2da0*/  IMAD.MOV.U32 R23, RZ, RZ, R19 ;  /* 0x000000ffff177224 */ /* 0x000fe400078e0013 */
[----:B------:R-:W-:Y:S01]  /*2db0*/  IMAD.MOV R19, RZ, RZ, -R25 ;  /* 0x000000ffff137224 */ /* 0x000fe200078e0a19 */
[----:B------:R-:W-:Y:S01]  /*2dc0*/  DMUL R36, R36, 0.25 ;  /* 0x3fd0000024247828 */ /* 0x000fe20000000000 */
[----:B------:R-:W-:Y:S02]  /*2dd0*/  IMAD.MOV R28, RZ, RZ, -R28 ;  /* 0x000000ffff1c7224 */ /* 0x000fe400078e0a1c */
[----:B------:R-:W-:Y:S02]  /*2de0*/  IMAD R19, R9, R19, R16 ;  /* 0x0000001309137224 */ /* 0x000fe400078e0210 */
[----:B------:R-:W-:Y:S02]  /*2df0*/  IMAD R20, R25, R8, R8 ;  /* 0x0000000819147224 */ /* 0x000fe400078e0208 */
[----:B------:R-:W-:Y:S01]  /*2e00*/  IMAD.MOV.U32 R21, RZ, RZ, R28 ;  /* 0x000000ffff157224 */ /* 0x000fe200078e001c */
[----:B------:R0:W-:Y:S01]  /*2e10*/  STG.E.64 desc[UR6][R34.64+0x8], R36 ;  /* 0x0000082422007986 */ /* 0x0001e2000c101b06 */
[----:B------:R-:W-:Y:S01]  /*2e20*/  IMAD.HI.U32 R32, R22, R23, RZ ;  /* 0x0000001716207227 */ /* 0x000fe200078e00ff */
[----:B------:R-:W-:-:S03]  /*2e30*/  IADD3 R33, P3, PT, R19, R20, RZ ;  /* 0x0000001413217210 */ /* 0x000fc60007f7e0ff */
[----:B------:R-:W-:Y:S01]  /*2e40*/  IMAD R25, R32, R21, R23 ;  /* 0x0000001520197224 */ /* 0x000fe200078e0217 */
[----:B------:R-:W-:Y:S01]  /*2e50*/  SHF.R.S32.HI R21, RZ, 0x1f, R19 ;  /* 0x0000001fff157819 */ /* 0x000fe20000011413 */
[----:B------:R-:W-:Y:S02]  /*2e60*/  IMAD.SHL.U32 R28, R33, 0x8, RZ ;  /* 0x00000008211c7824 */ /* 0x000fe400078e00ff */
[----:B------:R-:W-:Y:S01]  /*2e70*/  IMAD.IADD R23, R19, 0x1, R20 ;  /* 0x0000000113177824 */ /* 0x000fe200078e0214 */
[----:B------:R-:W-:Y:S02]  /*2e80*/  LEA.HI.X.SX32 R30, R20, R21, 0x1, P3 ;  /* 0x00000015141e7211 */ /* 0x000fe400018f0eff */
[----:B------:R-:W-:Y:S01]  /*2e90*/  ISETP.GT.U32.AND P2, PT, R10, R25, PT ;  /* 0x000000190a00720c */ /* 0x000fe20003f44070 */
[----:B------:R-:W-:Y:S01]  /*2ea0*/  IMAD.WIDE R22, R23, 0x8, R14 ;  /* 0x0000000817167825 */ /* 0x000fe200078e020e */
[----:B------:R-:W-:Y:S02]  /*2eb0*/  SHF.L.U64.HI R29, R33, 0x3, R30 ;  /* 0x00000003211d7819 */ /* 0x000fe4000001021e */
[----:B------:R-:W-:-:S02]  /*2ec0*/  IADD3 R18, P3, PT, R28, UR20, RZ ;  /* 0x000000141c127c10 */ /* 0x000fc4000ff7e0ff */
[----:B------:R-:W-:Y:S01]  /*2ed0*/  IABS R21, R9 ;  /* 0x0000000900157213 */ /* 0x000fe20000000000 */
[----:B------:R-:W2:Y:S01]  /*2ee0*/  LDG.E.64 R22, desc[UR6][R22.64] ;  /* 0x0000000616167981 */ /* 0x000ea2000c1e1b00 */
[----:B------:R-:W-:-:S03]  /*2ef0*/  IADD3.X R19, PT, PT, R29, UR21, RZ, P3, !PT ;  /* 0x000000151d137c10 */ /* 0x000fc60009ffe4ff */
[----:B------:R-:W-:Y:S01]  /*2f00*/  IMAD.MOV.U32 R20, RZ, RZ, R21 ;  /* 0x000000ffff147224 */ /* 0x000fe200078e0015 */
[----:B------:R-:W-:Y:S02]  /*2f10*/  IADD3 R21, P3, PT, R33, R8, RZ ;  /* 0x0000000821157210 */ /* 0x000fe40007f7e0ff */
[----:B------:R-:W2:Y:S01]  /*2f20*/  LDG.E.64 R18, desc[UR6][R18.64+0x10] ;  /* 0x0000100612127981 */ /* 0x000ea2000c1e1b00 */
[----:B------:R-:W-:Y:S02]  /*2f30*/  @!P2 IMAD.IADD R25, R25, 0x1, -R20 ;  /* 0x000000011919a824 */ /* 0x000fe400078e0a14 */
[----:B0-----:R-:W-:Y:S01]  /*2f40*/  IMAD.X R34, R11, 0x1, R30, P3 ;  /* 0x000000010b227824 */ /* 0x001fe200018e061e */
[----:B------:R-:W-:-:S04]  /*2f50*/  LEA R20, P3, R21, UR20, 0x3 ;  /* 0x0000001415147c11 */ /* 0x000fc8000f8618ff */
[----:B------:R-:W-:Y:S02]  /*2f60*/  LEA.HI.X R21, R21, UR21, R34, 0x3, P3 ;  /* 0x0000001515157c11 */ /* 0x000fe400098f1c22 */
[----:B------:R-:W-:-:S04]  /*2f70*/  IADD3 R33, P3, PT, R33, -R8, RZ ;  /* 0x8000000821217210 */ /* 0x000fc80007f7e0ff */
[----:B------:R-:W-:Y:S01]  /*2f80*/  IADD3.X R30, PT, PT, ~R11, R30, RZ, P3, !PT ;  /* 0x0000001e0b1e7210 */ /* 0x000fe20001ffe5ff */
[----:B------:R-:W3:Y:S01]  /*2f90*/  LDG.E.64 R20, desc[UR6][R20.64+0x8] ;  /* 0x0000080614147981 */ /* 0x000ee2000c1e1b00 */
[----:B------:R-:W-:-:S04]  /*2fa0*/  LEA R34, P3, R33, UR20, 0x3 ;  /* 0x0000001421227c11 */ /* 0x000fc8000f8618ff */
[----:B------:R-:W-:-:S06]  /*2fb0*/  LEA.HI.X R35, R33, UR21, R30, 0x3, P3 ;  /* 0x0000001521237c11 */ /* 0x000fcc00098f1c1e */
[----:B------:R-:W4:Y:S01]  /*2fc0*/  LDG.E.64 R34, desc[UR6][R34.64+0x8] ;  /* 0x0000080622227981 */ /* 0x000f22000c1e1b00 */
[----:B------:R-:W-:Y:S02]  /*2fd0*/  ISETP.GE.U32.AND P3, PT, R25, R10, PT ;  /* 0x0000000a1900720c */ /* 0x000fe40003f66070 */
[----:B------:R-:W-:-:S04]  /*2fe0*/  LOP3.LUT R25, R24, R9, RZ, 0x3c, !PT ;  /* 0x0000000918197212 */ /* 0x000fc800078e3cff */
[----:B------:R-:W-:Y:S01]  /*2ff0*/  ISETP.GE.AND P4, PT, R25, RZ, PT ;  /* 0x000000ff1900720c */ /* 0x000fe20003f86270 */
[----:B------:R-:W-:-:S06]  /*3000*/  @!P2 VIADD R32, R32, 0x1 ;  /* 0x000000012020a836 */ /* 0x000fcc0000000000 */
[----:B------:R-:W-:-:S06]  /*3010*/  @P3 VIADD R32, R32, 0x1 ;  /* 0x0000000120203836 */ /* 0x000fcc0000000000 */
[----:B------:R-:W-:Y:S01]  /*3020*/  @!P4 IMAD.MOV R32, RZ, RZ, -R32 ;  /* 0x000000ffff20c224 */ /* 0x000fe200078e0a20 */
[----:B--2---:R-:W-:Y:S01]  /*3030*/  DADD R18, R18, R22 ;  /* 0x0000000012127229 */ /* 0x004fe20000000016 */
[----:B------:R-:W-:-:S04]  /*3040*/  LOP3.LUT R23, RZ, R9, RZ, 0x33, !PT ;  /* 0x00000009ff177212 */ /* 0x000fc800078e33ff */
[----:B------:R-:W-:-:S05]  /*3050*/  SEL R23, R23, R32, !P1 ;  /* 0x0000002017177207 */ /* 0x000fca0004800000 */
[----:B------:R-:W-:Y:S01]  /*3060*/  IMAD.MOV R22, RZ, RZ, -R23 ;  /* 0x000000ffff167224 */ /* 0x000fe200078e0a17 */
[----:B---3--:R-:W-:-:S03]  /*3070*/  DADD R36, R18, R20 ;  /* 0x0000000012247229 */ /* 0x008fc60000000014 */
[----:B------:R-:W-:Y:S02]  /*3080*/  IMAD R18, R9, R22, R24 ;  /* 0x0000001609127224 */ /* 0x000fe400078e0218 */
[----:B------:R-:W-:-:S03]  /*3090*/  IMAD R21, R23, R8, R8 ;  /* 0x0000000817157224 */ /* 0x000fc600078e0208 */
[----:B------:R-:W-:Y:S02]  /*30a0*/  SHF.R.S32.HI R20, RZ, 0x1f, R18 ;  /* 0x0000001fff147819 */ /* 0x000fe40000011412 */
[----:B------:R-:W-:Y:S01]  /*30b0*/  IADD3 R19, P3, PT, R18, R21, RZ ;  /* 0x0000001512137210 */ /* 0x000fe20007f7e0ff */
[----:B----4-:R-:W-:Y:S01]  /*30c0*/  DADD R36, R36, R34 ;  /* 0x0000000024247229 */ /* 0x010fe20000000022 */
[----:B------:R-:W-:-:S03]  /*30d0*/  IADD3 R34, P2, PT, R28, UR22, RZ ;  /* 0x000000161c227c10 */ /* 0x000fc6000ff5e0ff */
        /* <DEDUP_REMOVED lines=10> */
[----:B------:R-:W-:Y:S01]  /*3180*/  LEA R18, P2, R33, UR20, 0x3 ;  /* 0x0000001421127c11 */ /* 0x000fe2000f8418ff */
[----:B------:R-:W-:Y:S01]  /*3190*/  IMAD.X R30, R11, 0x1, R28, P3 ;  /* 0x000000010b1e7824 */ /* 0x000fe200018e061c */
[----:B------:R0:W-:Y:S04]  /*31a0*/  STG.E.64 desc[UR6][R34.64+0x8], R36 ;  /* 0x0000082422007986 */ /* 0x0001e8000c101b06 */
[----:B------:R-:W2:Y:S04]  /*31b0*/  LDG.E.64 R20, desc[UR6][R20.64+0x10] ;  /* 0x0000100614147981 */ /* 0x000ea8000c1e1b00 */
[----:B------:R-:W2:Y:S01]  /*31c0*/  LDG.E.64 R22, desc[UR6][R22.64] ;  /* 0x0000000616167981 */ /* 0x000ea2000c1e1b00 */
[----:B0-----:R-:W-:-:S02]  /*31d0*/  IADD3 R34, P3, PT, R19, -R8, RZ ;  /* 0x8000000813227210 */ /* 0x001fc40007f7e0ff */
[----:B------:R-:W-:Y:S02]  /*31e0*/  LEA.HI.X R19, R33, UR21, R30, 0x3, P2 ;  /* 0x0000001521137c11 */ /* 0x000fe400090f1c1e */
[----:B------:R-:W-:Y:S01]  /*31f0*/  LEA R32, P2, R34, UR20, 0x3 ;  /* 0x0000001422207c11 */ /* 0x000fe2000f8418ff */
[----:B------:R-:W-:-:S03]  /*3200*/  IMAD.X R33, R28, 0x1, ~R11, P3 ;  /* 0x000000011c217824 */ /* 0x000fc600018e0e0b */
[----:B------:R-:W3:Y:S02]  /*3210*/  LDG.E.64 R18, desc[UR6][R18.64+0x8] ;  /* 0x0000080612127981 */ /* 0x000ee4000c1e1b00 */
[----:B------:R-:W-:-:S06]  /*3220*/  LEA.HI.X R33, R34, UR21, R33, 0x3, P2 ;  /* 0x0000001522217c11 */ /* 0x000fcc00090f1c21 */
[----:B------:R-:W4:Y:S01]  /*3230*/  LDG.E.64 R32, desc[UR6][R32.64+0x8] ;  /* 0x0000080620207981 */ /* 0x000f22000c1e1b00 */
[----:B------:R-:W-:Y:S02]  /*3240*/  IMAD.MOV.U32 R34, RZ, RZ, RZ ;  /* 0x000000ffff227224 */ /* 0x000fe400078e00ff */
[----:B------:R-:W-:Y:S02]  /*3250*/  IMAD.MOV.U32 R35, RZ, RZ, R17 ;  /* 0x000000ffff237224 */ /* 0x000fe400078e0011 */
[----:B------:R-:W-:Y:S02]  /*3260*/  IMAD R28, R5, 0x3, R2 ;  /* 0x00000003051c7824 */ /* 0x000fe400078e0202 */
        /* <DEDUP_REMOVED lines=9> */
[----:B------:R-:W-:-:S04]  /*3300*/  IMAD.HI.U32 R31, R17, R28, RZ ;  /* 0x0000001c111f7227 */ /* 0x000fc800078e00ff */
[----:B------:R-:W-:-:S05]  /*3310*/  IMAD R35, R31, R30, R28 ;  /* 0x0000001e1f237224 */ /* 0x000fca00078e021c */
[----:B------:R-:W-:Y:S02]  /*3320*/  ISETP.GT.U32.AND P2, PT, R10, R35, PT ;  /* 0x000000230a00720c */ /* 0x000fe40003f44070 */
[----:B------:R-:W-:-:S11]  /*3330*/  IABS R28, R9 ;  /* 0x00000009001c7213 */ /* 0x000fd60000000000 */
[----:B------:R-:W-:Y:S01]  /*3340*/  @!P2 IMAD.IADD R35, R35, 0x1, -R28 ;  /* 0x000000012323a824 */ /* 0x000fe200078e0a1c */
[----:B------:R-:W-:-:S04]  /*3350*/  LOP3.LUT R28, R12, R9, RZ, 0x3c, !PT ;  /* 0x000000090c1c7212 */ /* 0x000fc800078e3cff */
[----:B------:R-:W-:Y:S02]  /*3360*/  ISETP.GE.U32.AND P3, PT, R35, R10, PT ;  /* 0x0000000a2300720c */ /* 0x000fe40003f66070 */
[----:B------:R-:W-:Y:S02]  /*3370*/  ISETP.GE.AND P4, PT, R28, RZ, PT ;  /* 0x000000ff1c00720c */ /* 0x000fe40003f86270 */
[----:B------:R-:W-:-:S09]  /*3380*/  @!P2 IADD3 R31, PT, PT, R31, 0x1, RZ ;  /* 0x000000011f1fa810 */ /* 0x000fd20007ffe0ff */
[----:B------:R-:W-:-:S04]  /*3390*/  @P3 VIADD R31, R31, 0x1 ;  /* 0x000000011f1f3836 */ /* 0x000fc80000000000 */
[----:B------:R-:W-:Y:S01]  /*33a0*/  IMAD.MOV.U32 R28, RZ, RZ, R31 ;  /* 0x000000ffff1c7224 */ /* 0x000fe200078e001f */
[----:B------:R-:W-:-:S03]  /*33b0*/  LOP3.LUT R31, RZ, R9, RZ, 0x33, !PT ;  /* 0x00000009ff1f7212 */ /* 0x000fc600078e33ff */
[----:B------:R-:W-:-:S05]  /*33c0*/  @!P4 IMAD.MOV R28, RZ, RZ, -R28 ;  /* 0x000000ffff1cc224 */ /* 0x000fca00078e0a1c */
[----:B------:R-:W-:Y:S01]  /*33d0*/  SEL R31, R31, R28, !P1 ;  /* 0x0000001c1f1f7207 */ /* 0x000fe20004800000 */
[----:B--2---:R-:W-:-:S04]  /*33e0*/  DADD R20, R20, R22 ;  /* 0x0000000014147229 */ /* 0x004fc80000000016 */
[----:B------:R-:W-:Y:S02]  /*33f0*/  IMAD.MOV R22, RZ, RZ, -R31 ;  /* 0x000000ffff167224 */ /* 0x000fe400078e0a1f */
[----:B------:R-:W-:Y:S02]  /*3400*/  IMAD R31, R31, R8, R8 ;  /* 0x000000081f1f7224 */ /* 0x000fe400078e0208 */
[----:B------:R-:W-:Y:S01]  /*3410*/  IMAD R22, R9, R22, R12 ;  /* 0x0000001609167224 */ /* 0x000fe200078e020c */
[----:B---3--:R-:W-:-:S04]  /*3420*/  DADD R18, R20, R18 ;  /* 0x0000000014127229 */ /* 0x008fc80000000012 */
[----:B------:R-:W-:Y:S02]  /*3430*/  IADD3 R23, P1, PT, R22, R31, RZ ;  /* 0x0000001f16177210 */ /* 0x000fe40007f3e0ff */
[----:B------:R-:W-:-:S03]  /*3440*/  SHF.R.S32.HI R30, RZ, 0x1f, R22 ;  /* 0x0000001fff1e7819 */ /* 0x000fc60000011416 */
[----:B------:R-:W-:Y:S01]  /*3450*/  IMAD.SHL.U32 R28, R23, 0x8, RZ ;  /* 0x00000008171c7824 */ /* 0x000fe200078e00ff */
[----:B----4-:R-:W-:Y:S01]  /*3460*/  DADD R32, R18, R32 ;  /* 0x0000000012207229 */ /* 0x010fe20000000020 */
[----:B------:R-:W-:Y:S02]  /*3470*/  LEA.HI.X.SX32 R30, R31, R30, 0x1, P1 ;  /* 0x0000001e1f1e7211 */ /* 0x000fe400008f0eff */
[----:B------:R-:W-:Y:S01]  /*3480*/  IADD3 R20, P1, PT, R25, UR22, RZ ;  /* 0x0000001619147c10 */ /* 0x000fe2000ff3e0ff */
[----:B------:R-:W-:Y:S01]  /*3490*/  IMAD.IADD R31, R22, 0x1, R31 ;  /* 0x00000001161f7824 */ /* 0x000fe200078e021f */
[----:B------:R-:W-:Y:S02]  /*34a0*/  SHF.L.U64.HI R25, R23, 0x3, R30 ;  /* 0x0000000317197819 */ /* 0x000fe4000001021e */
[----:B------:R-:W-:Y:S01]  /*34b0*/  IADD3 R18, P2, PT, R28, UR20, RZ ;  /* 0x000000141c127c10 */ /* 0x000fe2000ff5e0ff */
[----:B------:R-:W-:Y:S01]  /*34c0*/  DMUL R32, R32, 0.25 ;  /* 0x3fd0000020207828 */ /* 0x000fe20000000000 */
[----:B------:R-:W-:-:S02]  /*34d0*/  IADD3.X R21, PT, PT, R29, UR23, RZ, P1, !PT ;  /* 0x000000171d157c10 */ /* 0x000fc40008ffe4ff */
        /* <DEDUP_REMOVED lines=11> */
[----:B------:R-:W-:Y:S01]  /*3590*/  LEA R34, P1, R31, UR20, 0x3 ;  /* 0x000000141f227c11 */ /* 0x000fe2000f8218ff */
[----:B------:R-:W-:Y:S01]  /*35a0*/  UIMAD UR4, UR15, UR16, URZ ;  /* 0x000000100f0472a4 */ /* 0x000fe2000f8e02ff */
[----:B------:R-:W2:Y:S01]  /*35b0*/  LDG.E.64 R22, desc[UR6][R22.64+0x8] ;  /* 0x0000080616167981 */ /* 0x000ea2000c1e1b00 */
[----:B------:R-:W-:Y:S01]  /*35c0*/  LOP3.LUT R13, R13, 0x7ffffffc, RZ, 0xc0, !PT ;  /* 0x7ffffffc0d0d7812 */ /* 0x000fe200078ec0ff */
[----:B------:R-:W1:Y:S01]  /*35d0*/  LDCU UR20, c[0x0][0x3b4] ;  /* 0x00007680ff1477ac */ /* 0x000e620008000800 */
[----:B------:R-:W-:-:S06]  /*35e0*/  LEA.HI.X R35, R31, UR21, R30, 0x3, P1 ;  /* 0x000000151f237c11 */ /* 0x000fcc00088f1c1e */
[----:B------:R-:W3:Y:S01]  /*35f0*/  LDG.E.64 R34, desc[UR6][R34.64+0x8] ;  /* 0x0000080622227981 */ /* 0x000ee2000c1e1b00 */
[----:B------:R-:W-:-:S04]  /*3600*/  IADD3 R28, P1, PT, R28, UR22, RZ ;  /* 0x000000161c1c7c10 */ /* 0x000fc8000ff3e0ff */
[----:B------:R-:W-:Y:S01]  /*3610*/  IADD3.X R29, PT, PT, R25, UR23, RZ, P1, !PT ;  /* 0x00000017191d7c10 */ /* 0x000fe20008ffe4ff */
[----:B------:R-:W-:Y:S01]  /*3620*/  UIMAD UR5, UR14, UR15, URZ ;  /* 0x0000000f0e0572a4 */ /* 0x000fe2000f8e02ff */
[----:B------:R-:W-:Y:S01]  /*3630*/  IADD3 R13, PT, PT, -R13, 0x4, RZ ;  /* 0x000000040d0d7810 */ /* 0x000fe20007ffe1ff */
[----:B------:R-:W-:Y:S01]  /*3640*/  UIMAD UR4, UR4, UR14, URZ ;  /* 0x0000000e040472a4 */ /* 0x000fe2000f8e02ff */
[----:B------:R-:W-:Y:S01]  /*3650*/  IMAD R26, R27, UR15, R26 ;  /* 0x0000000f1b1a7c24 */ /* 0x000fe2000f8e021a */
[----:B------:R-:W-:Y:S01]  /*3660*/  UIMAD UR5, UR5, UR16, URZ ;  /* 0x00000010050572a4 */ /* 0x000fe2000f8e02ff */
[----:B------:R-:W-:Y:S02]  /*3670*/  ISETP.NE.AND P1, PT, R13, RZ, PT ;  /* 0x000000ff0d00720c */ /* 0x000fe40003f25270 */
[----:B------:R-:W-:Y:S02]  /*3680*/  IMAD R26, R26, UR14, R7 ;  /* 0x0000000e1a1a7c24 */ /* 0x000fe4000f8e0207 */
[----:B------:R-:W-:-:S02]  /*3690*/  IMAD.U32 R7, RZ, RZ, UR18 ;  /* 0x00000012ff077e24 */ /* 0x000fc4000f8e00ff */
[----:B------:R-:W-:Y:S01]  /*36a0*/  @P0 IMAD R7, RZ, RZ, UR17 ;  /* 0x00000011ff070e24 */ /* 0x000fe2000f8e02ff */
[----:B0-----:R-:W-:-:S08]  /*36b0*/  DADD R20, R18, R14 ;  /* 0x0000000012147229 */ /* 0x001fd0000000000e */
[----:B--2---:R-:W-:-:S08]  /*36c0*/  DADD R20, R20, R22 ;  /* 0x0000000014147229 */ /* 0x004fd00000000016 */
[----:B---3--:R-:W-:-:S08]  /*36d0*/  DADD R20, R20, R34 ;  /* 0x0000000014147229 */ /* 0x008fd00000000022 */
[----:B------:R-:W-:Y:S01]  /*36e0*/  DMUL R20, R20, 0.25 ;  /* 0x3fd0000014147828 */ /* 0x000fe20000000000 */
[----:B------:R-:W-:-:S06]  /*36f0*/  IMAD R15, R2, R3, UR13 ;  /* 0x0000000d020f7e24 */ /* 0x000fcc000f8e0203 */
[----:B------:R0:W-:Y:S01]  /*3700*/  STG.E.64 desc[UR6][R28.64+0x8], R20 ;  /* 0x000008141c007986 */ /* 0x0001e2000c101b06 */
[-C--:B------:R-:W-:Y:S02]  /*3710*/  IMAD R15, R15, R0.reuse, UR12 ;  /* 0x0000000c0f0f7e24 */ /* 0x080fe4000f8e0200 */
[----:B------:R-:W-:Y:S02]  /*3720*/  IMAD R14, R5, UR4, RZ ;  /* 0x00000004050e7c24 */ /* 0x000fe4000f8e02ff */
[----:B------:R-:W-:Y:S02]  /*3730*/  IMAD R26, R15, UR5, R26 ;  /* 0x000000050f1a7c24 */ /* 0x000fe4000f8e021a */
[----:B------:R-:W-:Y:S02]  /*3740*/  IMAD R15, R14, R3, RZ ;  /* 0x000000030e0f7224 */ /* 0x000fe400078e02ff */
[----:B-1----:R-:W-:Y:S02]  /*3750*/  VIADD R26, R26, UR20 ;  /* 0x000000141a1a7c36 */ /* 0x002fe40008000000 */
[----:B------:R-:W-:-:S04]  /*3760*/  IMAD R19, R15, R0, RZ ;  /* 0x000000000f137224 */ /* 0x000fc800078e02ff */
[C---:B------:R-:W-:Y:S01]  /*3770*/  IMAD R14, R19.reuse, 0x4, R12 ;  /* 0x00000004130e7824 */ /* 0x040fe200078e020c */
[C---:B------:R-:W-:Y:S01]  /*3780*/  LEA R30, R19.reuse, R16, 0x2 ;  /* 0x00000010131e7211 */ /* 0x040fe200078e10ff */
[----:B------:R-:W-:Y:S01]  /*3790*/  IMAD R15, R19, 0x4, R26 ;  /* 0x00000004130f7824 */ /* 0x000fe200078e021a */
[----:B------:R-:W-:Y:S01]  /*37a0*/  LOP3.LUT R12, R7, 0x7ffffffc, RZ, 0xc0, !PT ;  /* 0x7ffffffc070c7812 */ /* 0x000fe200078ec0ff */
[----:B------:R-:W-:Y:S01]  /*37b0*/  IMAD R24, R19, 0x4, R24 ;  /* 0x0000000413187824 */ /* 0x000fe200078e0218 */
[----:B0-----:R-:W-:Y:S06]  /*37c0*/  @!P1 BRA `(.L_x_7) ;  /* 0x0000000c00609947 */ /* 0x001fec0003800000 */
[----:B------:R-:W-:Y:S01]  /*37d0*/  BSSY.RECONVERGENT B1, `(.L_x_8) ;  /* 0x00000d6000017945 */ /* 0x000fe20003800200 */
[----:B------:R-:W-:Y:S02]  /*37e0*/  IMAD.MOV.U32 R7, RZ, RZ, R13 ;  /* 0x000000ffff077224 */ /* 0x000fe400078e000d */
[----:B------:R-:W-:Y:S02]  /*37f0*/  IMAD.MOV.U32 R12, RZ, RZ, R24 ;  /* 0x000000ffff0c7224 */ /* 0x000fe400078e0018 */
[----:B------:R-:W-:-:S07]  /*3800*/  IMAD.MOV.U32 R16, RZ, RZ, R15 ;  /* 0x000000ffff107224 */ /* 0x000fce00078e000f */
.L_x_9:
        /* <DEDUP_REMOVED lines=21> */
[----:B------:R-:W-:-:S04]  /*3960*/  IMAD R20, R9, R20, R16 ;  /* 0x0000001409147224 */ /* 0x000fc800078e0210 */
[C---:B------:R-:W-:Y:S01]  /*3970*/  IMAD.IADD R25, R20.reuse, 0x1, R13 ;  /* 0x0000000114197824 */ /* 0x040fe200078e020d */
[----:B------:R-:W-:Y:S02]  /*3980*/  SHF.R.S32.HI R10, RZ, 0x1f, R20 ;  /* 0x0000001fff0a7819 */ /* 0x000fe40000011414 */
[----:B------:R-:W-:Y:S01]  /*3990*/  IADD3 R17, P2, PT, R20, R13, RZ ;  /* 0x0000000d14117210 */ /* 0x000fe20007f5e0ff */
[----:B0-----:R-:W-:-:S03]  /*39a0*/  IMAD.WIDE R24, R25, 0x8, R18 ;  /* 0x0000000819187825 */ /* 0x001fc600078e0212 */
[----:B------:R-:W-:Y:S02]  /*39b0*/  LEA.HI.X.SX32 R10, R13, R10, 0x1, P2 ;  /* 0x0000000a0d0a7211 */ /* 0x000fe400010f0eff */
[C---:B------:R-:W-:Y:S01]  /*39c0*/  SHF.L.U32 R32, R17.reuse, 0x3, RZ ;  /* 0x0000000311207819 */ /* 0x040fe200000006ff */
[----:B------:R-:W2:Y:S01]  /*39d0*/  LDG.E.64 R24, desc[UR6][R24.64] ;  /* 0x0000000618187981 */ /* 0x000ea2000c1e1b00 */
[C---:B------:R-:W-:Y:S02]  /*39e0*/  SHF.L.U64.HI R13, R17.reuse, 0x3, R10 ;  /* 0x00000003110d7819 */ /* 0x040fe4000001020a */
[----:B------:R-:W-:Y:S02]  /*39f0*/  IADD3 R26, P2, PT, R32, UR8, RZ ;  /* 0x00000008201a7c10 */ /* 0x000fe4000ff5e0ff */
[----:B------:R-:W-:Y:S02]  /*3a00*/  IADD3 R20, P3, PT, R17, R8, RZ ;  /* 0x0000000811147210 */ /* 0x000fe40007f7e0ff */
[----:B------:R-:W-:-:S02]  /*3a10*/  IADD3.X R27, PT, PT, R13, UR9, RZ, P2, !PT ;  /* 0x000000090d1b7c10 */ /* 0x000fc400097fe4ff */
[C---:B------:R-:W-:Y:S01]  /*3a20*/  LEA R22, P2, R20.reuse, UR8, 0x3 ;  /* 0x0000000814167c11 */ /* 0x040fe2000f8418ff */
[----:B------:R-:W-:Y:S01]  /*3a30*/  IMAD.X R21, R11, 0x1, R10, P3 ;  /* 0x000000010b157824 */ /* 0x000fe200018e060a */
[----:B------:R-:W-:Y:S02]  /*3a40*/  IADD3 R17, P3, PT, R17, -R8, RZ ;  /* 0x8000000811117210 */ /* 0x000fe40007f7e0ff */
[----:B------:R-:W2:Y:S02]  /*3a50*/  LDG.E.64 R26, desc[UR6][R26.64+0x10] ;  /* 0x000010061a1a7981 */ /* 0x000ea4000c1e1b00 */
[----:B------:R-:W-:Y:S01]  /*3a60*/  LEA.HI.X R23, R20, UR9, R21, 0x3, P2 ;  /* 0x0000000914177c11 */ /* 0x000fe200090f1c15 */
[----:B------:R-:W-:Y:S01]  /*3a70*/  IMAD.X R10, R10, 0x1, ~R11, P3 ;  /* 0x000000010a0a7824 */ /* 0x000fe200018e0e0b */
[----:B------:R-:W-:-:S04]  /*3a80*/  LEA R20, P2, R17, UR8, 0x3 ;  /* 0x0000000811147c11 */ /* 0x000fc8000f8418ff */
[----:B------:R-:W3:Y:S01]  /*3a90*/  LDG.E.64 R22, desc[UR6][R22.64+0x8] ;  /* 0x0000080616167981 */ /* 0x000ee2000c1e1b00 */
[----:B------:R-:W-:-:S06]  /*3aa0*/  LEA.HI.X R21, R17, UR9, R10, 0x3, P2 ;  /* 0x0000000911157c11 */ /* 0x000fcc00090f1c0a */
[----:B------:R-:W4:Y:S01]  /*3ab0*/  LDG.E.64 R20, desc[UR6][R20.64+0x8] ;  /* 0x0000080614147981 */ /* 0x000f22000c1e1b00 */
[----:B------:R-:W0:Y:S08]  /*3ac0*/  I2F.RP R10, R31 ;  /* 0x0000001f000a7306 */ /* 0x000e300000209400 */
[----:B0-----:R-:W0:Y:S02]  /*3ad0*/  MUFU.RCP R10, R10 ;  /* 0x0000000a000a7308 */ /* 0x001e240000001000 */
[----:B0-----:R-:W-:-:S06]  /*3ae0*/  VIADD R28, R10, 0xffffffe ;  /* 0x0ffffffe0a1c7836 */ /* 0x001fcc0000000000 */
[----:B------:R0:W1:Y:S01]  /*3af0*/  F2I.FTZ.U32.TRUNC.NTZ R29, R28 ;  /* 0x0000001c001d7305 */ /* 0x000062000021f000 */
[----:B------:R-:W-:Y:S01]  /*3b00*/  IABS R33, R30 ;  /* 0x0000001e00217213 */ /* 0x000fe20000000000 */
[----:B0-----:R-:W-:Y:S02]  /*3b10*/  IMAD.MOV.U32 R28, RZ, RZ, RZ ;  /* 0x000000ffff1c7224 */ /* 0x001fe400078e00ff */
[----:B-1----:R-:W-:-:S04]  /*3b20*/  IMAD.MOV R34, RZ, RZ, -R29 ;  /* 0x000000ffff227224 */ /* 0x002fc800078e0a1d */
[----:B------:R-:W-:-:S04]  /*3b30*/  IMAD R17, R34, R31, RZ ;  /* 0x0000001f22117224 */ /* 0x000fc800078e02ff */
        /* <DEDUP_REMOVED lines=15> */
[----:B--2---:R-:W-:-:S03]  /*3c30*/  DADD R24, R26, R24 ;  /* 0x000000001a187229 */ /* 0x004fc60000000018 */
[----:B------:R-:W-:-:S05]  /*3c40*/  SEL R27, R15, R28, !P1 ;  /* 0x0000001c0f1b7207 */ /* 0x000fca0004800000 */
[----:B------:R-:W-:Y:S01]  /*3c50*/  IMAD.MOV R29, RZ, RZ, -R27 ;  /* 0x000000ffff1d7224 */ /* 0x000fe200078e0a1b */
[----:B---3--:R-:W-:Y:S01]  /*3c60*/  DADD R22, R24, R22 ;  /* 0x0000000018167229 */ /* 0x008fe20000000016 */
[----:B------:R-:W-:Y:S02]  /*3c70*/  IMAD R26, R27, R8, R8 ;  /* 0x000000081b1a7224 */ /* 0x000fe400078e0208 */
[----:B------:R-:W-:-:S05]  /*3c80*/  IMAD R29, R9, R29, R30 ;  /* 0x0000001d091d7224 */ /* 0x000fca00078e021e */
[----:B----4-:R-:W-:Y:S01]  /*3c90*/  DADD R20, R22, R20 ;  /* 0x0000000016147229 */ /* 0x010fe20000000014 */
[----:B------:R-:W-:Y:S02]  /*3ca0*/  IADD3 R27, P3, PT, R29, R26, RZ ;  /* 0x0000001a1d1b7210 */ /* 0x000fe40007f7e0ff */
[----:B------:R-:W-:Y:S02]  /*3cb0*/  IADD3 R22, P2, PT, R32, UR10, RZ ;  /* 0x0000000a20167c10 */ /* 0x000fe4000ff5e0ff */
[----:B------:R-:W-:Y:S02]  /*3cc0*/  SHF.R.S32.HI R33, RZ, 0x1f, R29 ;  /* 0x0000001fff217819 */ /* 0x000fe4000001141d */
[----:B------:R-:W-:Y:S01]  /*3cd0*/  IADD3.X R23, PT, PT, R13, UR11, RZ, P2, !PT ;  /* 0x0000000b0d177c10 */ /* 0x000fe200097fe4ff */
[----:B------:R-:W-:Y:S01]  /*3ce0*/  IMAD.SHL.U32 R13, R27, 0x8, RZ ;  /* 0x000000081b0d7824 */ /* 0x000fe200078e00ff */
[----:B------:R-:W-:Y:S01]  /*3cf0*/  LEA.HI.X.SX32 R34, R26, R33, 0x1, P3 ;  /* 0x000000211a227211 */ /* 0x000fe200018f0eff */
[----:B------:R-:W-:Y:S01]  /*3d00*/  DMUL R24, R20, 0.25 ;  /* 0x3fd0000014187828 */ /* 0x000fe20000000000 */
[----:B------:R-:W-:-:S02]  /*3d10*/  IMAD.IADD R29, R29, 0x1, R26 ;  /* 0x000000011d1d7824 */ /* 0x000fc400078e021a */
[----:B------:R-:W-:Y:S02]  /*3d20*/  SHF.L.U64.HI R32, R27, 0x3, R34 ;  /* 0x000000031b207819 */ /* 0x000fe40000010222 */
[----:B------:R-:W-:Y:S02]  /*3d30*/  IADD3 R20, P2, PT, R13, UR8, RZ ;  /* 0x000000080d147c10 */ /* 0x000fe4000ff5e0ff */
        /* <DEDUP_REMOVED lines=31> */
[----:B------:R-:W-:-:S05]  /*3f30*/  IMAD R24, R9, R24, R12 ;  /* 0x0000001809187224 */ /* 0x000fca00078e020c */
[----:B------:R-:W-:Y:S01]  /*3f40*/  SHF.R.S32.HI R34, RZ, 0x1f, R24 ;  /* 0x0000001fff227819 */ /* 0x000fe20000011418 */
[----:B--2---:R-:W-:-:S08]  /*3f50*/  DADD R20, R20, R28 ;  /* 0x0000000014147229 */ /* 0x004fd0000000001c */
[----:B---3--:R-:W-:Y:S01]  /*3f60*/  DADD R20, R20, R26 ;  /* 0x0000000014147229 */ /* 0x008fe2000000001a */
[----:B------:R-:W-:-:S07]  /*3f70*/  IADD3 R27, P3, PT, R24, R25, RZ ;  /* 0x00000019181b7210 */ /* 0x000fce0007f7e0ff */
[----:B----4-:R-:W-:Y:S01]  /*3f80*/  DADD R20, R20, R22 ;  /* 0x0000000014147229 */ /* 0x010fe20000000016 */
[----:B------:R-:W-:Y:S01]  /*3f90*/  IADD3 R22, P2, PT, R13, UR10, RZ ;  /* 0x0000000a0d167c10 */ /* 0x000fe2000ff5e0ff */
[----:B------:R-:W-:Y:S01]  /*3fa0*/  IMAD.SHL.U32 R13, R27, 0x8, RZ ;  /* 0x000000081b0d7824 */ /* 0x000fe200078e00ff */
[----:B------:R-:W-:Y:S02]  /*3fb0*/  LEA.HI.X.SX32 R34, R25, R34, 0x1, P3 ;  /* 0x0000002219227211 */ /* 0x000fe400018f0eff */
[----:B------:R-:W-:Y:S02]  /*3fc0*/  IADD3.X R23, PT, PT, R32, UR11, RZ, P2, !PT ;  /* 0x0000000b20177c10 */ /* 0x000fe400097fe4ff */
[----:B------:R-:W-:Y:S02]  /*3fd0*/  IADD3 R29, PT, PT, R24, R25, RZ ;  /* 0x00000019181d7210 */ /* 0x000fe40007ffe0ff */
        /* <DEDUP_REMOVED lines=35> */
[----:B------:R-:W-:Y:S02]  /*4210*/  IADD3 R15, P1, PT, R22, R23, RZ ;  /* 0x00000017160f7210 */ /* 0x000fe40007f3e0ff */
[----:B------:R-:W-:-:S04]  /*4220*/  SHF.R.S32.HI R34, RZ, 0x1f, R22 ;  /* 0x0000001fff227819 */ /* 0x000fc80000011416 */
[----:B------:R-:W-:Y:S01]  /*4230*/  LEA.HI.X.SX32 R34, R23, R34, 0x1, P1 ;  /* 0x0000002217227211 */ /* 0x000fe200008f0eff */
[----:B------:R-:W-:-:S04]  /*4240*/  IMAD.IADD R23, R22, 0x1, R23 ;  /* 0x0000000116177824 */ /* 0x000fc800078e0217 */
[----:B------:R-:W-:Y:S01]  /*4250*/  IMAD.WIDE R18, R23, 0x8, R18 ;  /* 0x0000000817127825 */ /* 0x000fe200078e0212 */
[----:B--2---:R-:W-:-:S08]  /*4260*/  DADD R24, R24, R28 ;  /* 0x0000000018187229 */ /* 0x004fd0000000001c */
[----:B---3--:R-:W-:Y:S01]  /*4270*/  DADD R26, R24, R26 ;  /* 0x00000000181a7229 */ /* 0x008fe2000000001a */
[----:B------:R-:W-:Y:S01]  /*4280*/  IMAD.SHL.U32 R28, R15, 0x8, RZ ;  /* 0x000000080f1c7824 */ /* 0x000fe200078e00ff */
[----:B------:R-:W-:-:S06]  /*4290*/  IADD3 R24, P1, PT, R13, UR10, RZ ;  /* 0x0000000a0d187c10 */ /* 0x000fcc000ff3e0ff */
[----:B----4-:R-:W-:Y:S01]  /*42a0*/  DADD R20, R26, R20 ;  /* 0x000000001a147229 */ /* 0x010fe20000000014 */
[C---:B------:R-:W-:Y:S02]  /*42b0*/  SHF.L.U64.HI R13, R15.reuse, 0x3, R34 ;  /* 0x000000030f0d7819 */ /* 0x040fe40000010222 */
[----:B------:R-:W-:Y:S02]  /*42c0*/  IADD3 R22, P2, PT, R28, UR8, RZ ;  /* 0x000000081c167c10 */ /* 0x000fe4000ff5e0ff */
[----:B------:R-:W-:Y:S02]  /*42d0*/  IADD3.X R25, PT, PT, R32, UR11, RZ, P1, !PT ;  /* 0x0000000b20197c10 */ /* 0x000fe40008ffe4ff */
[----:B------:R-:W-:Y:S01]  /*42e0*/  IADD3 R27, P1, PT, R15, R8, RZ ;  /* 0x000000080f1b7210 */ /* 0x000fe20007f3e0ff */
[----:B------:R-:W-:Y:S01]  /*42f0*/  DMUL R20, R20, 0.25 ;  /* 0x3fd0000014147828 */ /* 0x000fe20000000000 */
[----:B------:R-:W-:-:S03]  /*4300*/  IADD3.X R23, PT, PT, R13, UR9, RZ, P2, !PT ;  /* 0x000000090d177c10 */ /* 0x000fc600097fe4ff */
[----:B------:R-:W-:Y:S01]  /*4310*/  IMAD.X R32, R11, 0x1, R34, P1 ;  /* 0x000000010b207824 */ /* 0x000fe200008e0622 */
[----:B------:R-:W-:Y:S02]  /*4320*/  LEA R26, P1, R27, UR8, 0x3 ;  /* 0x000000081b1a7c11 */ /* 0x000fe4000f8218ff */
        /* <DEDUP_REMOVED lines=10> */
[----:B------:R-:W-:Y:S01]  /*43d0*/  IADD3 R28, P1, PT, R28, UR10, RZ ;  /* 0x0000000a1c1c7c10 */ /* 0x000fe2000ff3e0ff */
[----:B------:R-:W-:-:S03]  /*43e0*/  UIMAD UR4, UR15, UR16, URZ ;  /* 0x000000100f0472a4 */ /* 0x000fc6000f8e02ff */
[----:B------:R-:W-:Y:S01]  /*43f0*/  IADD3.X R29, PT, PT, R13, UR11, RZ, P1, !PT ;  /* 0x0000000b0d1d7c10 */ /* 0x000fe20008ffe4ff */
[----:B------:R-:W-:Y:S01]  /*4400*/  UIMAD UR4, UR4, UR14, URZ ;  /* 0x0000000e040472a4 */ /* 0x000fe2000f8e02ff */
[----:B------:R-:W-:-:S04]  /*4410*/  IADD3 R7, PT, PT, R7, 0x4, RZ ;  /* 0x0000000407077810 */ /* 0x000fc80007ffe0ff */
[----:B------:R-:W-:Y:S01]  /*4420*/  ISETP.NE.AND P1, PT, R7, RZ, PT ;  /* 0x000000ff0700720c */ /* 0x000fe20003f25270 */
[----:B0-----:R-:W-:-:S08]  /*4430*/  DADD R20, R22, R18 ;  /* 0x0000000016147229 */ /* 0x001fd00000000012 */
[----:B--2---:R-:W-:-:S08]  /*4440*/  DADD R20, R20, R26 ;  /* 0x0000000014147229 */ /* 0x004fd0000000001a */
[----:B---3--:R-:W-:-:S08]  /*4450*/  DADD R20, R20, R32 ;  /* 0x0000000014147229 */ /* 0x008fd00000000020 */
[----:B------:R-:W-:-:S07]  /*4460*/  DMUL R20, R20, 0.25 ;  /* 0x3fd0000014147828 */ /* 0x000fce0000000000 */
[----:B------:R0:W-:Y:S01]  /*4470*/  STG.E.64 desc[UR6][R28.64+0x8], R20 ;  /* 0x000008141c007986 */ /* 0x0001e2000c101b06 */
[----:B------:R-:W-:Y:S01]  /*4480*/  IMAD R18, R5, UR4, RZ ;  /* 0x0000000405127c24 */ /* 0x000fe2000f8e02ff */
[----:B------:R-:W-:-:S03]  /*4490*/  UIADD3 UR4, UPT, UPT, UR19, 0x1, URZ ;  /* 0x0000000113047890 */ /* 0x000fc6000fffe0ff */
[----:B------:R-:W-:-:S04]  /*44a0*/  IMAD R13, R18, R3, RZ ;  /* 0x00000003120d7224 */ /* 0x000fc800078e02ff */
[----:B------:R-:W-:Y:S02]  /*44b0*/  IMAD R15, R13, R0, RZ ;  /* 0x000000000d0f7224 */ /* 0x000fe400078e02ff */
[----:B------:R-:W-:Y:S02]  /*44c0*/  IMAD.U32 R13, RZ, RZ, UR4 ;  /* 0x00000004ff0d7e24 */ /* 0x000fe4000f8e00ff */
[C---:B------:R-:W-:Y:S02]  /*44d0*/  IMAD R16, R15.reuse, 0x4, R16 ;  /* 0x000000040f107824 */ /* 0x040fe400078e0210 */
[C---:B------:R-:W-:Y:S02]  /*44e0*/  IMAD R30, R15.reuse, 0x4, R30 ;  /* 0x000000040f1e7824 */ /* 0x040fe400078e021e */
[C---:B------:R-:W-:Y:S02]  /*44f0*/  IMAD R12, R15.reuse, 0x4, R12 ;  /* 0x000000040f0c7824 */ /* 0x040fe400078e020c */
[----:B------:R-:W-:-:S02]  /*4500*/  IMAD R14, R15, 0x4, R14 ;  /* 0x000000040f0e7824 */ /* 0x000fc400078e020e */
[----:B------:R-:W-:Y:S01]  /*4510*/  @P0 IMAD R13, RZ, RZ, UR19 ;  /* 0x00000013ff0d0e24 */ /* 0x000fe2000f8e02ff */
[----:B0-----:R-:W-:Y:S06]  /*4520*/  @P1 BRA `(.L_x_9) ;  /* 0xfffffff000b81947 */ /* 0x001fec000383ffff */
[----:B------:R-:W-:Y:S05]  /*4530*/  BSYNC.RECONVERGENT B1 ;  /* 0x0000000000017941 */ /* 0x000fea0003800200 */
.L_x_8:
[----:B------:R-:W-:-:S07]  /*4540*/  LOP3.LUT R12, R13, 0x7ffffffc, RZ, 0xc0, !PT ;  /* 0x7ffffffc0d0c7812 */ /* 0x000fce00078ec0ff */
.L_x_7:
[----:B-123--:R-:W-:Y:S05]  /*4550*/  BSYNC.RECONVERGENT B0 ;  /* 0x0000000000007941 */ /* 0x00efea0003800200 */
.L_x_6:
        /* <DEDUP_REMOVED lines=10> */
[----:B------:R-:W-:Y:S01]  /*4600*/  ISETP.NE.AND P0, PT, R7, RZ, PT ;  /* 0x000000ff0700720c */ /* 0x000fe20003f05270 */
        /* <DEDUP_REMOVED lines=9> */
[----:B-1----:R-:W-:Y:S02]  /*46a0*/  VIADD R10, R11, UR4 ;  /* 0x000000040b0a7c36 */ /* 0x002fe40008000000 */
[----:B---3--:R-:W-:Y:S02]  /*46b0*/  IMAD R5, R5, UR15, R14 ;  /* 0x0000000f05057c24 */ /* 0x008fe4000f8e020e */
[----:B------:R-:W0:Y:S02]  /*46c0*/  F2I.FTZ.U32.TRUNC.NTZ R13, R13 ;  /* 0x0000000d000d7305 */ /* 0x000e24000021f000 */
[----:B------:R-:W-:Y:S02]  /*46d0*/  IMAD R10, R5, UR14, R10 ;  /* 0x0000000e050a7c24 */ /* 0x000fe4000f8e020a */
[----:B0-----:R-:W-:-:S04]  /*46e0*/  IMAD.MOV R12, RZ, RZ, -R13 ;  /* 0x000000ffff0c7224 */ /* 0x001fc800078e0a0d */
[----:B------:R-:W-:Y:S02]  /*46f0*/  IMAD R11, R12, R9, RZ ;  /* 0x000000090c0b7224 */ /* 0x000fe400078e02ff */
[----:B------:R-:W-:-:S04]  /*4700*/  IMAD.MOV.U32 R12, RZ, RZ, RZ ;  /* 0x000000ffff0c7224 */ /* 0x000fc800078e00ff */
[----:B------:R-:W-:Y:S01]  /*4710*/  IMAD.HI.U32 R5, R13, R11, R12 ;  /* 0x0000000b0d057227 */ /* 0x000fe200078e000c */
[----:B------:R-:W-:Y:S02]  /*4720*/  SHF.R.S32.HI R11, RZ, 0x1f, R8 ;  /* 0x0000001fff0b7819 */ /* 0x000fe40000011408 */
[----:B----4-:R-:W-:-:S07]  /*4730*/  LOP3.LUT R8, RZ, R7, RZ, 0x33, !PT ;  /* 0x00000007ff087212 */ /* 0x010fce00078e33ff */
.L_x_10:
[----:B0-----:R-:W-:Y:S02]  /*4740*/  IABS R12, R7 ;  /* 0x00000007000c7213 */ /* 0x001fe40000000000 */
[----:B------:R-:W-:Y:S02]  /*4750*/  IABS R14, R10 ;  /* 0x0000000a000e7213 */ /* 0x000fe40000000000 */
[----:B------:R-:W-:-:S03]  /*4760*/  IADD3 R13, PT, PT, RZ, -R12, RZ ;  /* 0x8000000cff0d7210 */ /* 0x000fc60007ffe0ff */
[----:B------:R-:W-:-:S04]  /*4770*/  IMAD.HI.U32 R12, R5, R14, RZ ;  /* 0x0000000e050c7227 */ /* 0x000fc800078e00ff */
[----:B------:R-:W-:Y:S01]  /*4780*/  IMAD R14, R12, R13, R14 ;  /* 0x0000000d0c0e7224 */ /* 0x000fe200078e020e */
[----:B------:R-:W-:-:S04]  /*4790*/  IABS R13, R7 ;  /* 0x00000007000d7213 */ /* 0x000fc80000000000 */
[----:B------:R-:W-:-:S13]  /*47a0*/  ISETP.GT.U32.AND P2, PT, R9, R14, PT ;  /* 0x0000000e0900720c */ /* 0x000fda0003f44070 */
[----:B------:R-:W-:Y:S01]  /*47b0*/  @!P2 IMAD.IADD R14, R14, 0x1, -R13 ;  /* 0x000000010e0ea824 */ /* 0x000fe200078e0a0d */
[----:B------:R-:W-:Y:S01]  /*47c0*/  LOP3.LUT R13, R10, R7, RZ, 0x3c, !PT ;  /* 0x000000070a0d7212 */ /* 0x000fe200078e3cff */
[----:B------:R-:W-:-:S03]  /*47d0*/  @!P2 VIADD R12, R12, 0x1 ;  /* 0x000000010c0ca836 */ /* 0x000fc60000000000 */
[----:B------:R-:W-:Y:S02]  /*47e0*/  ISETP.GE.U32.AND P1, PT, R14, R9, PT ;  /* 0x000000090e00720c */ /* 0x000fe40003f26070 */
[----:B------:R-:W-:-:S11]  /*47f0*/  ISETP.GE.AND P3, PT, R13, RZ, PT ;  /* 0x000000ff0d00720c */ /* 0x000fd60003f66270 */
[----:B------:R-:W-:-:S04]  /*4800*/  @P1 VIADD R12, R12, 0x1 ;  /* 0x000000010c0c1836 */ /* 0x000fc80000000000 */
[----:B------:R-:W-:-:S05]  /*4810*/  @!P3 IMAD.MOV R12, RZ, RZ, -R12 ;  /* 0x000000ffff0cb224 */ /* 0x000fca00078e0a0c */
[----:B------:R-:W-:-:S05]  /*4820*/  SEL R13, R8, R12, !P0 ;  /* 0x0000000c080d7207 */ /* 0x000fca0004000000 */
[----:B------:R-:W-:Y:S02]  /*4830*/  IMAD.MOV R12, RZ, RZ, -R13 ;  /* 0x000000ffff0c7224 */ /* 0x000fe400078e0a0d */
[----:B------:R-:W-:Y:S02]  /*4840*/  IMAD R13, R13, R0, R0 ;  /* 0x000000000d0d7224 */ /* 0x000fe400078e0200 */
[----:B------:R-:W-:-:S04]  /*4850*/  IMAD R12, R7, R12, R10 ;  /* 0x0000000c070c7224 */ /* 0x000fc800078e020a */
[C---:B------:R-:W-:Y:S01]  /*4860*/  IMAD.IADD R15, R12.reuse, 0x1, R13 ;  /* 0x000000010c0f7824 */ /* 0x040fe200078e020d */
[----:B------:R-:W-:Y:S02]  /*4870*/  IADD3 R21, P1, PT, R12, R13, RZ ;  /* 0x0000000d0c157210 */ /* 0x000fe40007f3e0ff */
[----:B------:R-:W-:Y:S02]  /*4880*/  SHF.R.S32.HI R14, RZ, 0x1f, R12 ;  /* 0x0000001fff0e7819 */ /* 0x000fe4000001140c */
[C---:B------:R-:W-:Y:S01]  /*4890*/  IADD3 R17, P2, PT, R21.reuse, R0, RZ ;  /* 0x0000000015117210 */ /* 0x040fe20007f5e0ff */
[----:B------:R-:W-:Y:S01]  /*48a0*/  IMAD.SHL.U32 R18, R21, 0x8, RZ ;  /* 0x0000000815127824 */ /* 0x000fe200078e00ff */
[----:B------:R-:W-:Y:S01]  /*48b0*/  LEA.HI.X.SX32 R22, R13, R14, 0x1, P1 ;  /* 0x0000000e0d167211 */ /* 0x000fe200008f0eff */
[----:B------:R-:W-:-:S03]  /*48c0*/  IMAD.WIDE R12, R15, 0x8, R2 ;  /* 0x000000080f0c7825 */ /* 0x000fc600078e0202 */
[--C-:B------:R-:W-:Y:S02]  /*48d0*/  SHF.L.U64.HI R19, R21, 0x3, R22.reuse ;  /* 0x0000000315137819 */ /* 0x100fe40000010216 */
[----:B------:R-:W-:Y:S01]  /*48e0*/  IADD3 R14, P1, PT, R18, UR8, RZ ;  /* 0x00000008120e7c10 */ /* 0x000fe2000ff3e0ff */
[----:B------:R-:W-:Y:S01]  /*48f0*/  IMAD.X R20, R11, 0x1, R22, P2 ;  /* 0x000000010b147824 */ /* 0x000fe200010e0616 */
[----:B------:R-:W2:Y:S02]  /*4900*/  LDG.E.64 R12, desc[UR6][R12.64] ;  /* 0x000000060c0c7981 */ /* 0x000ea4000c1e1b00 */
[----:B------:R-:W-:Y:S02]  /*4910*/  IADD3.X R15, PT, PT, R19, UR9, RZ, P1, !PT ;  /* 0x00000009130f7c10 */ /* 0x000fe40008ffe4ff */
[----:B------:R-:W-:Y:S02]  /*4920*/  LEA R16, P1, R17, UR8, 0x3 ;  /* 0x0000000811107c11 */ /* 0x000fe4000f8218ff */
[----:B------:R-:W-:-:S02]  /*4930*/  IADD3 R21, P2, PT, R21, -R0, RZ ;  /* 0x8000000015157210 */ /* 0x000fc40007f5e0ff */
[----:B------:R-:W2:Y:S01]  /*4940*/  LDG.E.64 R14, desc[UR6][R14.64+0x10] ;  /* 0x000010060e0e7981 */ /* 0x000ea2000c1e1b00 */
[----:B------:R-:W-:Y:S02]  /*4950*/  LEA.HI.X R17, R17, UR9, R20, 0x3, P1 ;  /* 0x0000000911117c11 */ /* 0x000fe400088f1c14 */
[----:B------:R-:W-:Y:S01]  /*4960*/  IMAD.X R22, R22, 0x1, ~R11, P2 ;  /* 0x0000000116167824 */ /* 0x000fe200010e0e0b */
[----:B------:R-:W-:-:S03]  /*4970*/  LEA R20, P1, R21, UR8, 0x3 ;  /* 0x0000000815147c11 */ /* 0x000fc6000f8218ff */
[----:B------:R-:W3:Y:S01]  /*4980*/  LDG.E.64 R16, desc[UR6][R16.64+0x8] ;  /* 0x0000080610107981 */ /* 0x000ee2000c1e1b00 */
[----:B------:R-:W-:-:S06]  /*4990*/  LEA.HI.X R21, R21, UR9, R22, 0x3, P1 ;  /* 0x0000000915157c11 */ /* 0x000fcc00088f1c16 */
[----:B------:R-:W4:Y:S01]  /*49a0*/  LDG.E.64 R20, desc[UR6][R20.64+0x8] ;  /* 0x0000080614147981 */ /* 0x000f22000c1e1b00 */
[----:B------:R-:W-:-:S04]  /*49b0*/  IADD3 R18, P1, PT, R18, UR10, RZ ;  /* 0x0000000a12127c10 */ /* 0x000fc8000ff3e0ff */
[----:B------:R-:W-:Y:S01]  /*49c0*/  IADD3.X R19, PT, PT, R19, UR11, RZ, P1, !PT ;  /* 0x0000000b13137c10 */ /* 0x000fe20008ffe4ff */
[----:B------:R-:W-:-:S05]  /*49d0*/  VIADD R6, R6, 0x1 ;  /* 0x0000000106067836 */ /* 0x000fca0000000000 */
[----:B------:R-:W-:Y:S01]  /*49e0*/  ISETP.NE.AND P1, PT, R6, RZ, PT ;  /* 0x000000ff0600720c */ /* 0x000fe20003f25270 */
[----:B------:R-:W-:Y:S01]  /*49f0*/  IMAD.IADD R10, R4, 0x1, R10 ;  /* 0x00000001040a7824 */ /* 0x000fe200078e020a */
[----:B--2---:R-:W-:-:S08]  /*4a00*/  DADD R12, R14, R12 ;  /* 0x000000000e0c7229 */ /* 0x004fd0000000000c */
[----:B---3--:R-:W-:-:S08]  /*4a10*/  DADD R12, R12, R16 ;  /* 0x000000000c0c7229 */ /* 0x008fd00000000010 */
[----:B----4-:R-:W-:-:S08]  /*4a20*/  DADD R12, R12, R20 ;  /* 0x000000000c0c7229 */ /* 0x010fd00000000014 */
[----:B------:R-:W-:-:S07]  /*4a30*/  DMUL R12, R12, 0.25 ;  /* 0x3fd000000c0c7828 */ /* 0x000fce0000000000 */
[----:B------:R0:W-:Y:S01]  /*4a40*/  STG.E.64 desc[UR6][R18.64+0x8], R12 ;  /* 0x0000080c12007986 */ /* 0x0001e2000c101b06 */
[----:B------:R-:W-:Y:S05]  /*4a50*/  @P1 BRA `(.L_x_10) ;  /* 0xfffffffc00381947 */ /* 0x000fea000383ffff */
[----:B------:R-:W-:Y:S05]  /*4a60*/  EXIT ;  /* 0x000000000000794d */ /* 0x000fea0003800000 */
.L_x_11:
[----:B------:R-:W-:-:S00]  /*4a70*/  BRA `(.L_x_11) ;  /* 0xfffffffc00fc7947 */ /* 0x000fc0000383ffff */
[----:B------:R-:W-:-:S00]  /*4a80*/  NOP ;  /* 0x0000000000007918 */ /* 0x000fc00000000000 */
[----:B------:R-:W-:-:S00]  /*4a90*/  NOP ;  /* 0x0000000000007918 */ /* 0x000fc00000000000 */
[----:B------:R-:W-:-:S00]  /*4aa0*/  NOP ;  /* 0x0000000000007918 */ /* 0x000fc00000000000 */
[----:B------:R-:W-:-:S00]  /*4ab0*/  NOP ;  /* 0x0000000000007918 */ /* 0x000fc00000000000 */
[----:B------:R-:W-:-:S00]  /*4ac0*/  NOP ;  /* 0x0000000000007918 */ /* 0x000fc00000000000 */
[----:B------:R-:W-:-:S00]  /*4ad0*/  NOP ;  /* 0x0000000000007918 */ /* 0x000fc00000000000 */
[----:B------:R-:W-:-:S00]  /*4ae0*/  NOP ;  /* 0x0000000000007918 */ /* 0x000fc00000000000 */
[----:B------:R-:W-:-:S00]  /*4af0*/  NOP ;  /* 0x0000000000007918 */ /* 0x000fc00000000000 */
.L_x_36:


//--------------------- .text._Z10jacobiEdgePdS_iiiiii --------------------------
	.section	.text._Z10jacobiEdgePdS_iiiiii,"ax",@progbits
	.align	128
        .global         _Z10jacobiEdgePdS_iiiiii
        .type           _Z10jacobiEdgePdS_iiiiii,@function
        .size           _Z10jacobiEdgePdS_iiiiii,(.L_x_37 - _Z10jacobiEdgePdS_iiiiii)
        .other          _Z10jacobiEdgePdS_iiiiii,@"STO_CUDA_ENTRY STV_DEFAULT"
_Z10jacobiEdgePdS_iiiiii:
.text._Z10jacobiEdgePdS_iiiiii:
[----:B------:R-:W-:Y:S01]  /*0000*/  LDC R1, c[0x0][0x37c] ;  /* 0x0000df00ff017b82 */ /* 0x000fe20000000800 */
[----:B------:R-:W0:Y:S01]  /*0010*/  LDCU UR10, c[0x0][0x370] ;  /* 0x00006e00ff0a77ac */ /* 0x000e220008000800 */
[----:B------:R-:W1:Y:S06]  /*0020*/  S2R R24, SR_TID.Y ;  /* 0x0000000000187919 */ /* 0x000e6c0000002200 */
[----:B------:R-:W-:Y:S01]  /*0030*/  S2UR UR19, SR_CTAID.Y ;  /* 0x00000000001379c3 */ /* 0x000fe20000002600 */
[----:B------:R-:W2:Y:S01]  /*0040*/  LDCU UR11, c[0x0][0x374] ;  /* 0x00006e80ff0b77ac */ /* 0x000ea20008000800 */
[----:B------:R-:W1:Y:S01]  /*0050*/  S2R R7, SR_TID.Z ;  /* 0x0000000000077919 */ /* 0x000e620000002300 */
[----:B------:R-:W3:Y:S01]  /*0060*/  LDCU UR16, c[0x0][0x360] ;  /* 0x00006c00ff1077ac */ /* 0x000ee20008000800 */
[----:B------:R-:W4:Y:S04]  /*0070*/  S2R R21, SR_TID.X ;  /* 0x0000000000157919 */ /* 0x000f280000002100 */
[----:B------:R-:W5:Y:S01]  /*0080*/  S2UR UR20, SR_CTAID.Z ;  /* 0x00000000001479c3 */ /* 0x000f620000002700 */
[----:B------:R-:W3:Y:S01]  /*0090*/  LDCU UR17, c[0x0][0x364] ;  /* 0x00006c80ff1177ac */ /* 0x000ee20008000800 */
[----:B------:R-:W0:Y:S06]  /*00a0*/  LDCU UR22, c[0x0][0x3a0] ;  /* 0x00007400ff1677ac */ /* 0x000e2c0008000800 */
[----:B------:R-:W5:Y:S01]  /*00b0*/  LDC R20, c[0x0][0x368] ;  /* 0x0000da00ff147b82 */ /* 0x000f620000000800 */
[----:B------:R-:W2:Y:S01]  /*00c0*/  LDCU UR18, c[0x0][0x378] ;  /* 0x00006f00ff1277ac */ /* 0x000ea20008000800 */
[----:B------:R-:W4:Y:S06]  /*00d0*/  LDCU.64 UR8, c[0x0][0x358] ;  /* 0x00006b00ff0877ac */ /* 0x000f2c0008000a00 */
[----:B------:R-:W5:Y:S01]  /*00e0*/  S2UR UR21, SR_CTAID.X ;  /* 0x00000000001579c3 */ /* 0x000f620000002500 */
[----:B---3--:R-:W-:-:S02]  /*00f0*/  UIMAD UR5, UR16, UR17, URZ ;  /* 0x00000011100572a4 */ /* 0x008fc4000f8e02ff */
[----:B0-----:R-:W-:Y:S01]  /*0100*/  USHF.L.U32 UR23, UR22, 0x1, URZ ;  /* 0x0000000116177899 */ /* 0x001fe200080006ff */
[----:B-1----:R-:W-:Y:S01]  /*0110*/  IMAD R2, R7, UR17, R24 ;  /* 0x0000001107027c24 */ /* 0x002fe2000f8e0218 */
[----:B--2---:R-:W-:-:S03]  /*0120*/  UIMAD UR4, UR11, UR18, URZ ;  /* 0x000000120b0472a4 */ /* 0x004fc6000f8e02ff */
[----:B----4-:R-:W-:Y:S01]  /*0130*/  IMAD R2, R2, UR16, R21 ;  /* 0x0000001002027c24 */ /* 0x010fe2000f8e0215 */
[----:B------:R-:W-:Y:S01]  /*0140*/  UIMAD UR4, UR4, UR10, URZ ;  /* 0x0000000a040472a4 */ /* 0x000fe2000f8e02ff */
[----:B-----5:R-:W-:Y:S01]  /*0150*/  IMAD R5, R20, UR5, RZ ;  /* 0x0000000514057c24 */ /* 0x020fe2000f8e02ff */
[----:B------:R-:W-:-:S04]  /*0160*/  UIMAD UR5, UR20, UR11, UR19 ;  /* 0x0000000b140572a4 */ /* 0x000fc8000f8e0213 */
[----:B------:R-:W-:Y:S01]  /*0170*/  IMAD R0, R5, UR4, RZ ;  /* 0x0000000405007c24 */ /* 0x000fe2000f8e02ff */
[----:B------:R-:W-:-:S04]  /*0180*/  UIMAD UR5, UR5, UR10, UR21 ;  /* 0x0000000a050572a4 */ /* 0x000fc8000f8e0215 */
[----:B------:R-:W-:Y:S02]  /*0190*/  ISETP.LE.AND P0, PT, R0, UR23, PT ;  /* 0x0000001700007c0c */ /* 0x000fe4000bf03270 */
[----:B------:R-:W-:-:S11]  /*01a0*/  IMAD R5, R5, UR5, R2 ;  /* 0x0000000505057c24 */ /* 0x000fd6000f8e0202 */
[----:B------:R-:W-:Y:S05]  /*01b0*/  @P0 BRA `(.L_x_12) ;  /* 0x0000004c00ac0947 */ /* 0x000fea0003800000 */
[----:B------:R-:W-:-:S13]  /*01c0*/  ISETP.GE.AND P0, PT, R5, UR22, PT ;  /* 0x0000001605007c0c */ /* 0x000fda000bf06270 */
[----:B------:R-:W-:Y:S05]  /*01d0*/  @P0 BRA `(.L_x_13) ;  /* 0x0000002400e00947 */ /* 0x000fea0003800000 */
[----:B------:R-:W0:Y:S02]  /*01e0*/  LDCU UR4, c[0x0][0x39c] ;  /* 0x00007380ff0477ac */ /* 0x000e240008000800 */
[----:B0-----:R-:W-:-:S13]  /*01f0*/  ISETP.LE.AND P0, PT, RZ, UR4, PT ;  /* 0x00000004ff007c0c */ /* 0x001fda000bf03270 */
[----:B------:R-:W-:Y:S05]  /*0200*/  @!P0 EXIT ;  /* 0x000000000000894d */ /* 0x000fea0003800000 */
[----:B------:R-:W0:Y:S01]  /*0210*/  LDCU UR7, c[0x0][0x390] ;  /* 0x00007200ff0777ac */ /* 0x000e220008000800 */
[----:B------:R-:W-:Y:S02]  /*0220*/  UISETP.GE.U32.AND UP0, UPT, UR4, 0x3, UPT ;  /* 0x000000030400788c */ /* 0x000fe4000bf06070 */
[----:B------:R-:W-:-:S03]  /*0230*/  UIADD3 UR6, UPT, UPT, UR4, 0x1, URZ ;  /* 0x0000000104067890 */ /* 0x000fc6000fffe0ff */
[----:B------:R-:W-:Y:S01]  /*0240*/  UMOV UR4, URZ ;  /* 0x000000ff00047c82 */ /* 0x000fe20008000000 */
[----:B0-----:R-:W-:-:S04]  /*0250*/  IMAD.U32 R2, RZ, RZ, UR7 ;  /* 0x00000007ff027e24 */ /* 0x001fc8000f8e00ff */
[----:B------:R-:W-:Y:S01]  /*0260*/  VIADD R3, R2, 0xfffffffe ;  /* 0xfffffffe02037836 */ /* 0x000fe20000000000 */
[----:B------:R-:W-:Y:S06]  /*0270*/  BRA.U !UP0, `(.L_x_14) ;  /* 0x0000001908f47547 */ /* 0x000fec000b800000 */
[-C--:B------:R-:W-:Y:S01]  /*0280*/  IABS R4, R3.reuse ;  /* 0x0000000300047213 */ /* 0x080fe20000000000 */
[----:B------:R-:W-:Y:S01]  /*0290*/  IMAD R9, R20, UR5, R7 ;  /* 0x0000000514097c24 */ /* 0x000fe2000f8e0207 */
[----:B------:R-:W-:Y:S01]  /*02a0*/  IABS R11, R3 ;  /* 0x00000003000b7213 */ /* 0x000fe20000000000 */
[----:B------:R-:W0:Y:S01]  /*02b0*/  LDCU.128 UR12, c[0x0][0x380] ;  /* 0x00007000ff0c77ac */ /* 0x000e220008000c00 */
[----:B------:R-:W1:Y:S01]  /*02c0*/  I2F.RP R6, R4 ;  /* 0x0000000400067306 */ /* 0x000e620000209400 */
[----:B------:R-:W-:Y:S02]  /*02d0*/  IMAD R8, R9, UR17, R24 ;  /* 0x0000001109087c24 */ /* 0x000fe4000f8e0218 */
[----:B------:R-:W-:Y:S02]  /*02e0*/  IMAD.MOV R11, RZ, RZ, -R11 ;  /* 0x000000ffff0b7224 */ /* 0x000fe400078e0a0b */
[----:B------:R-:W-:-:S03]  /*02f0*/  IMAD R8, R8, UR16, R21 ;  /* 0x0000001008087c24 */ /* 0x000fc6000f8e0215 */
[----:B-1----:R-:W1:Y:S02]  /*0300*/  MUFU.RCP R6, R6 ;  /* 0x0000000600067308 */ /* 0x002e640000001000 */
[----:B-1----:R-:W-:-:S06]  /*0310*/  VIADD R12, R6, 0xffffffe ;  /* 0x0ffffffe060c7836 */ /* 0x002fcc0000000000 */
[----:B------:R1:W2:Y:S02]  /*0320*/  F2I.FTZ.U32.TRUNC.NTZ R13, R12 ;  /* 0x0000000c000d7305 */ /* 0x0002a4000021f000 */
[----:B-1----:R-:W-:Y:S02]  /*0330*/  IMAD.MOV.U32 R12, RZ, RZ, RZ ;  /* 0x000000ffff0c7224 */ /* 0x002fe400078e00ff */
[----:B--2---:R-:W-:-:S04]  /*0340*/  IMAD.MOV R10, RZ, RZ, -R13 ;  /* 0x000000ffff0a7224 */ /* 0x004fc800078e0a0d */
[----:B------:R-:W-:Y:S01]  /*0350*/  IMAD.MOV.U32 R9, RZ, RZ, R10 ;  /* 0x000000ffff097224 */ /* 0x000fe200078e000a */
[----:B------:R-:W-:-:S03]  /*0360*/  IABS R10, R8 ;  /* 0x00000008000a7213 */ /* 0x000fc60000000000 */
[----:B------:R-:W-:-:S04]  /*0370*/  IMAD R9, R9, R4, RZ ;  /* 0x0000000409097224 */ /* 0x000fc800078e02ff */
[----:B------:R-:W-:-:S04]  /*0380*/  IMAD.HI.U32 R6, R13, R9, R12 ;  /* 0x000000090d067227 */ /* 0x000fc800078e000c */
[----:B------:R-:W-:Y:S02]  /*0390*/  IMAD.MOV.U32 R9, RZ, RZ, R10 ;  /* 0x000000ffff097224 */ /* 0x000fe400078e000a */
[----:B------:R-:W-:Y:S02]  /*03a0*/  IMAD.MOV.U32 R10, RZ, RZ, R11 ;  /* 0x000000ffff0a7224 */ /* 0x000fe400078e000b */
[----:B------:R-:W-:-:S04]  /*03b0*/  IMAD.HI.U32 R6, R6, R9, RZ ;  /* 0x0000000906067227 */ /* 0x000fc800078e00ff */
[----:B------:R-:W-:Y:S02]  /*03c0*/  IMAD R9, R6, R10, R9 ;  /* 0x0000000a06097224 */ /* 0x000fe400078e0209 */
[----:B------:R-:W1:Y:S03]  /*03d0*/  LDC.64 R10, c[0x0][0x380] ;  /* 0x0000e000ff0a7b82 */ /* 0x000e660000000a00 */
[----:B------:R-:W-:-:S13]  /*03e0*/  ISETP.GT.U32.AND P1, PT, R4, R9, PT ;  /* 0x000000090400720c */ /* 0x000fda0003f24070 */
[----:B------:R-:W-:Y:S02]  /*03f0*/  @!P1 IMAD.IADD R9, R9, 0x1, -R4 ;  /* 0x0000000109099824 */ /* 0x000fe400078e0a04 */
[----:B------:R-:W-:-:S03]  /*0400*/  @!P1 VIADD R6, R6, 0x1 ;  /* 0x0000000106069836 */ /* 0x000fc60000000000 */
[----:B------:R-:W-:Y:S02]  /*0410*/  ISETP.GE.U32.AND P0, PT, R9, R4, PT ;  /* 0x000000040900720c */ /* 0x000fe40003f06070 */
[----:B------:R-:W-:-:S04]  /*0420*/  LOP3.LUT R9, R8, R3, RZ, 0x3c, !PT ;  /* 0x0000000308097212 */ /* 0x000fc800078e3cff */
[----:B------:R-:W-:-:S07]  /*0430*/  ISETP.GE.AND P2, PT, R9, RZ, PT ;  /* 0x000000ff0900720c */ /* 0x000fce0003f46270 */
[----:B------:R-:W-:Y:S01]  /*0440*/  @P0 VIADD R6, R6, 0x1 ;  /* 0x0000000106060836 */ /* 0x000fe20000000000 */
[----:B------:R-:W-:-:S03]  /*0450*/  ISETP.NE.AND P0, PT, R3, RZ, PT ;  /* 0x000000ff0300720c */ /* 0x000fc60003f05270 */
[----:B------:R-:W-:Y:S01]  /*0460*/  IMAD.MOV.U32 R9, RZ, RZ, R6 ;  /* 0x000000ffff097224 */ /* 0x000fe200078e0006 */
[----:B------:R-:W-:-:S03]  /*0470*/  LOP3.LUT R6, RZ, R3, RZ, 0x33, !PT ;  /* 0x00000003ff067212 */ /* 0x000fc600078e33ff */
        /* <DEDUP_REMOVED lines=8> */
[----:B-1----:R-:W-:-:S03]  /*0500*/  IMAD.WIDE R14, R15, 0x8, R10 ;  /* 0x000000080f0e7825 */ /* 0x002fc600078e020a */
[----:B------:R-:W-:Y:S01]  /*0510*/  LEA.HI.X.SX32 R28, R9, R28, 0x1, P1 ;  /* 0x0000001c091c7211 */ /* 0x000fe200008f0eff */
[C---:B------:R-:W-:Y:S02]  /*0520*/  IMAD.SHL.U32 R22, R19.reuse, 0x8, RZ ;  /* 0x0000000813167824 */ /* 0x040fe400078e00ff */
[----:B------:R-:W2:Y:S01]  /*0530*/  LDG.E.64 R14, desc[UR8][R14.64] ;  /* 0x000000080e0e7981 */ /* 0x000ea2000c1e1b00 */
[----:B------:R-:W-:Y:S02]  /*0540*/  SHF.L.U64.HI R23, R19, 0x3, R28 ;  /* 0x0000000313177819 */ /* 0x000fe4000001021c */
[----:B0-----:R-:W-:-:S04]  /*0550*/  IADD3 R26, P1, PT, R22, UR12, RZ ;  /* 0x0000000c161a7c10 */ /* 0x001fc8000ff3e0ff */
[----:B------:R-:W-:-:S06]  /*0560*/  IADD3.X R27, PT, PT, R23, UR13, RZ, P1, !PT ;  /* 0x0000000d171b7c10 */ /* 0x000fcc0008ffe4ff */
[----:B------:R-:W2:Y:S01]  /*0570*/  LDG.E.64 R26, desc[UR8][R26.64+0x10] ;  /* 0x000010081a1a7981 */ /* 0x000ea2000c1e1b00 */
[----:B------:R-:W-:-:S04]  /*0580*/  UIADD3 UR4, UPT, UPT, UR20, UR18, URZ ;  /* 0x0000001214047290 */ /* 0x000fc8000fffe0ff */
[----:B------:R-:W-:-:S04]  /*0590*/  UIMAD UR4, UR4, UR11, UR19 ;  /* 0x0000000b040472a4 */ /* 0x000fc8000f8e0213 */
[----:B------:R-:W-:Y:S01]  /*05a0*/  UIMAD UR4, UR4, UR10, UR21 ;  /* 0x0000000a040472a4 */ /* 0x000fe2000f8e0215 */
[----:B------:R-:W-:-:S05]  /*05b0*/  IMAD.MOV R17, RZ, RZ, -R13 ;  /* 0x000000ffff117224 */ /* 0x000fca00078e0a0d */
[----:B------:R-:W-:-:S04]  /*05c0*/  IMAD R9, R20, UR4, R7 ;  /* 0x0000000414097c24 */ /* 0x000fc8000f8e0207 */
[----:B------:R-:W-:Y:S02]  /*05d0*/  IMAD R12, R9, UR17, R24 ;  /* 0x00000011090c7c24 */ /* 0x000fe4000f8e0218 */
[----:B------:R-:W-:Y:S02]  /*05e0*/  IMAD R9, R17, R4, RZ ;  /* 0x0000000411097224 */ /* 0x000fe400078e02ff */
[----:B------:R-:W-:Y:S02]  /*05f0*/  IMAD.MOV.U32 R16, RZ, RZ, RZ ;  /* 0x000000ffff107224 */ /* 0x000fe400078e00ff */
[----:B------:R-:W-:Y:S02]  /*0600*/  IMAD.MOV.U32 R17, RZ, RZ, R13 ;  /* 0x000000ffff117224 */ /* 0x000fe400078e000d */
[----:B------:R-:W-:Y:S02]  /*0610*/  IMAD R12, R12, UR16, R21 ;  /* 0x000000100c0c7c24 */ /* 0x000fe4000f8e0215 */
[----:B------:R-:W-:Y:S01]  /*0620*/  IMAD.HI.U32 R16, R13, R9, R16 ;  /* 0x000000090d107227 */ /* 0x000fe200078e0010 */
[----:B------:R-:W-:-:S02]  /*0630*/  IABS R9, R3 ;  /* 0x0000000300097213 */ /* 0x000fc40000000000 */
[----:B------:R-:W-:-:S03]  /*0640*/  IABS R17, R12 ;  /* 0x0000000c00117213 */ /* 0x000fc60000000000 */
[----:B------:R-:W-:Y:S02]  /*0650*/  IMAD.MOV R18, RZ, RZ, -R9 ;  /* 0x000000ffff127224 */ /* 0x000fe400078e0a09 */
[----:B------:R-:W-:Y:S01]  /*0660*/  IMAD.HI.U32 R9, R16, R17, RZ ;  /* 0x0000001110097227 */ /* 0x000fe200078e00ff */
[----:B------:R-:W-:Y:S02]  /*0670*/  ULEA UR4, UR18, UR20, 0x1 ;  /* 0x0000001412047291 */ /* 0x000fe4000f8e08ff */
[----:B------:R-:W-:Y:S01]  /*0680*/  UIMAD UR7, UR18, 0x3, UR20 ;  /* 0x00000003120778a4 */ /* 0x000fe2000f8e0214 */
[----:B------:R-:W-:Y:S01]  /*0690*/  IMAD R17, R9, R18, R17 ;  /* 0x0000001209117224 */ /* 0x000fe200078e0211 */
[----:B------:R-:W-:Y:S02]  /*06a0*/  UIMAD UR4, UR4, UR11, UR19 ;  /* 0x0000000b040472a4 */ /* 0x000fe4000f8e0213 */
[----:B------:R-:W-:Y:S02]  /*06b0*/  UIMAD UR7, UR7, UR11, UR19 ;  /* 0x0000000b070772a4 */ /* 0x000fe4000f8e0213 */
[----:B------:R-:W-:Y:S01]  /*06c0*/  ISETP.GT.U32.AND P1, PT, R4, R17, PT ;  /* 0x000000110400720c */ /* 0x000fe20003f24070 */
[----:B------:R-:W-:-:S02]  /*06d0*/  UIMAD UR4, UR4, UR10, UR21 ;  /* 0x0000000a040472a4 */ /* 0x000fc4000f8e0215 */
[----:B------:R-:W-:-:S04]  /*06e0*/  UIMAD UR7, UR7, UR10, UR21 ;  /* 0x0000000a070772a4 */ /* 0x000fc8000f8e0215 */
[C-C-:B------:R-:W-:Y:S02]  /*06f0*/  IMAD R25, R20.reuse, UR4, R7.reuse ;  /* 0x0000000414197c24 */ /* 0x140fe4000f8e0207 */
[----:B------:R-:W-:Y:S01]  /*0700*/  IMAD R7, R20, UR7, R7 ;  /* 0x0000000714077c24 */ /* 0x000fe2000f8e0207 */
[----:B------:R-:W-:-:S03]  /*0710*/  IADD3 R18, P3, PT, R19, R2, RZ ;  /* 0x0000000213127210 */ /* 0x000fc60007f7e0ff */
[----:B------:R-:W-:-:S05]  /*0720*/  @!P1 IMAD.IADD R17, R17, 0x1, -R4 ;  /* 0x0000000111119824 */ /* 0x000fca00078e0a04 */
[----:B------:R-:W-:Y:S01]  /*0730*/  ISETP.GE.U32.AND P2, PT, R17, R4, PT ;  /* 0x000000041100720c */ /* 0x000fe20003f46070 */
[----:B--2---:R-:W-:Y:S01]  /*0740*/  DADD R14, R26, R14 ;  /* 0x000000001a0e7229 */ /* 0x004fe2000000000e */
[--C-:B------:R-:W-:Y:S02]  /*0750*/  IMAD R26, R25, UR17, R24.reuse ;  /* 0x00000011191a7c24 */ /* 0x100fe4000f8e0218 */
[----:B------:R-:W-:Y:S01]  /*0760*/  IMAD R24, R7, UR17, R24 ;  /* 0x0000001107187c24 */ /* 0x000fe2000f8e0218 */
[----:B------:R-:W-:-:S05]  /*0770*/  SHF.R.S32.HI R7, RZ, 0x1f, R2 ;  /* 0x0000001fff077819 */ /* 0x000fca0000011402 */
[----:B------:R-:W-:Y:S01]  /*0780*/  IMAD.X R17, R7, 0x1, R28, P3 ;  /* 0x0000000107117824 */ /* 0x000fe200018e061c */
[----:B------:R-:W-:-:S04]  /*0790*/  LEA R16, P3, R18, UR12, 0x3 ;  /* 0x0000000c12107c11 */ /* 0x000fc8000f8618ff */
[----:B------:R-:W-:Y:S02]  /*07a0*/  LEA.HI.X R17, R18, UR13, R17, 0x3, P3 ;  /* 0x0000000d12117c11 */ /* 0x000fe400098f1c11 */
[----:B------:R-:W-:-:S04]  /*07b0*/  IADD3 R19, P3, PT, R19, -R2, RZ ;  /* 0x8000000213137210 */ /* 0x000fc80007f7e0ff */
[----:B------:R-:W2:Y:S01]  /*07c0*/  LDG.E.64 R16, desc[UR8][R16.64+0x8] ;  /* 0x0000080810107981 */ /* 0x000ea2000c1e1b00 */
[----:B------:R-:W-:Y:S01]  /*07d0*/  IMAD.X R28, R28, 0x1, ~R7, P3 ;  /* 0x000000011c1c7824 */ /* 0x000fe200018e0e07 */
[----:B------:R-:W-:-:S04]  /*07e0*/  LEA R18, P3, R19, UR12, 0x3 ;  /* 0x0000000c13127c11 */ /* 0x000fc8000f8618ff */
[----:B------:R-:W-:-:S06]  /*07f0*/  LEA.HI.X R19, R19, UR13, R28, 0x3, P3 ;  /* 0x0000000d13137c11 */ /* 0x000fcc00098f1c1c */
[----:B------:R-:W3:Y:S01]  /*0800*/  LDG.E.64 R18, desc[UR8][R18.64+0x8] ;  /* 0x0000080812127981 */ /* 0x000ee2000c1e1b00 */
[----:B------:R-:W-:-:S04]  /*0810*/  LOP3.LUT R25, R12, R3, RZ, 0x3c, !PT ;  /* 0x000000030c197212 */ /* 0x000fc800078e3cff */
[----:B------:R-:W-:Y:S01]  /*0820*/  ISETP.GE.AND P3, PT, R25, RZ, PT ;  /* 0x000000ff1900720c */ /* 0x000fe20003f66270 */
[----:B------:R-:W-:-:S04]  /*0830*/  @!P1 VIADD R9, R9, 0x1 ;  /* 0x0000000109099836 */ /* 0x000fc80000000000 */
[----:B------:R-:W-:-:S08]  /*0840*/  @P2 VIADD R9, R9, 0x1 ;  /* 0x0000000109092836 */ /* 0x000fd00000000000 */
[----:B------:R-:W-:-:S05]  /*0850*/  @!P3 IMAD.MOV R9, RZ, RZ, -R9 ;  /* 0x000000ffff09b224 */ /* 0x000fca00078e0a09 */
[----:B------:R-:W-:-:S05]  /*0860*/  SEL R9, R6, R9, !P0 ;  /* 0x0000000906097207 */ /* 0x000fca0004000000 */
[----:B------:R-:W-:Y:S01]  /*0870*/  IMAD R28, R9, R2, R2 ;  /* 0x00000002091c7224 */ /* 0x000fe200078e0202 */
[----:B------:R-:W-:-:S04]  /*0880*/  IADD3 R22, P1, PT, R22, UR14, RZ ;  /* 0x0000000e16167c10 */ /* 0x000fc8000ff3e0ff */
[----:B------:R-:W-:Y:S01]  /*0890*/  IADD3.X R23, PT, PT, R23, UR15, RZ, P1, !PT ;  /* 0x0000000f17177c10 */ /* 0x000fe20008ffe4ff */
[----:B--2---:R-:W-:Y:S01]  /*08a0*/  DADD R14, R14, R16 ;  /* 0x000000000e0e7229 */ /* 0x004fe20000000010 */
[----:B------:R-:W-:-:S04]  /*08b0*/  IMAD.MOV R17, RZ, RZ, -R9 ;  /* 0x000000ffff117224 */ /* 0x000fc800078e0a09 */
[----:B------:R-:W-:-:S03]  /*08c0*/  IMAD R17, R3, R17, R12 ;  /* 0x0000001103117224 */ /* 0x000fc600078e020c */
[----:B---3--:R-:W-:Y:S02]  /*08d0*/  DADD R14, R14, R18 ;  /* 0x000000000e0e7229 */ /* 0x008fe40000000012 */
[----:B------:R-:W-:Y:S02]  /*08e0*/  IADD3 R19, P2, PT, R17, R28, RZ ;  /* 0x0000001c11137210 */ /* 0x000fe40007f5e0ff */
[----:B------:R-:W-:-:S03]  /*08f0*/  SHF.R.S32.HI R25, RZ, 0x1f, R17 ;  /* 0x0000001fff197819 */ /* 0x000fc60000011411 */
[----:B------:R-:W-:Y:S01]  /*0900*/  IMAD.SHL.U32 R18, R19, 0x8, RZ ;  /* 0x0000000813127824 */ /* 0x000fe200078e00ff */
[----:B------:R-:W-:Y:S01]  /*0910*/  LEA.HI.X.SX32 R25, R28, R25, 0x1, P2 ;  /* 0x000000191c197211 */ /* 0x000fe200010f0eff */
[----:B------:R-:W-:Y:S01]  /*0920*/  IMAD.IADD R29, R17, 0x1, R28 ;  /* 0x00000001111d7824 */ /* 0x000fe200078e021c */
[----:B------:R-:W-:Y:S02]  /*0930*/  DMUL R14, R14, 0.25 ;  /* 0x3fd000000e0e7828 */ /* 0x000fe40000000000 */
[----:B------:R-:W-:Y:S02]  /*0940*/  SHF.L.U64.HI R9, R19, 0x3, R25 ;  /* 0x0000000313097819 */ /* 0x000fe40000010219 */
[----:B------:R-:W-:Y:S01]  /*0950*/  IADD3 R16, P1, PT, R18, UR12, RZ ;  /* 0x0000000c12107c10 */ /* 0x000fe2000ff3e0ff */
[----:B------:R-:W-:-:S03]  /*0960*/  IMAD.WIDE R28, R29, 0x8, R10 ;  /* 0x000000081d1c7825 */ /* 0x000fc600078e020a */
[----:B------:R-:W-:Y:S01]  /*0970*/  IADD3.X R17, PT, PT, R9, UR13, RZ, P1, !PT ;  /* 0x0000000d09117c10 */ /* 0x000fe20008ffe4ff */
[----:B------:R0:W-:Y:S04]  /*0980*/  STG.E.64 desc[UR8][R22.64+0x8], R14 ;  /* 0x0000080e16007986 */ /* 0x0001e8000c101b08 */
[----:B------:R-:W2:Y:S04]  /*0990*/  LDG.E.64 R28, desc[UR8][R28.64] ;  /* 0x000000081c1c7981 */ /* 0x000ea8000c1e1b00 */
[----:B------:R-:W2:Y:S01]  /*09a0*/  LDG.E.64 R16, desc[UR8][R16.64+0x10] ;  /* 0x0000100810107981 */ /* 0x000ea2000c1e1b00 */
[----:B------:R-:W-:Y:S01]  /*09b0*/  IADD3 R27, P1, PT, R19, R2, RZ ;  /* 0x00000002131b7210 */ /* 0x000fe20007f3e0ff */
[----:B--2---:R-:W-:-:S04]  /*09c0*/  DADD R28, R16, R28 ;  /* 0x00000000101c7229 */ /* 0x004fc8000000001c */
[----:B------:R-:W-:Y:S01]  /*09d0*/  IMAD.X R16, R7, 0x1, R25, P1 ;  /* 0x0000000107107824 */ /* 0x000fe200008e0619 */
[----:B0-----:R-:W-:-:S04]  /*09e0*/  LEA R14, P1, R27, UR12, 0x3 ;  /* 0x0000000c1b0e7c11 */ /* 0x001fc8000f8218ff */
[----:B------:R-:W-:-:S06]  /*09f0*/  LEA.HI.X R15, R27, UR13, R16, 0x3, P1 ;  /* 0x0000000d1b0f7c11 */ /* 0x000fcc00088f1c10 */
[----:B------:R-:W2:Y:S01]  /*0a00*/  LDG.E.64 R14, desc[UR8][R14.64+0x8] ;  /* 0x000008080e0e7981 */ /* 0x000ea2000c1e1b00 */
[----:B------:R-:W-:-:S05]  /*0a10*/  IADD3 R19, P1, PT, R19, -R2, RZ ;  /* 0x8000000213137210 */ /* 0x000fca0007f3e0ff */
[----:B------:R-:W-:Y:S01]  /*0a20*/  IMAD.X R25, R25, 0x1, ~R7, P1 ;  /* 0x0000000119197824 */ /* 0x000fe200008e0e07 */
[----:B------:R-:W-:-:S04]  /*0a30*/  LEA R22, P1, R19, UR12, 0x3 ;  /* 0x0000000c13167c11 */ /* 0x000fc8000f8218ff */
[----:B------:R-:W-:-:S05]  /*0a40*/  LEA.HI.X R23, R19, UR13, R25, 0x3, P1 ;  /* 0x0000000d13177c11 */ /* 0x000fca00088f1c19 */
[----:B------:R0:W3:Y:S01]  /*0a50*/  LDG.E.64 R16, desc[UR8][R22.64+0x8] ;  /* 0x0000080816107981 */ /* 0x0000e2000c1e1b00 */
[----:B------:R-:W-:Y:S02]  /*0a60*/  IMAD.MOV R19, RZ, RZ, -R13 ;  /* 0x000000ffff137224 */ /* 0x000fe400078e0a0d */
[----:B------:R-:W-:Y:S02]  /*0a70*/  IMAD R26, R26, UR16, R21 ;  /* 0x000000101a1a7c24 */ /* 0x000fe4000f8e0215 */
[----:B------:R-:W-:Y:S01]  /*0a80*/  IMAD R19, R19, R4, RZ ;  /* 0x0000000413137224 */ /* 0x000fe200078e02ff */
[----:B--2---:R-:W-:Y:S01]  /*0a90*/  DADD R28, R28, R14 ;  /* 0x000000001c1c7229 */ /* 0x004fe2000000000e */
[----:B------:R-:W-:Y:S02]  /*0aa0*/  IMAD.MOV.U32 R14, RZ, RZ, RZ ;  /* 0x000000ffff0e7224 */ /* 0x000fe400078e00ff */
[----:B------:R-:W-:Y:S02]  /*0ab0*/  IMAD.MOV.U32 R15, RZ, RZ, R13 ;  /* 0x000000ffff0f7224 */ /* 0x000fe400078e000d */
[----:B------:R-:W-:Y:S01]  /*0ac0*/  IMAD.HI.U32 R14, R13, R19, R14 ;  /* 0x000000130d0e7227 */ /* 0x000fe200078e000e */
[----:B------:R-:W-:-:S02]  /*0ad0*/  IABS R19, R3 ;  /* 0x0000000300137213 */ /* 0x000fc40000000000 */
        /* <DEDUP_REMOVED lines=13> */
[----:B0-----:R-:W-:Y:S02]  /*0bb0*/  IMAD.MOV R23, RZ, RZ, -R25 ;  /* 0x000000ffff177224 */ /* 0x001fe400078e0a19 */
[----:B------:R-:W-:Y:S02]  /*0bc0*/  IMAD R25, R25, R2, R2 ;  /* 0x0000000219197224 */ /* 0x000fe400078e0202 */
[----:B------:R-:W-:Y:S01]  /*0bd0*/  IMAD R23, R3, R23, R26 ;  /* 0x0000001703177224 */ /* 0x000fe200078e021a */
[----:B---3--:R-:W-:Y:S01]  /*0be0*/  DADD R16, R28, R16 ;  /* 0x000000001c107229 */ /* 0x008fe20000000010 */
[----:B------:R-:W-:-:S03]  /*0bf0*/  IADD3 R14, P1, PT, R18, UR14, RZ ;  /* 0x0000000e120e7c10 */ /* 0x000fc6000ff3e0ff */
[----:B------:R-:W-:Y:S02]  /*0c00*/  IADD3 R19, P2, PT, R23, R25, RZ ;  /* 0x0000001917137210 */ /* 0x000fe40007f5e0ff */
[----:B------:R-:W-:Y:S02]  /*0c10*/  SHF.R.S32.HI R18, RZ, 0x1f, R23 ;  /* 0x0000001fff127819 */ /* 0x000fe40000011417 */
[----:B------:R-:W-:Y:S01]  /*0c20*/  DMUL R16, R16, 0.25 ;  /* 0x3fd0000010107828 */ /* 0x000fe20000000000 */
[----:B------:R-:W-:Y:S01]  /*0c30*/  IMAD.SHL.U32 R22, R19, 0x8, RZ ;  /* 0x0000000813167824 */ /* 0x000fe200078e00ff */
[----:B------:R-:W-:Y:S02]  /*0c40*/  LEA.HI.X.SX32 R18, R25, R18, 0x1, P2 ;  /* 0x0000001219127211 */ /* 0x000fe400010f0eff */
[----:B------:R-:W-:Y:S01]  /*0c50*/  IADD3.X R15, PT, PT, R9, UR15, RZ, P1, !PT ;  /* 0x0000000f090f7c10 */ /* 0x000fe20008ffe4ff */
[----:B------:R-:W-:Y:S01]  /*0c60*/  IMAD.IADD R23, R23, 0x1, R25 ;  /* 0x0000000117177824 */ /* 0x000fe200078e0219 */
[----:B------:R-:W-:-:S02]  /*0c70*/  SHF.L.U64.HI R9, R19, 0x3, R18 ;  /* 0x0000000313097819 */ /* 0x000fc40000010212 */
[----:B------:R-:W-:Y:S01]  /*0c80*/  IADD3 R28, P1, PT, R22, UR12, RZ ;  /* 0x0000000c161c7c10 */ /* 0x000fe2000ff3e0ff */
[----:B------:R0:W-:Y:S03]  /*0c90*/  STG.E.64 desc[UR8][R14.64+0x8], R16 ;  /* 0x000008100e007986 */ /* 0x0001e6000c101b08 */
[----:B------:R-:W-:-:S06]  /*0ca0*/  IADD3.X R29, PT, PT, R9, UR13, RZ, P1, !PT ;  /* 0x0000000d091d7c10 */ /* 0x000fcc0008ffe4ff */
[----:B------:R-:W2:Y:S01]  /*0cb0*/  LDG.E.64 R28, desc[UR8][R28.64+0x10] ;  /* 0x000010081c1c7981 */ /* 0x000ea2000c1e1b00 */
[----:B0-----:R-:W-:-:S06]  /*0cc0*/  IMAD.WIDE R16, R23, 0x8, R10 ;  /* 0x0000000817107825 */ /* 0x001fcc00078e020a */
[----:B------:R-:W2:Y:S01]  /*0cd0*/  LDG.E.64 R16, desc[UR8][R16.64] ;  /* 0x0000000810107981 */ /* 0x000ea2000c1e1b00 */
[CC--:B------:R-:W-:Y:S02]  /*0ce0*/  IADD3 R15, P1, PT, R19.reuse, R2.reuse, RZ ;  /* 0x00000002130f7210 */ /* 0x0c0fe40007f3e0ff */
[----:B------:R-:W-:-:S03]  /*0cf0*/  IADD3 R19, P2, PT, R19, -R2, RZ ;  /* 0x8000000213137210 */ /* 0x000fc60007f5e0ff */
[----:B------:R-:W-:Y:S01]  /*0d00*/  IMAD.X R23, R7, 0x1, R18, P1 ;  /* 0x0000000107177824 */ /* 0x000fe200008e0612 */
[----:B------:R-:W-:-:S04]  /*0d10*/  LEA R14, P1, R15, UR12, 0x3 ;  /* 0x0000000c0f0e7c11 */ /* 0x000fc8000f8218ff */
[----:B------:R-:W-:Y:S01]  /*0d20*/  LEA.HI.X R15, R15, UR13, R23, 0x3, P1 ;  /* 0x0000000d0f0f7c11 */ /* 0x000fe200088f1c17 */
[----:B------:R-:W-:Y:S01]  /*0d30*/  IMAD.X R23, R18, 0x1, ~R7, P2 ;  /* 0x0000000112177824 */ /* 0x000fe200010e0e07 */
[----:B------:R-:W-:-:S04]  /*0d40*/  LEA R18, P1, R19, UR12, 0x3 ;  /* 0x0000000c13127c11 */ /* 0x000fc8000f8218ff */
[----:B------:R-:W3:Y:S01]  /*0d50*/  LDG.E.64 R14, desc[UR8][R14.64+0x8] ;  /* 0x000008080e0e7981 */ /* 0x000ee2000c1e1b00 */
[----:B------:R-:W-:-:S06]  /*0d60*/  LEA.HI.X R19, R19, UR13, R23, 0x3, P1 ;  /* 0x0000000d13137c11 */ /* 0x000fcc00088f1c17 */
[----:B------:R-:W4:Y:S01]  /*0d70*/  LDG.E.64 R18, desc[UR8][R18.64+0x8] ;  /* 0x0000080812127981 */ /* 0x000f22000c1e1b00 */
[--C-:B------:R-:W-:Y:S02]  /*0d80*/  IMAD.MOV R23, RZ, RZ, -R13.reuse ;  /* 0x000000ffff177224 */ /* 0x100fe400078e0a0d */
[----:B------:R-:W-:Y:S01]  /*0d90*/  IMAD.MOV.U32 R25, RZ, RZ, R13 ;  /* 0x000000ffff197224 */ /* 0x000fe200078e000d */
[----:B--2---:R-:W-:Y:S01]  /*0da0*/  DADD R16, R28, R16 ;  /* 0x000000001c107229 */ /* 0x004fe20000000010 */
[----:B------:R-:W-:Y:S02]  /*0db0*/  IMAD R28, R24, UR16, R21 ;  /* 0x00000010181c7c24 */ /* 0x000fe4000f8e0215 */
[----:B------:R-:W-:Y:S02]  /*0dc0*/  IMAD R21, R23, R4, RZ ;  /* 0x0000000417157224 */ /* 0x000fe400078e02ff */
[----:B------:R-:W-:-:S04]  /*0dd0*/  IMAD.MOV.U32 R24, RZ, RZ, RZ ;  /* 0x000000ffff187224 */ /* 0x000fc800078e00ff */
[----:B------:R-:W-:Y:S01]  /*0de0*/  IMAD.HI.U32 R13, R13, R21, R24 ;  /* 0x000000150d0d7227 */ /* 0x000fe200078e0018 */
        /* <DEDUP_REMOVED lines=13> */
[----:B------:R-:W-:Y:S01]  /*0ec0*/  SEL R21, R6, R21, !P0 ;  /* 0x0000001506157207 */ /* 0x000fe20004000000 */
[----:B---3--:R-:W-:-:S04]  /*0ed0*/  DADD R16, R16, R14 ;  /* 0x0000000010107229 */ /* 0x008fc8000000000e */
[----:B------:R-:W-:Y:S02]  /*0ee0*/  IMAD.MOV R6, RZ, RZ, -R21 ;  /* 0x000000ffff067224 */ /* 0x000fe400078e0a15 */
[----:B------:R-:W-:Y:S02]  /*0ef0*/  IMAD R15, R21, R2, R2 ;  /* 0x00000002150f7224 */ /* 0x000fe400078e0202 */
[----:B------:R-:W-:Y:S01]  /*0f00*/  IMAD R14, R3, R6, R28 ;  /* 0x00000006030e7224 */ /* 0x000fe200078e021c */
[----:B----4-:R-:W-:-:S04]  /*0f10*/  DADD R18, R16, R18 ;  /* 0x0000000010127229 */ /* 0x010fc80000000012 */
[----:B------:R-:W-:Y:S02]  /*0f20*/  IADD3 R17, P1, PT, R14, R15, RZ ;  /* 0x0000000f0e117210 */ /* 0x000fe40007f3e0ff */
[----:B------:R-:W-:Y:S02]  /*0f30*/  SHF.R.S32.HI R16, RZ, 0x1f, R14 ;  /* 0x0000001fff107819 */ /* 0x000fe4000001140e */
[----:B------:R-:W-:Y:S01]  /*0f40*/  IADD3 R22, P0, PT, R22, UR14, RZ ;  /* 0x0000000e16167c10 */ /* 0x000fe2000ff1e0ff */
[----:B------:R-:W-:Y:S01]  /*0f50*/  IMAD.SHL.U32 R6, R17, 0x8, RZ ;  /* 0x0000000811067824 */ /* 0x000fe200078e00ff */
[----:B------:R-:W-:Y:S01]  /*0f60*/  LEA.HI.X.SX32 R16, R15, R16, 0x1, P1 ;  /* 0x000000100f107211 */ /* 0x000fe200008f0eff */
[----:B------:R-:W-:Y:S01]  /*0f70*/  IMAD.IADD R25, R14, 0x1, R15 ;  /* 0x000000010e197824 */ /* 0x000fe200078e020f */
[----:B------:R-:W-:Y:S02]  /*0f80*/  IADD3.X R23, PT, PT, R9, UR15, RZ, P0, !PT ;  /* 0x0000000f09177c10 */ /* 0x000fe400087fe4ff */
        /* <DEDUP_REMOVED lines=18> */
[----:B------:R-:W-:Y:S01]  /*10b0*/  IMAD R20, R20, UR17, RZ ;  /* 0x0000001114147c24 */ /* 0x000fe2000f8e02ff */
[----:B------:R-:W-:-:S03]  /*10c0*/  ULOP3.LUT UR7, UR6, 0xfffffffc, URZ, 0xc0, !UPT ;  /* 0xfffffffc06077892 */ /* 0x000fc6000f8ec0ff */
[----:B------:R-:W-:Y:S01]  /*10d0*/  IMAD R20, R20, UR16, RZ ;  /* 0x0000001014147c24 */ /* 0x000fe2000f8e02ff */
[----:B------:R-:W-:-:S03]  /*10e0*/  UIADD3 UR7, UPT, UPT, -UR7, 0x4, URZ ;  /* 0x0000000407077890 */ /* 0x000fc6000fffe1ff */
[----:B------:R-:W-:Y:S01]  /*10f0*/  IMAD R20, R20, UR18, RZ ;  /* 0x0000001214147c24 */ /* 0x000fe2000f8e02ff */
[----:B------:R-:W-:Y:S02]  /*1100*/  UISETP.NE.AND UP0, UPT, UR7, URZ, UPT ;  /* 0x000000ff0700728c */ /* 0x000fe4000bf05270 */
[----:B------:R-:W-:Y:S01]  /*1110*/  ULOP3.LUT UR4, UR6, 0xfffffffc, URZ, 0xc0, !UPT ;  /* 0xfffffffc06047892 */ /* 0x000fe2000f8ec0ff */
[----:B--2---:R-:W-:-:S08]  /*1120*/  DADD R16, R14, R24 ;  /* 0x000000000e107229 */ /* 0x004fd00000000018 */
[----:B---3--:R-:W-:Y:S01]  /*1130*/  DADD R16, R16, R10 ;  /* 0x0000000010107229 */ /* 0x008fe2000000000a */
[----:B------:R-:W-:-:S07]  /*1140*/  IADD3 R14, P0, PT, R6, UR14, RZ ;  /* 0x0000000e060e7c10 */ /* 0x000fce000ff1e0ff */
[----:B----4-:R-:W-:Y:S01]  /*1150*/  DADD R16, R16, R18 ;  /* 0x0000000010107229 */ /* 0x010fe20000000012 */
[----:B------:R-:W-:-:S07]  /*1160*/  IADD3.X R15, PT, PT, R9, UR15, RZ, P0, !PT ;  /* 0x0000000f090f7c10 */ /* 0x000fce00087fe4ff */
[----:B------:R-:W-:-:S07]  /*1170*/  DMUL R16, R16, 0.25 ;  /* 0x3fd0000010107828 */ /* 0x000fce0000000000 */
[----:B------:R0:W-:Y:S01]  /*1180*/  STG.E.64 desc[UR8][R14.64+0x8], R16 ;  /* 0x000008100e007986 */ /* 0x0001e2000c101b08 */
[----:B------:R-:W-:-:S04]  /*1190*/  IMAD R9, R20, UR11, RZ ;  /* 0x0000000b14097c24 */ /* 0x000fc8000f8e02ff */
[----:B------:R-:W-:-:S04]  /*11a0*/  IMAD R9, R9, UR10, RZ ;  /* 0x0000000a09097c24 */ /* 0x000fc8000f8e02ff */
[C---:B------:R-:W-:Y:S02]  /*11b0*/  IMAD R11, R9.reuse, 0x4, R8 ;  /* 0x00000004090b7824 */ /* 0x040fe400078e0208 */
[C---:B------:R-:W-:Y:S02]  /*11c0*/  IMAD R10, R9.reuse, 0x4, R12 ;  /* 0x00000004090a7824 */ /* 0x040fe400078e020c */
[C---:B------:R-:W-:Y:S02]  /*11d0*/  IMAD R6, R9.reuse, 0x4, R26 ;  /* 0x0000000409067824 */ /* 0x040fe400078e021a */
[----:B------:R-:W-:Y:S01]  /*11e0*/  IMAD R8, R9, 0x4, R28 ;  /* 0x0000000409087824 */ /* 0x000fe200078e021c */
[----:B0-----:R-:W-:Y:S06]  /*11f0*/  BRA.U !UP0, `(.L_x_14) ;  /* 0x0000000d08147547 */ /* 0x001fec000b800000 */
[----:B------:R-:W-:Y:S01]  /*1200*/  IMAD.MOV.U32 R12, RZ, RZ, R11 ;  /* 0x000000ffff0c7224 */ /* 0x000fe200078e000b */
[----:B------:R-:W0:Y:S01]  /*1210*/  LDCU.128 UR12, c[0x0][0x380] ;  /* 0x00007000ff0c77ac */ /* 0x000e220008000c00 */
[----:B------:R-:W-:-:S05]  /*1220*/  NOP ;  /* 0x0000000000007918 */ /* 0x000fca0000000000 */
.L_x_15:
[----:B------:R-:W-:Y:S01]  /*1230*/  IABS R2, R12 ;  /* 0x0000000c00027213 */ /* 0x000fe20000000000 */
[----:B-1----:R-:W1:Y:S01]  /*1240*/  LDC.64 R16, c[0x0][0x380] ;  /* 0x0000e000ff107b82 */ /* 0x002e620000000a00 */
[-C--:B------:R-:W-:Y:S02]  /*1250*/  IABS R11, R3.reuse ;  /* 0x00000003000b7213 */ /* 0x080fe40000000000 */
[----:B------:R-:W-:Y:S01]  /*1260*/  LOP3.LUT R25, RZ, R3, RZ, 0x33, !PT ;  /* 0x00000003ff197212 */ /* 0x000fe200078e33ff */
[----:B------:R-:W-:-:S04]  /*1270*/  IMAD.HI.U32 R14, R13, R2, RZ ;  /* 0x000000020d0e7227 */ /* 0x000fc800078e00ff */
[----:B------:R-:W-:-:S04]  /*1280*/  IMAD.MOV R23, RZ, RZ, -R11 ;  /* 0x000000ffff177224 */ /* 0x000fc800078e0a0b */
[----:B------:R-:W-:Y:S01]  /*1290*/  IMAD R13, R14, R23, R2 ;  /* 0x000000170e0d7224 */ /* 0x000fe200078e0202 */
[----:B------:R-:W-:-:S04]  /*12a0*/  LOP3.LUT R2, R12, R3, RZ, 0x3c, !PT ;  /* 0x000000030c027212 */ /* 0x000fc800078e3cff */
[----:B------:R-:W-:Y:S02]  /*12b0*/  ISETP.GT.U32.AND P1, PT, R4, R13, PT ;  /* 0x0000000d0400720c */ /* 0x000fe40003f24070 */
[----:B------:R-:W-:Y:S02]  /*12c0*/  ISETP.GE.AND P2, PT, R2, RZ, PT ;  /* 0x000000ff0200720c */ /* 0x000fe40003f46270 */
[----:B------:R-:W2:Y:S09]  /*12d0*/  LDC R2, c[0x0][0x390] ;  /* 0x0000e400ff027b82 */ /* 0x000eb20000000800 */
[----:B------:R-:W-:-:S02]  /*12e0*/  @!P1 IMAD.IADD R13, R13, 0x1, -R11 ;  /* 0x000000010d0d9824 */ /* 0x000fc400078e0a0b */
[----:B------:R-:W-:-:S03]  /*12f0*/  @!P1 VIADD R14, R14, 0x1 ;  /* 0x000000010e0e9836 */ /* 0x000fc60000000000 */
[----:B------:R-:W-:-:S13]  /*1300*/  ISETP.GE.U32.AND P0, PT, R13, R4, PT ;  /* 0x000000040d00720c */ /* 0x000fda0003f06070 */
[----:B------:R-:W-:Y:S01]  /*1310*/  @P0 VIADD R14, R14, 0x1 ;  /* 0x000000010e0e0836 */ /* 0x000fe20000000000 */
[----:B------:R-:W-:-:S03]  /*1320*/  ISETP.NE.AND P0, PT, R3, RZ, PT ;  /* 0x000000ff0300720c */ /* 0x000fc60003f05270 */
[----:B------:R-:W-:-:S05]  /*1330*/  @!P2 IMAD.MOV R14, RZ, RZ, -R14 ;  /* 0x000000ffff0ea224 */ /* 0x000fca00078e0a0e */
[----:B------:R-:W-:-:S05]  /*1340*/  SEL R13, R25, R14, !P0 ;  /* 0x0000000e190d7207 */ /* 0x000fca0004000000 */
[----:B------:R-:W-:Y:S02]  /*1350*/  IMAD.MOV R14, RZ, RZ, -R13 ;  /* 0x000000ffff0e7224 */ /* 0x000fe400078e0a0d */
[----:B--2---:R-:W-:Y:S02]  /*1360*/  IMAD R15, R13, R2, R2 ;  /* 0x000000020d0f7224 */ /* 0x004fe400078e0202 */
        /* <DEDUP_REMOVED lines=10> */
[----:B------:R-:W-:Y:S02]  /*1410*/  IADD3.X R29, PT, PT, R22, UR13, RZ, P1, !PT ;  /* 0x0000000d161d7c10 */ /* 0x000fe40008ffe4ff */
[----:B------:R-:W-:-:S04]  /*1420*/  IADD3 R14, P1, PT, R13, R2, RZ ;  /* 0x000000020d0e7210 */ /* 0x000fc80007f3e0ff */
[----:B------:R-:W2:Y:S01]  /*1430*/  LDG.E.64 R28, desc[UR8][R28.64+0x10] ;  /* 0x000010081c1c7981 */ /* 0x000ea2000c1e1b00 */
[----:B------:R-:W-:Y:S01]  /*1440*/  IMAD.X R15, R7, 0x1, R4, P1 ;  /* 0x00000001070f7824 */ /* 0x000fe200008e0604 */
[----:B------:R-:W-:-:S04]  /*1450*/  LEA R18, P1, R14, UR12, 0x3 ;  /* 0x0000000c0e127c11 */ /* 0x000fc8000f8218ff */
[----:B------:R-:W-:Y:S02]  /*1460*/  LEA.HI.X R19, R14, UR13, R15, 0x3, P1 ;  /* 0x0000000d0e137c11 */ /* 0x000fe400088f1c0f */
[----:B------:R-:W-:-:S04]  /*1470*/  IADD3 R13, P1, PT, R13, -R2, RZ ;  /* 0x800000020d0d7210 */ /* 0x000fc80007f3e0ff */
[----:B------:R-:W3:Y:S01]  /*1480*/  LDG.E.64 R18, desc[UR8][R18.64+0x8] ;  /* 0x0000080812127981 */ /* 0x000ee2000c1e1b00 */
[----:B------:R-:W-:Y:S01]  /*1490*/  IMAD.X R4, R4, 0x1, ~R7, P1 ;  /* 0x0000000104047824 */ /* 0x000fe200008e0e07 */
[----:B------:R-:W-:-:S04]  /*14a0*/  LEA R14, P1, R13, UR12, 0x3 ;  /* 0x0000000c0d0e7c11 */ /* 0x000fc8000f8218ff */
        /* <DEDUP_REMOVED lines=10> */
[----:B------:R-:W-:-:S06]  /*1550*/  IMAD.HI.U32 R13, R21, R13, R20 ;  /* 0x0000000d150d7227 */ /* 0x000fcc00078e0014 */
        /* <DEDUP_REMOVED lines=16> */
[----:B---3--:R-:W-:-:S08]  /*1660*/  DADD R18, R26, R18 ;  /* 0x000000001a127229 */ /* 0x008fd00000000012 */
[----:B----4-:R-:W-:Y:S01]  /*1670*/  DADD R14, R18, R14 ;  /* 0x00000000120e7229 */ /* 0x010fe2000000000e */
[----:B------:R-:W-:-:S04]  /*1680*/  IADD3 R18, P1, PT, R24, UR14, RZ ;  /* 0x0000000e18127c10 */ /* 0x000fc8000ff3e0ff */
[----:B------:R-:W-:Y:S02]  /*1690*/  IADD3.X R19, PT, PT, R22, UR15, RZ, P1, !PT ;  /* 0x0000000f16137c10 */ /* 0x000fe40008ffe4ff */
[C---:B------:R-:W-:Y:S02]  /*16a0*/  IADD3 R27, P1, PT, R20.reuse, R21, RZ ;  /* 0x00000015141b7210 */ /* 0x040fe40007f3e0ff */
[----:B------:R-:W-:Y:S01]  /*16b0*/  SHF.R.S32.HI R22, RZ, 0x1f, R20 ;  /* 0x0000001fff167819 */ /* 0x000fe20000011414 */
[----:B------:R-:W-:Y:S02]  /*16c0*/  DMUL R28, R14, 0.25 ;  /* 0x3fd000000e1c7828 */ /* 0x000fe40000000000 */
[----:B------:R-:W-:Y:S01]  /*16d0*/  IMAD.SHL.U32 R26, R27, 0x8, RZ ;  /* 0x000000081b1a7824 */ /* 0x000fe200078e00ff */
[----:B------:R-:W-:Y:S01]  /*16e0*/  LEA.HI.X.SX32 R22, R21, R22, 0x1, P1 ;  /* 0x0000001615167211 */ /* 0x000fe200008f0eff */
[----:B------:R-:W-:-:S03]  /*16f0*/  IMAD.IADD R21, R20, 0x1, R21 ;  /* 0x0000000114157824 */ /* 0x000fc600078e0215 */
[----:B------:R-:W-:Y:S02]  /*1700*/  SHF.L.U64.HI R24, R27, 0x3, R22 ;  /* 0x000000031b187819 */ /* 0x000fe40000010216 */
[----:B------:R-:W-:Y:S01]  /*1710*/  IADD3 R20, P1, PT, R26, UR12, RZ ;  /* 0x0000000c1a147c10 */ /* 0x000fe2000ff3e0ff */
[----:B------:R0:W-:Y:S02]  /*1720*/  STG.E.64 desc[UR8][R18.64+0x8], R28 ;  /* 0x0000081c12007986 */ /* 0x0001e4000c101b08 */
[----:B0-----:R-:W-:Y:S01]  /*1730*/  IMAD.WIDE R28, R21, 0x8, R16 ;  /* 0x00000008151c7825 */ /* 0x001fe200078e0210 */
[----:B------:R-:W-:-:S04]  /*1740*/  IADD3.X R21, PT, PT, R24, UR13, RZ, P1, !PT ;  /* 0x0000000d18157c10 */ /* 0x000fc80008ffe4ff */
[----:B------:R-:W2:Y:S04]  /*1750*/  LDG.E.64 R14, desc[UR8][R28.64] ;  /* 0x000000081c0e7981 */ /* 0x000ea8000c1e1b00 */
[----:B------:R-:W2:Y:S01]  /*1760*/  LDG.E.64 R20, desc[UR8][R20.64+0x10] ;  /* 0x0000100814147981 */ /* 0x000ea2000c1e1b00 */
[----:B------:R-:W-:Y:S01]  /*1770*/  IADD3 R19, P1, PT, R27, R2, RZ ;  /* 0x000000021b137210 */ /* 0x000fe20007f3e0ff */
[----:B--2---:R-:W-:-:S04]  /*1780*/  DADD R14, R20, R14 ;  /* 0x00000000140e7229 */ /* 0x004fc8000000000e */
[----:B------:R-:W-:Y:S01]  /*1790*/  IMAD.X R20, R7, 0x1, R22, P1 ;  /* 0x0000000107147824 */ /* 0x000fe200008e0616 */
[----:B------:R-:W-:-:S04]  /*17a0*/  LEA R18, P1, R19, UR12, 0x3 ;  /* 0x0000000c13127c11 */ /* 0x000fc8000f8218ff */
[----:B------:R-:W-:-:S06]  /*17b0*/  LEA.HI.X R19, R19, UR13, R20, 0x3, P1 ;  /* 0x0000000d13137c11 */ /* 0x000fcc00088f1c14 */
[----:B------:R-:W2:Y:S01]  /*17c0*/  LDG.E.64 R18, desc[UR8][R18.64+0x8] ;  /* 0x0000080812127981 */ /* 0x000ea2000c1e1b00 */
[----:B------:R-:W-:-:S05]  /*17d0*/  IADD3 R27, P1, PT, R27, -R2, RZ ;  /* 0x800000021b1b7210 */ /* 0x000fca0007f3e0ff */
[----:B------:R-:W-:Y:S01]  /*17e0*/  IMAD.X R22, R22, 0x1, ~R7, P1 ;  /* 0x0000000116167824 */ /* 0x000fe200008e0e07 */
[----:B------:R-:W-:-:S04]  /*17f0*/  LEA R28, P1, R27, UR12, 0x3 ;  /* 0x0000000c1b1c7c11 */ /* 0x000fc8000f8218ff */
[----:B------:R-:W-:-:S06]  /*1800*/  LEA.HI.X R29, R27, UR13, R22, 0x3, P1 ;  /* 0x0000000d1b1d7c11 */ /* 0x000fcc00088f1c16 */
[----:B------:R-:W3:Y:S01]  /*1810*/  LDG.E.64 R28, desc[UR8][R28.64+0x8] ;  /* 0x000008081c1c7981 */ /* 0x000ee2000c1e1b00 */
[----:B------:R-:W-:-:S05]  /*1820*/  IABS R22, R6 ;  /* 0x0000000600167213 */ /* 0x000fca0000000000 */
[----:B------:R-:W-:-:S04]  /*1830*/  IMAD.HI.U32 R20, R13, R22, RZ ;  /* 0x000000160d147227 */ /* 0x000fc800078e00ff */
[----:B------:R-:W-:-:S05]  /*1840*/  IMAD R21, R20, R23, R22 ;  /* 0x0000001714157224 */ /* 0x000fca00078e0216 */
[----:B------:R-:W-:-:S13]  /*1850*/  ISETP.GT.U32.AND P2, PT, R4, R21, PT ;  /* 0x000000150400720c */ /* 0x000fda0003f44070 */
[----:B------:R-:W-:-:S05]  /*1860*/  @!P2 IMAD.IADD R21, R21, 0x1, -R11 ;  /* 0x000000011515a824 */ /* 0x000fca00078e0a0b */
[----:B------:R-:W-:Y:S01]  /*1870*/  ISETP.GE.U32.AND P1, PT, R21, R4, PT ;  /* 0x000000041500720c */ /* 0x000fe20003f26070 */
[----:B------:R-:W-:-:S12]  /*1880*/  @!P2 VIADD R20, R20, 0x1 ;  /* 0x000000011414a836 */ /* 0x000fd80000000000 */
[----:B------:R-:W-:Y:S01]  /*1890*/  @P1 VIADD R20, R20, 0x1 ;  /* 0x0000000114141836 */ /* 0x000fe20000000000 */
[----:B------:R-:W-:-:S04]  /*18a0*/  IADD3 R26, P1, PT, R26, UR14, RZ ;  /* 0x0000000e1a1a7c10 */ /* 0x000fc8000ff3e0ff */
[----:B------:R-:W-:Y:S01]  /*18b0*/  IADD3.X R27, PT, PT, R24, UR15, RZ, P1, !PT ;  /* 0x0000000f181b7c10 */ /* 0x000fe20008ffe4ff */
[----:B--2---:R-:W-:Y:S01]  /*18c0*/  DADD R14, R14, R18 ;  /* 0x000000000e0e7229 */ /* 0x004fe20000000012 */
[----:B------:R-:W-:-:S04]  /*18d0*/  LOP3.LUT R18, R6, R3, RZ, 0x3c, !PT ;  /* 0x0000000306127212 */ /* 0x000fc800078e3cff */
[----:B------:R-:W-:-:S13]  /*18e0*/  ISETP.GE.AND P3, PT, R18, RZ, PT ;  /* 0x000000ff1200720c */ /* 0x000fda0003f66270 */
[----:B------:R-:W-:-:S05]  /*18f0*/  @!P3 IMAD.MOV R20, RZ, RZ, -R20 ;  /* 0x000000ffff14b224 */ /* 0x000fca00078e0a14 */
[----:B------:R-:W-:-:S05]  /*1900*/  SEL R21, R25, R20, !P0 ;  /* 0x0000001419157207 */ /* 0x000fca0004000000 */
[----:B------:R-:W-:Y:S02]  /*1910*/  IMAD.MOV R19, RZ, RZ, -R21 ;  /* 0x000000ffff137224 */ /* 0x000fe400078e0a15 */
[----:B------:R-:W-:Y:S02]  /*1920*/  IMAD R18, R21, R2, R2 ;  /* 0x0000000215127224 */ /* 0x000fe400078e0202 */
[----:B------:R-:W-:Y:S01]  /*1930*/  IMAD R19, R3, R19, R6 ;  /* 0x0000001303137224 */ /* 0x000fe200078e0206 */
[----:B---3--:R-:W-:-:S04]  /*1940*/  DADD R14, R14, R28 ;  /* 0x000000000e0e7229 */ /* 0x008fc8000000001c */
        /* <DEDUP_REMOVED lines=13> */
[----:B0-----:R-:W-:-:S05]  /*1a20*/  IADD3 R15, P1, PT, R29, R2, RZ ;  /* 0x000000021d0f7210 */ /* 0x001fca0007f3e0ff */
        /* <DEDUP_REMOVED lines=9> */
[----:B------:R-:W-:Y:S01]  /*1ac0*/  IABS R28, R8 ;  /* 0x00000008001c7213 */ /* 0x000fe20000000000 */
[----:B--2---:R-:W-:-:S04]  /*1ad0*/  DADD R18, R20, R18 ;  /* 0x0000000014127229 */ /* 0x004fc80000000012 */
        /* <DEDUP_REMOVED lines=41> */
[----:B------:R-:W-:-:S04]  /*1d70*/  IADD3 R20, P0, PT, R20, UR14, RZ ;  /* 0x0000000e14147c10 */ /* 0x000fc8000ff1e0ff */
[----:B------:R-:W-:Y:S01]  /*1d80*/  IADD3.X R21, PT, PT, R11, UR15, RZ, P0, !PT ;  /* 0x0000000f0b157c10 */ /* 0x000fe200087fe4ff */
[----:B------:R-:W-:-:S04]  /*1d90*/  UIADD3 UR7, UPT, UPT, UR7, 0x4, URZ ;  /* 0x0000000407077890 */ /* 0x000fc8000fffe0ff */
[----:B------:R-:W-:Y:S01]  /*1da0*/  UISETP.NE.AND UP0, UPT, UR7, URZ, UPT ;  /* 0x000000ff0700728c */ /* 0x000fe2000bf05270 */
[C---:B------:R-:W-:Y:S02]  /*1db0*/  IMAD R12, R9.reuse, 0x4, R12 ;  /* 0x00000004090c7824 */ /* 0x040fe400078e020c */
[C---:B------:R-:W-:Y:S02]  /*1dc0*/  IMAD R10, R9.reuse, 0x4, R10 ;  /* 0x00000004090a7824 */ /* 0x040fe400078e020a */
[C---:B------:R-:W-:Y:S02]  /*1dd0*/  IMAD R6, R9.reuse, 0x4, R6 ;  /* 0x0000000409067824 */ /* 0x040fe400078e0206 */
[----:B------:R-:W-:Y:S01]  /*1de0*/  IMAD R8, R9, 0x4, R8 ;  /* 0x0000000409087824 */ /* 0x000fe200078e0208 */
[----:B--2---:R-:W-:-:S08]  /*1df0*/  DADD R24, R14, R22 ;  /* 0x000000000e187229 */ /* 0x004fd00000000016 */
[----:B---3--:R-:W-:-:S08]  /*1e00*/  DADD R24, R24, R16 ;  /* 0x0000000018187229 */ /* 0x008fd00000000010 */
[----:B----4-:R-:W-:-:S08]  /*1e10*/  DADD R24, R24, R18 ;  /* 0x0000000018187229 */ /* 0x010fd00000000012 */
[----:B------:R-:W-:-:S07]  /*1e20*/  DMUL R24, R24, 0.25 ;  /* 0x3fd0000018187828 */ /* 0x000fce0000000000 */
[----:B------:R1:W-:Y:S01]  /*1e30*/  STG.E.64 desc[UR8][R20.64+0x8], R24 ;  /* 0x0000081814007986 */ /* 0x0003e2000c101b08 */
[----:B------:R-:W-:Y:S05]  /*1e40*/  BRA.U UP0, `(.L_x_15) ;  /* 0xfffffff100f87547 */ /* 0x000fea000b83ffff */
.L_x_14:
[----:B------:R-:W-:-:S06]  /*1e50*/  ULOP3.LUT UP0, UR6, UR6, 0x3, URZ, 0xc0, !UPT ;  /* 0x0000000306067892 */ /* 0x000fcc000f80c0ff */
[----:B------:R-:W-:-:S13]  /*1e60*/  PLOP3.LUT P0, PT, PT, PT, UP0, 0x80, 0x8 ;  /* 0x000000000008781c */ /* 0x000fda0003f0f008 */
[----:B------:R-:W-:Y:S05]  /*1e70*/  @!P0 EXIT ;  /* 0x000000000000894d */ /* 0x000fea0003800000 */
[----:B------:R-:W0:Y:S01]  /*1e80*/  LDC R4, c[0x0][0x39c] ;  /* 0x0000e700ff047b82 */ /* 0x000e220000000800 */
[----:B------:R-:W-:Y:S01]  /*1e90*/  UISETP.NE.AND UP0, UPT, UR6, 0x1, UPT ;  /* 0x000000010600788c */ /* 0x000fe2000bf05270 */
[----:B0-----:R-:W-:-:S04]  /*1ea0*/  LOP3.LUT R4, R4, 0x1, RZ, 0xc0, !PT ;  /* 0x0000000104047812 */ /* 0x001fc800078ec0ff */
[----:B------:R-:W-:-:S04]  /*1eb0*/  ISETP.NE.U32.AND P0, PT, R4, 0x1, PT ;  /* 0x000000010400780c */ /* 0x000fc80003f05070 */
[----:B------:R-:W-:Y:S09]  /*1ec0*/  BRA.U !UP0, `(.L_x_16) ;  /* 0x0000000508ac7547 */ /* 0x000ff2000b800000 */
[-C--:B------:R-:W-:Y:S01]  /*1ed0*/  IABS R22, R3.reuse ;  /* 0x0000000300167213 */ /* 0x080fe20000000000 */
[----:B------:R-:W-:Y:S01]  /*1ee0*/  IMAD R6, R0, UR4, R5 ;  /* 0x0000000400067c24 */ /* 0x000fe2000f8e0205 */
[-C--:B------:R-:W-:Y:S01]  /*1ef0*/  IABS R8, R3.reuse ;  /* 0x0000000300087213 */ /* 0x080fe20000000000 */
[----:B------:R-:W0:Y:S01]  /*1f00*/  LDCU.128 UR12, c[0x0][0x380] ;  /* 0x00007000ff0c77ac */ /* 0x000e220008000c00 */
[----:B------:R-:W2:Y:S01]  /*1f10*/  I2F.RP R4, R22 ;  /* 0x0000001600047306 */ /* 0x000ea20000209400 */
[----:B-1----:R-:W-:Y:S02]  /*1f20*/  LOP3.LUT R20, RZ, R3, RZ, 0x33, !PT ;  /* 0x00000003ff147212 */ /* 0x002fe400078e33ff */
[----:B------:R-:W-:Y:S01]  /*1f30*/  IMAD.MOV R10, RZ, RZ, -R8 ;  /* 0x000000ffff0a7224 */ /* 0x000fe200078e0a08 */
[----:B------:R-:W-:Y:S01]  /*1f40*/  IABS R7, R6 ;  /* 0x0000000600077213 */ /* 0x000fe20000000000 */
[----:B------:R-:W-:-:S03]  /*1f50*/  IMAD.MOV.U32 R8, RZ, RZ, RZ ;  /* 0x000000ffff087224 */ /* 0x000fc600078e00ff */
[----:B--2---:R-:W1:Y:S02]  /*1f60*/  MUFU.RCP R4, R4 ;  /* 0x0000000400047308 */ /* 0x004e640000001000 */
[----:B-1----:R-:W-:-:S06]  /*1f70*/  VIADD R9, R4, 0xffffffe ;  /* 0x0ffffffe04097836 */ /* 0x002fcc0000000000 */
[----:B------:R-:W1:Y:S02]  /*1f80*/  F2I.FTZ.U32.TRUNC.NTZ R9, R9 ;  /* 0x0000000900097305 */ /* 0x000e64000021f000 */
[----:B-1----:R-:W-:-:S04]  /*1f90*/  IMAD.MOV R21, RZ, RZ, -R9 ;  /* 0x000000ffff157224 */ /* 0x002fc800078e0a09 */
[----:B------:R-:W-:-:S04]  /*1fa0*/  IMAD R21, R21, R22, RZ ;  /* 0x0000001615157224 */ /* 0x000fc800078e02ff */
[----:B------:R-:W-:-:S04]  /*1fb0*/  IMAD.HI.U32 R21, R9, R21, R8 ;  /* 0x0000001509157227 */ /* 0x000fc800078e0008 */
[----:B------:R-:W-:Y:S02]  /*1fc0*/  IMAD.MOV.U32 R8, RZ, RZ, R7 ;  /* 0x000000ffff087224 */ /* 0x000fe400078e0007 */
[----:B------:R-:W-:Y:S02]  /*1fd0*/  IMAD.MOV.U32 R9, RZ, RZ, R10 ;  /* 0x000000ffff097224 */ /* 0x000fe400078e000a */
[----:B------:R-:W-:Y:S01]  /*1fe0*/  IMAD.HI.U32 R4, R21, R8, RZ ;  /* 0x0000000815047227 */ /* 0x000fe200078e00ff */
[----:B------:R-:W1:Y:S03]  /*1ff0*/  LDC.64 R10, c[0x0][0x380] ;  /* 0x0000e000ff0a7b82 */ /* 0x000e660000000a00 */
[----:B------:R-:W-:-:S05]  /*2000*/  IMAD R7, R4, R9, R8 ;  /* 0x0000000904077224 */ /* 0x000fca00078e0208 */
        /* <DEDUP_REMOVED lines=16> */
[----:B-1----:R-:W-:Y:S01]  /*2110*/  IMAD.WIDE R12, R13, 0x8, R10 ;  /* 0x000000080d0c7825 */ /* 0x002fe200078e020a */
[----:B------:R-:W-:Y:S02]  /*2120*/  SHF.R.S32.HI R8, RZ, 0x1f, R2 ;  /* 0x0000001fff087819 */ /* 0x000fe40000011402 */
[----:B------:R-:W-:Y:S01]  /*2130*/  LEA.HI.X.SX32 R17, R7, R4, 0x1, P2 ;  /* 0x0000000407117211 */ /* 0x000fe200010f0eff */
[C---:B------:R-:W-:Y:S01]  /*2140*/  IMAD.SHL.U32 R4, R19.reuse, 0x8, RZ ;  /* 0x0000000813047824 */ /* 0x040fe200078e00ff */
[C---:B------:R-:W-:Y:S01]  /*2150*/  IADD3 R16, P3, PT, R19.reuse, R2, RZ ;  /* 0x0000000213107210 */ /* 0x040fe20007f7e0ff */
[----:B------:R-:W2:Y:S01]  /*2160*/  LDG.E.64 R12, desc[UR8][R12.64] ;  /* 0x000000080c0c7981 */ /* 0x000ea2000c1e1b00 */
[----:B------:R-:W-:-:S02]  /*2170*/  SHF.L.U64.HI R7, R19, 0x3, R17 ;  /* 0x0000000313077819 */ /* 0x000fc40000010211 */
[----:B0-----:R-:W-:Y:S01]  /*2180*/  IADD3 R14, P2, PT, R4, UR12, RZ ;  /* 0x0000000c040e7c10 */ /* 0x001fe2000ff5e0ff */
[----:B------:R-:W-:-:S03]  /*2190*/  IMAD.X R25, R8, 0x1, R17, P3 ;  /* 0x0000000108197824 */ /* 0x000fc600018e0611 */
[----:B------:R-:W-:Y:S02]  /*21a0*/  IADD3.X R15, PT, PT, R7, UR13, RZ, P2, !PT ;  /* 0x0000000d070f7c10 */ /* 0x000fe400097fe4ff */
[C---:B------:R-:W-:Y:S02]  /*21b0*/  LEA R18, P2, R16.reuse, UR12, 0x3 ;  /* 0x0000000c10127c11 */ /* 0x040fe4000f8418ff */
        /* <DEDUP_REMOVED lines=8> */
[----:B------:R-:W-:-:S05]  /*2240*/  IMAD.IADD R6, R0, 0x1, R6 ;  /* 0x0000000100067824 */ /* 0x000fca00078e0206 */
[----:B------:R-:W-:-:S05]  /*2250*/  IABS R26, R6 ;  /* 0x00000006001a7213 */ /* 0x000fca0000000000 */
        /* <DEDUP_REMOVED lines=11> */
[----:B--2---:R-:W-:-:S04]  /*2310*/  DADD R12, R14, R12 ;  /* 0x000000000e0c7229 */ /* 0x004fc8000000000c */
[----:B------:R-:W-:-:S04]  /*2320*/  IMAD.MOV R14, RZ, RZ, -R9 ;  /* 0x000000ffff0e7224 */ /* 0x000fc800078e0a09 */
[----:B------:R-:W-:Y:S01]  /*2330*/  IMAD R6, R3, R14, R6 ;  /* 0x0000000e03067224 */ /* 0x000fe200078e0206 */
[----:B---3--:R-:W-:Y:S01]  /*2340*/  DADD R18, R12, R18 ;  /* 0x000000000c127229 */ /* 0x008fe20000000012 */
[----:B------:R-:W-:-:S03]  /*2350*/  IMAD R13, R9, R2, R2 ;  /* 0x00000002090d7224 */ /* 0x000fc600078e0202 */
[----:B------:R-:W-:Y:S02]  /*2360*/  SHF.R.S32.HI R12, RZ, 0x1f, R6 ;  /* 0x0000001fff0c7819 */ /* 0x000fe40000011406 */
[C---:B------:R-:W-:Y:S02]  /*2370*/  IADD3 R9, P1, PT, R6.reuse, R13, RZ ;  /* 0x0000000d06097210 */ /* 0x040fe40007f3e0ff */
[----:B----4-:R-:W-:Y:S01]  /*2380*/  DADD R16, R18, R16 ;  /* 0x0000000012107229 */ /* 0x010fe20000000010 */
[----:B------:R-:W-:Y:S01]  /*2390*/  IMAD.IADD R19, R6, 0x1, R13 ;  /* 0x0000000106137824 */ /* 0x000fe200078e020d */
[----:B------:R-:W-:Y:S01]  /*23a0*/  LEA.HI.X.SX32 R15, R13, R12, 0x1, P1 ;  /* 0x0000000c0d0f7211 */ /* 0x000fe200008f0eff */
[----:B------:R-:W-:Y:S01]  /*23b0*/  IMAD.SHL.U32 R14, R9, 0x8, RZ ;  /* 0x00000008090e7824 */ /* 0x000fe200078e00ff */
[----:B------:R-:W-:Y:S01]  /*23c0*/  IADD3 R12, P1, PT, R4, UR14, RZ ;  /* 0x0000000e040c7c10 */ /* 0x000fe2000ff3e0ff */
[----:B------:R-:W-:Y:S01]  /*23d0*/  IMAD.WIDE R10, R19, 0x8, R10 ;  /* 0x00000008130a7825 */ /* 0x000fe200078e020a */
[----:B------:R-:W-:-:S02]  /*23e0*/  SHF.L.U64.HI R4, R9, 0x3, R15 ;  /* 0x0000000309047819 */ /* 0x000fc4000001020f */
[----:B------:R-:W-:Y:S01]  /*23f0*/  IADD3 R6, P2, PT, R14, UR12, RZ ;  /* 0x0000000c0e067c10 */ /* 0x000fe2000ff5e0ff */
[----:B------:R-:W-:Y:S01]  /*2400*/  DMUL R16, R16, 0.25 ;  /* 0x3fd0000010107828 */ /* 0x000fe20000000000 */
[----:B------:R-:W-:Y:S02]  /*2410*/  IADD3.X R13, PT, PT, R7, UR15, RZ, P1, !PT ;  /* 0x0000000f070d7c10 */ /* 0x000fe40008ffe4ff */
[----:B------:R-:W-:Y:S02]  /*2420*/  IADD3 R19, P1, PT, R9, R2, RZ ;  /* 0x0000000209137210 */ /* 0x000fe40007f3e0ff */
        /* <DEDUP_REMOVED lines=8> */
[----:B------:R-:W-:Y:S01]  /*24b0*/  IMAD.X R8, R15, 0x1, ~R8, P2 ;  /* 0x000000010f087824 */ /* 0x000fe200010e0e08 */
[C---:B------:R-:W-:Y:S02]  /*24c0*/  LEA R20, P1, R9.reuse, UR12, 0x3 ;  /* 0x0000000c09147c11 */ /* 0x040fe4000f8218ff */
[----:B------:R-:W3:Y:S02]  /*24d0*/  LDG.E.64 R18, desc[UR8][R18.64+0x8] ;  /* 0x0000080812127981 */ /* 0x000ee4000c1e1b00 */
[----:B------:R-:W-:-:S05]  /*24e0*/  LEA.HI.X R21, R9, UR13, R8, 0x3, P1 ;  /* 0x0000000d09157c11 */ /* 0x000fca00088f1c08 */
[----:B0-----:R-:W4:Y:S01]  /*24f0*/  LDG.E.64 R12, desc[UR8][R20.64+0x8] ;  /* 0x00000808140c7981 */ /* 0x001f22000c1e1b00 */
[----:B------:R-:W-:-:S04]  /*2500*/  IADD3 R14, P1, PT, R14, UR14, RZ ;  /* 0x0000000e0e0e7c10 */ /* 0x000fc8000ff3e0ff */
[----:B------:R-:W-:Y:S01]  /*2510*/  IADD3.X R15, PT, PT, R4, UR15, RZ, P1, !PT ;  /* 0x0000000f040f7c10 */ /* 0x000fe20008ffe4ff */
[----:B------:R-:W-:Y:S01]  /*2520*/  UIADD3 UR4, UPT, UPT, UR4, 0x2, URZ ;  /* 0x0000000204047890 */ /* 0x000fe2000fffe0ff */
[----:B--2---:R-:W-:-:S08]  /*2530*/  DADD R8, R6, R10 ;  /* 0x0000000006087229 */ /* 0x004fd0000000000a */
[----:B---3--:R-:W-:-:S08]  /*2540*/  DADD R8, R8, R18 ;  /* 0x0000000008087229 */ /* 0x008fd00000000012 */
[----:B----4-:R-:W-:-:S08]  /*2550*/  DADD R8, R8, R12 ;  /* 0x0000000008087229 */ /* 0x010fd0000000000c */
[----:B------:R-:W-:-:S07]  /*2560*/  DMUL R8, R8, 0.25 ;  /* 0x3fd0000008087828 */ /* 0x000fce0000000000 */
[----:B------:R0:W-:Y:S04]  /*2570*/  STG.E.64 desc[UR8][R14.64+0x8], R8 ;  /* 0x000008080e007986 */ /* 0x0001e8000c101b08 */
.L_x_16:
[----:B------:R-:W-:Y:S05]  /*2580*/  @!P0 EXIT ;  /* 0x000000000000894d */ /* 0x000fea0003800000 */
[-C--:B0-----:R-:W-:Y:S01]  /*2590*/  IABS R9, R3.reuse ;  /* 0x0000000300097213 */ /* 0x081fe20000000000 */
[----:B------:R-:W-:Y:S01]  /*25a0*/  IMAD R8, R0, UR4, R5 ;  /* 0x0000000400087c24 */ /* 0x000fe2000f8e0205 */
[----:B------:R-:W-:Y:S01]  /*25b0*/  IABS R0, R3 ;  /* 0x0000000300007213 */ /* 0x000fe20000000000 */
[----:B------:R-:W0:Y:S01]  /*25c0*/  LDCU.128 UR12, c[0x0][0x380] ;  /* 0x00007000ff0c77ac */ /* 0x000e220008000c00 */
[----:B------:R-:W2:Y:S01]  /*25d0*/  I2F.RP R4, R9 ;  /* 0x0000000900047306 */ /* 0x000ea20000209400 */
[----:B------:R-:W-:-:S07]  /*25e0*/  SHF.R.S32.HI R15, RZ, 0x1f, R2 ;  /* 0x0000001fff0f7819 */ /* 0x000fce0000011402 */
[----:B--2---:R-:W2:Y:S02]  /*25f0*/  MUFU.RCP R4, R4 ;  /* 0x0000000400047308 */ /* 0x004ea40000001000 */
[----:B--2---:R-:W-:Y:S02]  /*2600*/  VIADD R6, R4, 0xffffffe ;  /* 0x0ffffffe04067836 */ /* 0x004fe40000000000 */
[----:B------:R-:W-:-:S04]  /*2610*/  IMAD.MOV R4, RZ, RZ, -R0 ;  /* 0x000000ffff047224 */ /* 0x000fc800078e0a00 */
[----:B------:R2:W3:Y:S02]  /*2620*/  F2I.FTZ.U32.TRUNC.NTZ R7, R6 ;  /* 0x0000000600077305 */ /* 0x0004e4000021f000 */
[----:B--2---:R-:W-:Y:S02]  /*2630*/  IMAD.MOV.U32 R6, RZ, RZ, RZ ;  /* 0x000000ffff067224 */ /* 0x004fe400078e00ff */
[----:B---3--:R-:W-:-:S04]  /*2640*/  IMAD.MOV R10, RZ, RZ, -R7 ;  /* 0x000000ffff0a7224 */ /* 0x008fc800078e0a07 */
[----:B------:R-:W-:Y:S01]  /*2650*/  IMAD R5, R10, R9, RZ ;  /* 0x000000090a057224 */ /* 0x000fe200078e02ff */
[----:B------:R-:W-:-:S03]  /*2660*/  IABS R10, R8 ;  /* 0x00000008000a7213 */ /* 0x000fc60000000000 */
[----:B------:R-:W-:-:S04]  /*2670*/  IMAD.HI.U32 R0, R7, R5, R6 ;  /* 0x0000000507007227 */ /* 0x000fc800078e0006 */
[----:B------:R-:W-:-:S04]  /*2680*/  IMAD.MOV.U32 R5, RZ, RZ, R10 ;  /* 0x000000ffff057224 */ /* 0x000fc800078e000a */
[----:B------:R-:W-:-:S04]  /*2690*/  IMAD.HI.U32 R0, R0, R5, RZ ;  /* 0x0000000500007227 */ /* 0x000fc800078e00ff */
[----:B------:R-:W-:-:S05]  /*26a0*/  IMAD R4, R0, R4, R5 ;  /* 0x0000000400047224 */ /* 0x000fca00078e0205 */
[----:B------:R-:W-:-:S13]  /*26b0*/  ISETP.GT.U32.AND P1, PT, R9, R4, PT ;  /* 0x000000040900720c */ /* 0x000fda0003f24070 */
[----:B------:R-:W-:Y:S02]  /*26c0*/  @!P1 IMAD.IADD R4, R4, 0x1, -R9 ;  /* 0x0000000104049824 */ /* 0x000fe400078e0a09 */
[----:B------:R-:W-:Y:S01]  /*26d0*/  @!P1 VIADD R0, R0, 0x1 ;  /* 0x0000000100009836 */ /* 0x000fe20000000000 */
[----:B------:R-:W-:Y:S02]  /*26e0*/  ISETP.NE.AND P1, PT, R3, RZ, PT ;  /* 0x000000ff0300720c */ /* 0x000fe40003f25270 */
[----:B------:R-:W-:Y:S02]  /*26f0*/  ISETP.GE.U32.AND P0, PT, R4, R9, PT ;  /* 0x000000090400720c */ /* 0x000fe40003f06070 */
[----:B------:R-:W-:-:S04]  /*2700*/  LOP3.LUT R4, R8, R3, RZ, 0x3c, !PT ;  /* 0x0000000308047212 */ /* 0x000fc800078e3cff */
[----:B------:R-:W-:Y:S02]  /*2710*/  ISETP.GE.AND P2, PT, R4, RZ, PT ;  /* 0x000000ff0400720c */ /* 0x000fe40003f46270 */
[----:B------:R-:W2:Y:S05]  /*2720*/  LDC.64 R4, c[0x0][0x380] ;  /* 0x0000e000ff047b82 */ /* 0x000eaa0000000a00 */
[----:B------:R-:W-:-:S06]  /*2730*/  @P0 VIADD R0, R0, 0x1 ;  /* 0x0000000100000836 */ /* 0x000fcc0000000000 */
[----:B------:R-:W-:Y:S01]  /*2740*/  @!P2 IMAD.MOV R0, RZ, RZ, -R0 ;  /* 0x000000ffff00a224 */ /* 0x000fe200078e0a00 */
[----:B------:R-:W-:-:S05]  /*2750*/  @!P1 LOP3.LUT R0, RZ, R3, RZ, 0x33, !PT ;  /* 0x00000003ff009212 */ /* 0x000fca00078e33ff */
[----:B------:R-:W-:-:S04]  /*2760*/  IMAD.MOV R6, RZ, RZ, -R0 ;  /* 0x000000ffff067224 */ /* 0x000fc800078e0a00 */
[----:B------:R-:W-:Y:S02]  /*2770*/  IMAD R3, R3, R6, R8 ;  /* 0x0000000603037224 */ /* 0x000fe400078e0208 */
[----:B------:R-:W-:-:S03]  /*2780*/  IMAD R6, R0, R2, R2 ;  /* 0x0000000200067224 */ /* 0x000fc600078e0202 */
[----:B------:R-:W-:Y:S02]  /*2790*/  SHF.R.S32.HI R7, RZ, 0x1f, R3 ;  /* 0x0000001fff077819 */ /* 0x000fe40000011403 */
[C---:B------:R-:W-:Y:S01]  /*27a0*/  IADD3 R13, P0, PT, R3.reuse, R6, RZ ;  /* 0x00000006030d7210 */ /* 0x040fe20007f1e0ff */
[----:B------:R-:W-:-:S03]  /*27b0*/  IMAD.IADD R3, R3, 0x1, R6 ;  /* 0x0000000103037824 */ /* 0x000fc600078e0206 */
[----:B------:R-:W-:Y:S01]  /*27c0*/  LEA.HI.X.SX32 R16, R6, R7, 0x1, P0 ;  /* 0x0000000706107211 */ /* 0x000fe200000f0eff */
[C---:B------:R-:W-:Y:S01]  /*27d0*/  IMAD.SHL.U32 R0, R13.reuse, 0x8, RZ ;  /* 0x000000080d007824 */ /* 0x040fe200078e00ff */
[----:B------:R-:W-:Y:S01]  /*27e0*/  IADD3 R7, P1, PT, R13, R2, RZ ;  /* 0x000000020d077210 */ /* 0x000fe20007f3e0ff */
[----:B--2---:R-:W-:Y:S01]  /*27f0*/  IMAD.WIDE R4, R3, 0x8, R4 ;  /* 0x0000000803047825 */ /* 0x004fe200078e0204 */
[--C-:B------:R-:W-:Y:S02]  /*2800*/  SHF.L.U64.HI R14, R13, 0x3, R16.reuse ;  /* 0x000000030d0e7819 */ /* 0x100fe40000010210 */
[----:B0-----:R-:W-:Y:S01]  /*2810*/  IADD3 R10, P0, PT, R0, UR12, RZ ;  /* 0x0000000c000a7c10 */ /* 0x001fe2000ff1e0ff */
[----:B------:R-:W-:Y:S02]  /*2820*/  IMAD.X R12, R15, 0x1, R16, P1 ;  /* 0x000000010f0c7824 */ /* 0x000fe400008e0610 */
[----:B------:R-:W2:Y:S01]  /*2830*/  LDG.E.64 R4, desc[UR8][R4.64] ;  /* 0x0000000804047981 */ /* 0x000ea2000c1e1b00 */
[----:B------:R-:W-:-:S02]  /*2840*/  IADD3.X R11, PT, PT, R14, UR13, RZ, P0, !PT ;  /* 0x0000000d0e0b7c10 */ /* 0x000fc400087fe4ff */
[----:B------:R-:W-:Y:S02]  /*2850*/  LEA R6, P0, R7, UR12, 0x3 ;  /* 0x0000000c07067c11 */ /* 0x000fe4000f8018ff */
[----:B------:R-:W-:Y:S01]  /*2860*/  IADD3 R2, P1, PT, R13, -R2, RZ ;  /* 0x800000020d027210 */ /* 0x000fe20007f3e0ff */
[----:B------:R-:W2:Y:S01]  /*2870*/  LDG.E.64 R8, desc[UR8][R10.64+0x10] ;  /* 0x000010080a087981 */ /* 0x000ea2000c1e1b00 */
[----:B------:R-:W-:Y:S02]  /*2880*/  LEA.HI.X R7, R7, UR13, R12, 0x3, P0 ;  /* 0x0000000d07077c11 */ /* 0x000fe400080f1c0c */
[----:B------:R-:W-:Y:S01]  /*2890*/  LEA R12, P0, R2, UR12, 0x3 ;  /* 0x0000000c020c7c11 */ /* 0x000fe2000f8018ff */
[----:B------:R-:W-:-:S03]  /*28a0*/  IMAD.X R3, R16, 0x1, ~R15, P1 ;  /* 0x0000000110037824 */ /* 0x000fc600008e0e0f */
[----:B------:R-:W3:Y:S02]  /*28b0*/  LDG.E.64 R6, desc[UR8][R6.64+0x8] ;  /* 0x0000080806067981 */ /* 0x000ee4000c1e1b00 */
[----:B------:R-:W-:-:S05]  /*28c0*/  LEA.HI.X R13, R2, UR13, R3, 0x3, P0 ;  /* 0x0000000d020d7c11 */ /* 0x000fca00080f1c03 */
[----:B------:R-:W4:Y:S01]  /*28d0*/  LDG.E.64 R2, desc[UR8][R12.64+0x8] ;  /* 0x000008080c027981 */ /* 0x000f22000c1e1b00 */
[----:B--2---:R-:W-:-:S08]  /*28e0*/  DADD R8, R8, R4 ;  /* 0x0000000008087229 */ /* 0x004fd00000000004 */
[----:B---3--:R-:W-:Y:S01]  /*28f0*/  DADD R8, R8, R6 ;  /* 0x0000000008087229 */ /* 0x008fe20000000006 */
[----:B------:R-:W-:-:S07]  /*2900*/  IADD3 R4, P0, PT, R0, UR14, RZ ;  /* 0x0000000e00047c10 */ /* 0x000fce000ff1e0ff */
[----:B----4-:R-:W-:Y:S01]  /*2910*/  DADD R2, R8, R2 ;  /* 0x0000000008027229 */ /* 0x010fe20000000002 */
[----:B------:R-:W-:-:S07]  /*2920*/  IADD3.X R5, PT, PT, R14, UR15, RZ, P0, !PT ;  /* 0x0000000f0e057c10 */ /* 0x000fce00087fe4ff */
[----:B------:R-:W-:-:S07]  /*2930*/  DMUL R2, R2, 0.25 ;  /* 0x3fd0000002027828 */ /* 0x000fce0000000000 */
[----:B------:R-:W-:Y:S01]  /*2940*/  STG.E.64 desc[UR8][R4.64+0x8], R2 ;  /* 0x0000080204007986 */ /* 0x000fe2000c101b08 */
[----:B------:R-:W-:Y:S05]  /*2950*/  EXIT ;  /* 0x000000000000794d */ /* 0x000fea0003800000 */
.L_x_13:
[----:B------:R-:W-:-:S04]  /*2960*/  ISETP.LT.AND P0, PT, R5, UR23, PT ;  /* 0x0000001705007c0c */ /* 0x000fc8000bf01270 */
[----:B------:R-:W-:-:S13]  /*2970*/  ISETP.LE.OR P0, PT, R5, UR22, !P0 ;  /* 0x0000001605007c0c */ /* 0x000fda000c703670 */
[----:B------:R-:W-:Y:S05]  /*2980*/  @P0 EXIT ;  /* 0x000000000000094d */ /* 0x000fea0003800000 */
[----:B------:R-:W0:Y:S02]  /*2990*/  LDCU.64 UR24, c[0x0][0x398] ;  /* 0x00007300ff1877ac */ /* 0x000e240008000a00 */
[----:B0-----:R-:W-:-:S13]  /*29a0*/  ISETP.LE.AND P0, PT, RZ, UR25, PT ;  /* 0x00000019ff007c0c */ /* 0x001fda000bf03270 */
[----:B------:R-:W-:Y:S05]  /*29b0*/  @!P0 EXIT ;  /* 0x000000000000894d */ /* 0x000fea0003800000 */
[----:B------:R-:W0:Y:S01]  /*29c0*/  LDCU UR4, c[0x0][0x390] ;  /* 0x00007200ff0477ac */ /* 0x000e220008000800 */
[----:B------:R-:W-:Y:S02]  /*29d0*/  UISETP.GE.U32.AND UP0, UPT, UR25, 0x3, UPT ;  /* 0x000000031900788c */ /* 0x000fe4000bf06070 */
[----:B------:R-:W-:Y:S01]  /*29e0*/  UIADD3 UR7, UPT, UPT, UR25, 0x1, URZ ;  /* 0x0000000119077890 */ /* 0x000fe2000fffe0ff */
[----:B0-----:R-:W-:Y:S01]  /*29f0*/  IMAD.U32 R2, RZ, RZ, UR4 ;  /* 0x00000004ff027e24 */ /* 0x001fe2000f8e00ff */
[----:B------:R-:W-:-:S03]  /*2a00*/  UMOV UR4, URZ ;  /* 0x000000ff00047c82 */ /* 0x000fc60008000000 */
[----:B------:R-:W-:-:S04]  /*2a10*/  VIADD R3, R2, 0xfffffffe ;  /* 0xfffffffe02037836 */ /* 0x000fc80000000000 */
[----:B------:R-:W-:Y:S01]  /*2a20*/  IMAD R4, R3, UR24, R5 ;  /* 0x0000001803047c24 */ /* 0x000fe2000f8e0205 */
[----:B------:R-:W-:Y:S06]  /*2a30*/  BRA.U !UP0, `(.L_x_17) ;  /* 0x0000001908c87547 */ /* 0x000fec000b800000 */
[-C--:B------:R-:W-:Y:S01]  /*2a40*/  IABS R5, R3.reuse ;  /* 0x0000000300057213 */ /* 0x080fe20000000000 */
[----:B------:R-:W0:Y:S01]  /*2a50*/  LDCU.128 UR12, c[0x0][0x380] ;  /* 0x00007000ff0c77ac */ /* 0x000e220008000c00 */
[----:B------:R-:W-:Y:S02]  /*2a60*/  IABS R13, R4 ;  /* 0x00000004000d7213 */ /* 0x000fe40000000000 */
[----:B------:R-:W1:Y:S01]  /*2a70*/  I2F.RP R6, R5 ;  /* 0x0000000500067306 */ /* 0x000e620000209400 */
[----:B------:R-:W-:-:S05]  /*2a80*/  IABS R12, R3 ;  /* 0x00000003000c7213 */ /* 0x000fca0000000000 */
[----:B------:R-:W-:Y:S02]  /*2a90*/  IMAD.MOV R12, RZ, RZ, -R12 ;  /* 0x000000ffff0c7224 */ /* 0x000fe400078e0a0c */
[----:B-1----:R-:W1:Y:S02]  /*2aa0*/  MUFU.RCP R6, R6 ;  /* 0x0000000600067308 */ /* 0x002e640000001000 */
[----:B-1----:R-:W-:-:S06]  /*2ab0*/  VIADD R10, R6, 0xffffffe ;  /* 0x0ffffffe060a7836 */ /* 0x002fcc0000000000 */
[----:B------:R1:W2:Y:S02]  /*2ac0*/  F2I.FTZ.U32.TRUNC.NTZ R11, R10 ;  /* 0x0000000a000b7305 */ /* 0x0002a4000021f000 */
[----:B-1----:R-:W-:Y:S02]  /*2ad0*/  IMAD.MOV.U32 R10, RZ, RZ, RZ ;  /* 0x000000ffff0a7224 */ /* 0x002fe400078e00ff */
[----:B--2---:R-:W-:-:S04]  /*2ae0*/  IMAD.MOV R8, RZ, RZ, -R11 ;  /* 0x000000ffff087224 */ /* 0x004fc800078e0a0b */
[----:B------:R-:W-:-:S04]  /*2af0*/  IMAD R9, R8, R5, RZ ;  /* 0x0000000508097224 */ /* 0x000fc800078e02ff */
[----:B------:R-:W-:Y:S01]  /*2b00*/  IMAD.HI.U32 R8, R11, R9, R10 ;  /* 0x000000090b087227 */ /* 0x000fe200078e000a */
[----:B------:R-:W-:-:S05]  /*2b10*/  LOP3.LUT R10, RZ, R3, RZ, 0x33, !PT ;  /* 0x00000003ff0a7212 */ /* 0x000fca00078e33ff */
[----:B------:R-:W-:-:S04]  /*2b20*/  IMAD.HI.U32 R6, R8, R13, RZ ;  /* 0x0000000d08067227 */ /* 0x000fc800078e00ff */
[----:B------:R-:W-:Y:S01]  /*2b30*/  IMAD R8, R6, R12, R13 ;  /* 0x0000000c06087224 */ /* 0x000fe200078e020d */
[----:B------:R-:W-:Y:S01]  /*2b40*/  UIADD3 UR4, UPT, UPT, UR20, UR18, URZ ;  /* 0x0000001214047290 */ /* 0x000fe2000fffe0ff */
[----:B------:R-:W-:Y:S01]  /*2b50*/  IMAD.MOV.U32 R16, RZ, RZ, RZ ;  /* 0x000000ffff107224 */ /* 0x000fe200078e00ff */
[----:B------:R-:W1:Y:S02]  /*2b60*/  LDC.64 R12, c[0x0][0x380] ;  /* 0x0000e000ff0c7b82 */ /* 0x000e640000000a00 */
        /* <DEDUP_REMOVED lines=9> */
[----:B------:R-:W-:Y:S01]  /*2c00*/  SEL R15, R10, R6, !P0 ;  /* 0x000000060a0f7207 */ /* 0x000fe20004000000 */
[----:B------:R-:W-:-:S04]  /*2c10*/  UIMAD UR4, UR4, UR11, UR19 ;  /* 0x0000000b040472a4 */ /* 0x000fc8000f8e0213 */
[----:B------:R-:W-:Y:S01]  /*2c20*/  IMAD.MOV R6, RZ, RZ, -R15 ;  /* 0x000000ffff067224 */ /* 0x000fe200078e0a0f */
[----:B------:R-:W-:Y:S01]  /*2c30*/  UIMAD UR4, UR4, UR10, UR21 ;  /* 0x0000000a040472a4 */ /* 0x000fe2000f8e0215 */
[----:B------:R-:W-:Y:S02]  /*2c40*/  IMAD R15, R15, R2, R2 ;  /* 0x000000020f0f7224 */ /* 0x000fe400078e0202 */
[----:B------:R-:W-:-:S03]  /*2c50*/  IMAD R6, R3, R6, R4 ;  /* 0x0000000603067224 */ /* 0x000fc600078e0204 */
[----:B------:R-:W-:Y:S02]  /*2c60*/  IMAD R17, R20, UR4, R7 ;  /* 0x0000000414117c24 */ /* 0x000fe4000f8e0207 */
[----:B------:R-:W-:Y:S02]  /*2c70*/  SHF.R.S32.HI R26, RZ, 0x1f, R6 ;  /* 0x0000001fff1a7819 */ /* 0x000fe40000011406 */
[----:B------:R-:W-:-:S04]  /*2c80*/  IADD3 R19, P1, PT, R6, R15, RZ ;  /* 0x0000000f06137210 */ /* 0x000fc80007f3e0ff */
[----:B------:R-:W-:Y:S01]  /*2c90*/  LEA.HI.X.SX32 R26, R15, R26, 0x1, P1 ;  /* 0x0000001a0f1a7211 */ /* 0x000fe200008f0eff */
[----:B------:R-:W-:Y:S02]  /*2ca0*/  IMAD.IADD R15, R6, 0x1, R15 ;  /* 0x00000001060f7824 */ /* 0x000fe400078e020f */
[----:B------:R-:W-:Y:S01]  /*2cb0*/  IMAD R6, R17, UR17, R24 ;  /* 0x0000001111067c24 */ /* 0x000fe2000f8e0218 */
[----:B------:R-:W-:Y:S01]  /*2cc0*/  IABS R8, R3 ;  /* 0x0000000300087213 */ /* 0x000fe20000000000 */
[C---:B------:R-:W-:Y:S01]  /*2cd0*/  IMAD.SHL.U32 R25, R19.reuse, 0x8, RZ ;  /* 0x0000000813197824 */ /* 0x040fe200078e00ff */
[----:B------:R-:W-:Y:S01]  /*2ce0*/  ULEA UR4, UR18, UR20, 0x1 ;  /* 0x0000001412047291 */ /* 0x000fe2000f8e08ff */
[----:B------:R-:W-:Y:S01]  /*2cf0*/  IMAD R6, R6, UR16, R21 ;  /* 0x0000001006067c24 */ /* 0x000fe2000f8e0215 */
[----:B------:R-:W-:Y:S01]  /*2d00*/  UIMAD UR6, UR18, 0x3, UR20 ;  /* 0x00000003120678a4 */ /* 0x000fe2000f8e0214 */
[----:B------:R-:W-:Y:S01]  /*2d10*/  IMAD.MOV.U32 R17, RZ, RZ, R11 ;  /* 0x000000ffff117224 */ /* 0x000fe200078e000b */
[----:B------:R-:W-:Y:S01]  /*2d20*/  SHF.L.U64.HI R23, R19, 0x3, R26 ;  /* 0x0000000313177819 */ /* 0x000fe2000001021a */
[----:B------:R-:W-:Y:S01]  /*2d30*/  IMAD R6, R3, UR24, R6 ;  /* 0x0000001803067c24 */ /* 0x000fe2000f8e0206 */
[----:B0-----:R-:W-:Y:S01]  /*2d40*/  IADD3 R28, P1, PT, R25, UR12, RZ ;  /* 0x0000000c191c7c10 */ /* 0x001fe2000ff3e0ff */
[----:B------:R-:W-:-:S03]  /*2d50*/  IMAD.HI.U32 R16, R11, R9, R16 ;  /* 0x000000090b107227 */ /* 0x000fc600078e0010 */
[----:B------:R-:W-:Y:S01]  /*2d60*/  IABS R17, R6 ;  /* 0x0000000600117213 */ /* 0x000fe20000000000 */
[----:B------:R-:W-:Y:S01]  /*2d70*/  IMAD.MOV R18, RZ, RZ, -R8 ;  /* 0x000000ffff127224 */ /* 0x000fe200078e0a08 */
[----:B------:R-:W-:Y:S01]  /*2d80*/  UIMAD UR4, UR4, UR11, UR19 ;  /* 0x0000000b040472a4 */ /* 0x000fe2000f8e0213 */
[----:B------:R-:W-:Y:S01]  /*2d90*/  IADD3.X R29, PT, PT, R23, UR13, RZ, P1, !PT ;  /* 0x0000000d171d7c10 */ /* 0x000fe20008ffe4ff */
[----:B-1----:R-:W-:-:S04]  /*2da0*/  IMAD.WIDE R14, R15, 0x8, R12 ;  /* 0x000000080f0e7825 */ /* 0x002fc800078e020c */
[----:B------:R-:W-:Y:S01]  /*2db0*/  IMAD.HI.U32 R8, R16, R17, RZ ;  /* 0x0000001110087227 */ /* 0x000fe200078e00ff */
[----:B------:R-:W-:Y:S01]  /*2dc0*/  UIMAD UR6, UR6, UR11, UR19 ;  /* 0x0000000b060672a4 */ /* 0x000fe2000f8e0213 */
[----:B------:R-:W2:Y:S02]  /*2dd0*/  LDG.E.64 R14, desc[UR8][R14.64] ;  /* 0x000000080e0e7981 */ /* 0x000ea4000c1e1b00 */
[----:B------:R-:W-:Y:S01]  /*2de0*/  IMAD R16, R8, R18, R17 ;  /* 0x0000001208107224 */ /* 0x000fe200078e0211 */
[----:B------:R-:W-:Y:S01]  /*2df0*/  UIMAD UR4, UR4, UR10, UR21 ;  /* 0x0000000a040472a4 */ /* 0x000fe2000f8e0215 */
[----:B------:R-:W2:Y:S01]  /*2e00*/  LDG.E.64 R28, desc[UR8][R28.64+0x10] ;  /* 0x000010081c1c7981 */ /* 0x000ea2000c1e1b00 */
[----:B------:R-:W-:Y:S02]  /*2e10*/  UIMAD UR6, UR6, UR10, UR21 ;  /* 0x0000000a060672a4 */ /* 0x000fe4000f8e0215 */
[----:B------:R-:W-:Y:S02]  /*2e20*/  ISETP.GT.U32.AND P1, PT, R5, R16, PT ;  /* 0x000000100500720c */ /* 0x000fe40003f24070 */
[----:B------:R-:W-:-:S02]  /*2e30*/  IMAD R17, R20, UR4, R7 ;  /* 0x0000000414117c24 */ /* 0x000fc4000f8e0207 */
[----:B------:R-:W-:Y:S02]  /*2e40*/  IMAD R7, R20, UR6, R7 ;  /* 0x0000000614077c24 */ /* 0x000fe4000f8e0207 */
[--C-:B------:R-:W-:Y:S01]  /*2e50*/  IMAD R22, R17, UR17, R24.reuse ;  /* 0x0000001111167c24 */ /* 0x100fe2000f8e0218 */
[----:B------:R-:W-:Y:S01]  /*2e60*/  IADD3 R17, P3, PT, R19, R2, RZ ;  /* 0x0000000213117210 */ /* 0x000fe20007f7e0ff */
[----:B------:R-:W-:Y:S01]  /*2e70*/  IMAD R24, R7, UR17, R24 ;  /* 0x0000001107187c24 */ /* 0x000fe2000f8e0218 */
[----:B------:R-:W-:-:S04]  /*2e80*/  SHF.R.S32.HI R7, RZ, 0x1f, R2 ;  /* 0x0000001fff077819 */ /* 0x000fc80000011402 */
[----:B------:R-:W-:Y:S02]  /*2e90*/  @!P1 IMAD.IADD R16, R16, 0x1, -R5 ;  /* 0x0000000110109824 */ /* 0x000fe400078e0a05 */
[----:B------:R-:W-:-:S03]  /*2ea0*/  IMAD.X R18, R7, 0x1, R26, P3 ;  /* 0x0000000107127824 */ /* 0x000fc600018e061a */
[----:B------:R-:W-:Y:S02]  /*2eb0*/  ISETP.GE.U32.AND P2, PT, R16, R5, PT ;  /* 0x000000051000720c */ /* 0x000fe40003f46070 */
        /* <DEDUP_REMOVED lines=8> */
[----:B------:R-:W-:-:S04]  /*2f40*/  LOP3.LUT R26, R6, R3, RZ, 0x3c, !PT ;  /* 0x00000003061a7212 */ /* 0x000fc800078e3cff */
[----:B------:R-:W-:Y:S01]  /*2f50*/  ISETP.GE.AND P3, PT, R26, RZ, PT ;  /* 0x000000ff1a00720c */ /* 0x000fe20003f66270 */
[----:B------:R-:W-:-:S04]  /*2f60*/  @!P1 VIADD R8, R8, 0x1 ;  /* 0x0000000108089836 */ /* 0x000fc80000000000 */
[----:B------:R-:W-:-:S08]  /*2f70*/  @P2 VIADD R8, R8, 0x1 ;  /* 0x0000000108082836 */ /* 0x000fd00000000000 */
[----:B------:R-:W-:-:S05]  /*2f80*/  @!P3 IMAD.MOV R8, RZ, RZ, -R8 ;  /* 0x000000ffff08b224 */ /* 0x000fca00078e0a08 */
[----:B------:R-:W-:-:S05]  /*2f90*/  SEL R27, R10, R8, !P0 ;  /* 0x000000080a1b7207 */ /* 0x000fca0004000000 */
[----:B------:R-:W-:-:S04]  /*2fa0*/  IMAD.MOV R8, RZ, RZ, -R27 ;  /* 0x000000ffff087224 */ /* 0x000fc800078e0a1b */
[----:B------:R-:W-:Y:S01]  /*2fb0*/  IMAD R8, R3, R8, R6 ;  /* 0x0000000803087224 */ /* 0x000fe200078e0206 */
[----:B--2---:R-:W-:-:S04]  /*2fc0*/  DADD R14, R28, R14 ;  /* 0x000000001c0e7229 */ /* 0x004fc8000000000e */
[----:B------:R-:W-:-:S04]  /*2fd0*/  SHF.R.S32.HI R28, RZ, 0x1f, R8 ;  /* 0x0000001fff1c7819 */ /* 0x000fc80000011408 */
[----:B---3--:R-:W-:-:S08]  /*2fe0*/  DADD R14, R14, R16 ;  /* 0x000000000e0e7229 */ /* 0x008fd00000000010 */
[----:B----4-:R-:W-:Y:S01]  /*2ff0*/  DADD R16, R14, R18 ;  /* 0x000000000e107229 */ /* 0x010fe20000000012 */
[----:B------:R-:W-:Y:S01]  /*3000*/  IMAD R19, R27, R2, R2 ;  /* 0x000000021b137224 */ /* 0x000fe200078e0202 */
[----:B------:R-:W-:-:S04]  /*3010*/  IADD3 R14, P1, PT, R25, UR14, RZ ;  /* 0x0000000e190e7c10 */ /* 0x000fc8000ff3e0ff */
[C---:B------:R-:W-:Y:S02]  /*3020*/  IADD3 R25, P2, PT, R8.reuse, R19, RZ ;  /* 0x0000001308197210 */ /* 0x040fe40007f5e0ff */
[----:B------:R-:W-:Y:S01]  /*3030*/  IADD3.X R15, PT, PT, R23, UR15, RZ, P1, !PT ;  /* 0x0000000f170f7c10 */ /* 0x000fe20008ffe4ff */
[----:B------:R-:W-:Y:S01]  /*3040*/  DMUL R16, R16, 0.25 ;  /* 0x3fd0000010107828 */ /* 0x000fe20000000000 */
[----:B------:R-:W-:Y:S01]  /*3050*/  LEA.HI.X.SX32 R28, R19, R28, 0x1, P2 ;  /* 0x0000001c131c7211 */ /* 0x000fe200010f0eff */
[C---:B------:R-:W-:Y:S02]  /*3060*/  IMAD.SHL.U32 R23, R25.reuse, 0x8, RZ ;  /* 0x0000000819177824 */ /* 0x040fe400078e00ff */
[----:B------:R-:W-:Y:S01]  /*3070*/  IMAD.IADD R19, R8, 0x1, R19 ;  /* 0x0000000108137824 */ /* 0x000fe200078e0213 */
[----:B------:R-:W-:Y:S02]  /*3080*/  SHF.L.U64.HI R18, R25, 0x3, R28 ;  /* 0x0000000319127819 */ /* 0x000fe4000001021c */
[----:B------:R-:W-:Y:S01]  /*3090*/  IADD3 R26, P1, PT, R23, UR12, RZ ;  /* 0x0000000c171a7c10 */ /* 0x000fe2000ff3e0ff */
[----:B------:R0:W-:Y:S03]  /*30a0*/  STG.E.64 desc[UR8][R14.64+0x8], R16 ;  /* 0x000008100e007986 */ /* 0x0001e6000c101b08 */
[----:B------:R-:W-:Y:S01]  /*30b0*/  IADD3.X R27, PT, PT, R18, UR13, RZ, P1, !PT ;  /* 0x0000000d121b7c10 */ /* 0x000fe20008ffe4ff */
[----:B0-----:R-:W-:-:S04]  /*30c0*/  IMAD.WIDE R16, R19, 0x8, R12 ;  /* 0x0000000813107825 */ /* 0x001fc800078e020c */
[----:B------:R-:W2:Y:S04]  /*30d0*/  LDG.E.64 R14, desc[UR8][R26.64+0x10] ;  /* 0x000010081a0e7981 */ /* 0x000ea8000c1e1b00 */
[----:B------:R-:W2:Y:S01]  /*30e0*/  LDG.E.64 R26, desc[UR8][R16.64] ;  /* 0x00000008101a7981 */ /* 0x000ea2000c1e1b00 */
[----:B------:R-:W-:-:S05]  /*30f0*/  IADD3 R8, P1, PT, R25, R2, RZ ;  /* 0x0000000219087210 */ /* 0x000fca0007f3e0ff */
[----:B------:R-:W-:Y:S01]  /*3100*/  IMAD.X R19, R7, 0x1, R28, P1 ;  /* 0x0000000107137824 */ /* 0x000fe200008e061c */
[----:B--2---:R-:W-:Y:S01]  /*3110*/  DADD R26, R14, R26 ;  /* 0x000000000e1a7229 */ /* 0x004fe2000000001a */
[----:B------:R-:W-:-:S04]  /*3120*/  LEA R14, P1, R8, UR12, 0x3 ;  /* 0x0000000c080e7c11 */ /* 0x000fc8000f8218ff */
[----:B------:R-:W-:-:S06]  /*3130*/  LEA.HI.X R15, R8, UR13, R19, 0x3, P1 ;  /* 0x0000000d080f7c11 */ /* 0x000fcc00088f1c13 */
[----:B------:R-:W2:Y:S01]  /*3140*/  LDG.E.64 R14, desc[UR8][R14.64+0x8] ;  /* 0x000008080e0e7981 */ /* 0x000ea2000c1e1b00 */
[----:B------:R-:W-:-:S05]  /*3150*/  IADD3 R25, P1, PT, R25, -R2, RZ ;  /* 0x8000000219197210 */ /* 0x000fca0007f3e0ff */
[----:B------:R-:W-:Y:S01]  /*3160*/  IMAD.X R8, R28, 0x1, ~R7, P1 ;  /* 0x000000011c087824 */ /* 0x000fe200008e0e07 */
[----:B------:R-:W-:-:S04]  /*3170*/  LEA R28, P1, R25, UR12, 0x3 ;  /* 0x0000000c191c7c11 */ /* 0x000fc8000f8218ff */
[----:B------:R-:W-:-:S05]  /*3180*/  LEA.HI.X R29, R25, UR13, R8, 0x3, P1 ;  /* 0x0000000d191d7c11 */ /* 0x000fca00088f1c08 */
[----:B------:R-:W3:Y:S01]  /*3190*/  LDG.E.64 R16, desc[UR8][R28.64+0x8] ;  /* 0x000008081c107981 */ /* 0x000ee2000c1e1b00 */
[----:B------:R-:W-:-:S04]  /*31a0*/  IMAD R8, R22, UR16, R21 ;  /* 0x0000001016087c24 */ /* 0x000fc8000f8e0215 */
[----:B------:R-:W-:Y:S02]  /*31b0*/  IMAD R8, R3, UR24, R8 ;  /* 0x0000001803087c24 */ /* 0x000fe4000f8e0208 */
[----:B------:R-:W-:Y:S01]  /*31c0*/  IMAD R24, R24, UR16, R21 ;  /* 0x0000001018187c24 */ /* 0x000fe2000f8e0215 */
[----:B--2---:R-:W-:Y:S01]  /*31d0*/  DADD R26, R26, R14 ;  /* 0x000000001a1a7229 */ /* 0x004fe2000000000e */
[----:B------:R-:W-:Y:S02]  /*31e0*/  IMAD.MOV.U32 R14, RZ, RZ, RZ ;  /* 0x000000ffff0e7224 */ /* 0x000fe400078e00ff */
[----:B------:R-:W-:Y:S02]  /*31f0*/  IMAD.MOV.U32 R15, RZ, RZ, R11 ;  /* 0x000000ffff0f7224 */ /* 0x000fe400078e000b */
[----:B------:R-:W-:Y:S01]  /*3200*/  IMAD.HI.U32 R22, R11, R9, R14 ;  /* 0x000000090b167227 */ /* 0x000fe200078e000e */
[----:B------:R-:W-:Y:S02]  /*3210*/  IABS R14, R3 ;  /* 0x00000003000e7213 */ /* 0x000fe40000000000 */
[----:B------:R-:W-:-:S03]  /*3220*/  IABS R15, R8 ;  /* 0x00000008000f7213 */ /* 0x000fc60000000000 */
[----:B------:R-:W-:Y:S02]  /*3230*/  IMAD.MOV R19, RZ, RZ, -R14 ;  /* 0x000000ffff137224 */ /* 0x000fe400078e0a0e */
[----:B------:R-:W-:-:S04]  /*3240*/  IMAD.HI.U32 R14, R22, R15, RZ ;  /* 0x0000000f160e7227 */ /* 0x000fc800078e00ff */
[----:B------:R-:W-:-:S05]  /*3250*/  IMAD R22, R14, R19, R15 ;  /* 0x000000130e167224 */ /* 0x000fca00078e020f */
[----:B------:R-:W-:Y:S02]  /*3260*/  ISETP.GT.U32.AND P2, PT, R5, R22, PT ;  /* 0x000000160500720c */ /* 0x000fe40003f44070 */
[----:B------:R-:W-:-:S11]  /*3270*/  LOP3.LUT R15, R8, R3, RZ, 0x3c, !PT ;  /* 0x00000003080f7212 */ /* 0x000fd600078e3cff */
[----:B------:R-:W-:Y:S01]  /*3280*/  @!P2 IMAD.IADD R22, R22, 0x1, -R5 ;  /* 0x000000011616a824 */ /* 0x000fe200078e0a05 */
[----:B------:R-:W-:-:S04]  /*3290*/  ISETP.GE.AND P3, PT, R15, RZ, PT ;  /* 0x000000ff0f00720c */ /* 0x000fc80003f66270 */
[----:B------:R-:W-:Y:S01]  /*32a0*/  ISETP.GE.U32.AND P1, PT, R22, R5, PT ;  /* 0x000000051600720c */ /* 0x000fe20003f26070 */
[----:B------:R-:W-:-:S12]  /*32b0*/  @!P2 VIADD R14, R14, 0x1 ;  /* 0x000000010e0ea836 */ /* 0x000fd80000000000 */
[----:B------:R-:W-:-:S04]  /*32c0*/  @P1 VIADD R14, R14, 0x1 ;  /* 0x000000010e0e1836 */ /* 0x000fc80000000000 */
[----:B------:R-:W-:-:S05]  /*32d0*/  @!P3 IMAD.MOV R14, RZ, RZ, -R14 ;  /* 0x000000ffff0eb224 */ /* 0x000fca00078e0a0e */
[----:B------:R-:W-:Y:S01]  /*32e0*/  SEL R15, R10, R14, !P0 ;  /* 0x0000000e0a0f7207 */ /* 0x000fe20004000000 */
[----:B---3--:R-:W-:-:S04]  /*32f0*/  DADD R26, R26, R16 ;  /* 0x000000001a1a7229 */ /* 0x008fc80000000010 */
[----:B------:R-:W-:Y:S02]  /*3300*/  IMAD.MOV R14, RZ, RZ, -R15 ;  /* 0x000000ffff0e7224 */ /* 0x000fe400078e0a0f */
[----:B------:R-:W-:Y:S02]  /*3310*/  IMAD R15, R15, R2, R2 ;  /* 0x000000020f0f7224 */ /* 0x000fe400078e0202 */
[----:B------:R-:W-:Y:S01]  /*3320*/  IMAD R14, R3, R14, R8 ;  /* 0x0000000e030e7224 */ /* 0x000fe200078e0208 */
[----:B------:R-:W-:Y:S01]  /*3330*/  IADD3 R22, P1, PT, R23, UR14, RZ ;  /* 0x0000000e17167c10 */ /* 0x000fe2000ff3e0ff */
[----:B------:R-:W-:-:S03]  /*3340*/  DMUL R26, R26, 0.25 ;  /* 0x3fd000001a1a7828 */ /* 0x000fc60000000000 */
[----:B------:R-:W-:Y:S02]  /*3350*/  IADD3 R19, P2, PT, R14, R15, RZ ;  /* 0x0000000f0e137210 */ /* 0x000fe40007f5e0ff */
[----:B------:R-:W-:Y:S02]  /*3360*/  SHF.R.S32.HI R28, RZ, 0x1f, R14 ;  /* 0x0000001fff1c7819 */ /* 0x000fe4000001140e */
[----:B------:R-:W-:Y:S01]  /*3370*/  IADD3.X R23, PT, PT, R18, UR15, RZ, P1, !PT ;  /* 0x0000000f12177c10 */ /* 0x000fe20008ffe4ff */
[----:B------:R-:W-:Y:S01]  /*3380*/  IMAD.SHL.U32 R25, R19, 0x8, RZ ;  /* 0x0000000813197824 */ /* 0x000fe200078e00ff */
[----:B------:R-:W-:Y:S01]  /*3390*/  LEA.HI.X.SX32 R28, R15, R28, 0x1, P2 ;  /* 0x0000001c0f1c7211 */ /* 0x000fe200010f0eff */
[----:B------:R-:W-:Y:S02]  /*33a0*/  IMAD.IADD R15, R14, 0x1, R15 ;  /* 0x000000010e0f7824 */ /* 0x000fe400078e020f */
[----:B------:R0:W-:Y:S01]  /*33b0*/  STG.E.64 desc[UR8][R22.64+0x8], R26 ;  /* 0x0000081a16007986 */ /* 0x0001e2000c101b08 */
[----:B------:R-:W-:Y:S01]  /*33c0*/  IADD3 R16, P1, PT, R25, UR12, RZ ;  /* 0x0000000c19107c10 */ /* 0x000fe2000ff3e0ff */
[----:B------:R-:W-:-:S06]  /*33d0*/  IMAD.WIDE R14, R15, 0x8, R12 ;  /* 0x000000080f0e7825 */ /* 0x000fcc00078e020c */
[----:B------:R-:W2:Y:S01]  /*33e0*/  LDG.E.64 R14, desc[UR8][R14.64] ;  /* 0x000000080e0e7981 */ /* 0x000ea2000c1e1b00 */
[----:B0-----:R-:W-:-:S04]  /*33f0*/  SHF.L.U64.HI R26, R19, 0x3, R28 ;  /* 0x00000003131a7819 */ /* 0x001fc8000001021c */
[----:B------:R-:W-:-:S06]  /*3400*/  IADD3.X R17, PT, PT, R26, UR13, RZ, P1, !PT ;  /* 0x0000000d1a117c10 */ /* 0x000fcc0008ffe4ff */
[----:B------:R-:W2:Y:S01]  /*3410*/  LDG.E.64 R16, desc[UR8][R16.64+0x10] ;  /* 0x0000100810107981 */ /* 0x000ea2000c1e1b00 */
[----:B------:R-:W-:-:S05]  /*3420*/  IADD3 R18, P1, PT, R19, R2, RZ ;  /* 0x0000000213127210 */ /* 0x000fca0007f3e0ff */
        /* <DEDUP_REMOVED lines=28> */
[----:B------:R-:W-:Y:S01]  /*35f0*/  IMAD.MOV R10, RZ, RZ, -R11 ;  /* 0x000000ffff0a7224 */ /* 0x000fe200078e0a0b */
[----:B---3--:R-:W-:Y:S01]  /*3600*/  DADD R14, R14, R22 ;  /* 0x000000000e0e7229 */ /* 0x008fe20000000016 */
[----:B------:R-:W-:Y:S02]  /*3610*/  IMAD R11, R11, R2, R2 ;  /* 0x000000020b0b7224 */ /* 0x000fe400078e0202 */
[----:B------:R-:W-:-:S05]  /*3620*/  IMAD R10, R3, R10, R24 ;  /* 0x0000000a030a7224 */ /* 0x000fca00078e0218 */
[C---:B------:R-:W-:Y:S02]  /*3630*/  IADD3 R17, P0, PT, R10.reuse, R11, RZ ;  /* 0x0000000b0a117210 */ /* 0x040fe40007f1e0ff */
[----:B------:R-:W-:Y:S01]  /*3640*/  SHF.R.S32.HI R22, RZ, 0x1f, R10 ;  /* 0x0000001fff167819 */ /* 0x000fe2000001140a */
[----:B----4-:R-:W-:Y:S02]  /*3650*/  DADD R18, R14, R18 ;  /* 0x000000000e127229 */ /* 0x010fe40000000012 */
[----:B------:R-:W-:Y:S01]  /*3660*/  IMAD.SHL.U32 R16, R17, 0x8, RZ ;  /* 0x0000000811107824 */ /* 0x000fe200078e00ff */
[----:B------:R-:W-:Y:S02]  /*3670*/  LEA.HI.X.SX32 R22, R11, R22, 0x1, P0 ;  /* 0x000000160b167211 */ /* 0x000fe400000f0eff */
[----:B------:R-:W-:Y:S01]  /*3680*/  IADD3 R14, P0, PT, R25, UR14, RZ ;  /* 0x0000000e190e7c10 */ /* 0x000fe2000ff1e0ff */
[----:B------:R-:W-:Y:S01]  /*3690*/  IMAD.IADD R11, R10, 0x1, R11 ;  /* 0x000000010a0b7824 */ /* 0x000fe200078e020b */
[----:B------:R-:W-:-:S02]  /*36a0*/  SHF.L.U64.HI R21, R17, 0x3, R22 ;  /* 0x0000000311157819 */ /* 0x000fc40000010216 */
[----:B------:R-:W-:Y:S01]  /*36b0*/  IADD3 R10, P1, PT, R16, UR12, RZ ;  /* 0x0000000c100a7c10 */ /* 0x000fe2000ff3e0ff */
[----:B------:R-:W-:Y:S01]  /*36c0*/  DMUL R18, R18, 0.25 ;  /* 0x3fd0000012127828 */ /* 0x000fe20000000000 */
[----:B------:R-:W-:Y:S01]  /*36d0*/  IADD3.X R15, PT, PT, R26, UR15, RZ, P0, !PT ;  /* 0x0000000f1a0f7c10 */ /* 0x000fe200087fe4ff */
[----:B------:R-:W-:Y:S01]  /*36e0*/  IMAD.WIDE R12, R11, 0x8, R12 ;  /* 0x000000080b0c7825 */ /* 0x000fe200078e020c */
[----:B------:R-:W-:Y:S02]  /*36f0*/  IADD3 R23, P0, PT, R17, R2, RZ ;  /* 0x0000000211177210 */ /* 0x000fe40007f1e0ff */
        /* <DEDUP_REMOVED lines=13> */
[----:B------:R-:W-:-:S04]  /*37d0*/  IADD3 R16, P0, PT, R16, UR14, RZ ;  /* 0x0000000e10107c10 */ /* 0x000fc8000ff1e0ff */
[----:B------:R-:W-:Y:S01]  /*37e0*/  IADD3.X R17, PT, PT, R21, UR15, RZ, P0, !PT ;  /* 0x0000000f15117c10 */ /* 0x000fe200087fe4ff */
[----:B------:R-:W-:Y:S01]  /*37f0*/  ULOP3.LUT UR6, UR7, 0xfffffffc, URZ, 0xc0, !UPT ;  /* 0xfffffffc07067892 */ /* 0x000fe2000f8ec0ff */
[----:B------:R-:W-:-:S03]  /*3800*/  IMAD R20, R20, UR17, RZ ;  /* 0x0000001114147c24 */ /* 0x000fc6000f8e02ff */
[----:B------:R-:W-:Y:S01]  /*3810*/  UIADD3 UR6, UPT, UPT, -UR6, 0x4, URZ ;  /* 0x0000000406067890 */ /* 0x000fe2000fffe1ff */
[----:B------:R-:W-:-:S03]  /*3820*/  IMAD R20, R20, UR16, RZ ;  /* 0x0000001014147c24 */ /* 0x000fc6000f8e02ff */
[----:B------:R-:W-:Y:S01]  /*3830*/  UISETP.NE.AND UP0, UPT, UR6, URZ, UPT ;  /* 0x000000ff0600728c */ /* 0x000fe2000bf05270 */
[----:B------:R-:W-:Y:S01]  /*3840*/  IMAD R20, R20, UR18, RZ ;  /* 0x0000001214147c24 */ /* 0x000fe2000f8e02ff */
[----:B------:R-:W-:Y:S01]  /*3850*/  ULOP3.LUT UR4, UR7, 0xfffffffc, URZ, 0xc0, !UPT ;  /* 0xfffffffc07047892 */ /* 0x000fe2000f8ec0ff */
[----:B0-----:R-:W-:-:S08]  /*3860*/  DADD R14, R10, R12 ;  /* 0x000000000a0e7229 */ /* 0x001fd0000000000c */
[----:B--2---:R-:W-:-:S08]  /*3870*/  DADD R14, R14, R26 ;  /* 0x000000000e0e7229 */ /* 0x004fd0000000001a */
[----:B---3--:R-:W-:-:S08]  /*3880*/  DADD R14, R14, R28 ;  /* 0x000000000e0e7229 */ /* 0x008fd0000000001c */
[----:B------:R-:W-:-:S07]  /*3890*/  DMUL R14, R14, 0.25 ;  /* 0x3fd000000e0e7828 */ /* 0x000fce0000000000 */
[----:B------:R0:W-:Y:S01]  /*38a0*/  STG.E.64 desc[UR8][R16.64+0x8], R14 ;  /* 0x0000080e10007986 */ /* 0x0001e2000c101b08 */
[----:B------:R-:W-:-:S04]  /*38b0*/  IMAD R11, R20, UR11, RZ ;  /* 0x0000000b140b7c24 */ /* 0x000fc8000f8e02ff */
[----:B------:R-:W-:Y:S01]  /*38c0*/  IMAD R11, R11, UR10, RZ ;  /* 0x0000000a0b0b7c24 */ /* 0x000fe2000f8e02ff */
[----:B------:R-:W-:Y:S06]  /*38d0*/  BRA.U !UP0, `(.L_x_17) ;  /* 0x0000000d08207547 */ /* 0x000fec000b800000 */
[C---:B------:R-:W-:Y:S01]  /*38e0*/  IMAD R6, R11.reuse, 0x4, R6 ;  /* 0x000000040b067824 */ /* 0x040fe200078e0206 */
[----:B------:R-:W1:Y:S01]  /*38f0*/  LDCU.128 UR12, c[0x0][0x380] ;  /* 0x00007000ff0c77ac */ /* 0x000e620008000c00 */
[C---:B------:R-:W-:Y:S02]  /*3900*/  IMAD R8, R11.reuse, 0x4, R8 ;  /* 0x000000040b087824 */ /* 0x040fe400078e0208 */
[C---:B------:R-:W-:Y:S02]  /*3910*/  IMAD R10, R11.reuse, 0x4, R24 ;  /* 0x000000040b0a7824 */ /* 0x040fe400078e0218 */
[----:B------:R-:W-:-:S07]  /*3920*/  IMAD R18, R11, 0x4, R4 ;  /* 0x000000040b127824 */ /* 0x000fce00078e0204 */
.L_x_18:
[-C--:B------:R-:W-:Y:S01]  /*3930*/  IABS R12, R3.reuse ;  /* 0x00000003000c7213 */ /* 0x080fe20000000000 */
[----:B0-----:R-:W0:Y:S01]  /*3940*/  LDC.64 R14, c[0x0][0x380] ;  /* 0x0000e000ff0e7b82 */ /* 0x001e220000000a00 */
[----:B------:R-:W-:Y:S02]  /*3950*/  IABS R2, R18 ;  /* 0x0000001200027213 */ /* 0x000fe40000000000 */
[-C--:B------:R-:W-:Y:S01]  /*3960*/  IABS R19, R3.reuse ;  /* 0x0000000300137213 */ /* 0x080fe20000000000 */
[----:B------:R-:W-:Y:S01]  /*3970*/  IMAD.MOV R23, RZ, RZ, -R12 ;  /* 0x000000ffff177224 */ /* 0x000fe200078e0a0c */
[----:B--2---:R-:W-:Y:S01]  /*3980*/  LOP3.LUT R25, RZ, R3, RZ, 0x33, !PT ;  /* 0x00000003ff197212 */ /* 0x004fe200078e33ff */
[----:B------:R-:W-:-:S04]  /*3990*/  IMAD.HI.U32 R12, R9, R2, RZ ;  /* 0x00000002090c7227 */ /* 0x000fc800078e00ff */
[----:B------:R-:W-:-:S05]  /*39a0*/  IMAD R2, R12, R23, R2 ;  /* 0x000000170c027224 */ /* 0x000fca00078e0202 */
[----:B------:R-:W-:-:S13]  /*39b0*/  ISETP.GT.U32.AND P1, PT, R5, R2, PT ;  /* 0x000000020500720c */ /* 0x000fda0003f24070 */
[----:B------:R-:W-:Y:S02]  /*39c0*/  @!P1 IMAD.IADD R2, R2, 0x1, -R19 ;  /* 0x0000000102029824 */ /* 0x000fe400078e0a13 */
[----:B------:R-:W-:-:S03]  /*39d0*/  @!P1 VIADD R12, R12, 0x1 ;  /* 0x000000010c0c9836 */ /* 0x000fc60000000000 */
[----:B------:R-:W-:Y:S02]  /*39e0*/  ISETP.GE.U32.AND P0, PT, R2, R5, PT ;  /* 0x000000050200720c */ /* 0x000fe40003f06070 */
[----:B------:R-:W-:-:S04]  /*39f0*/  LOP3.LUT R2, R18, R3, RZ, 0x3c, !PT ;  /* 0x0000000312027212 */ /* 0x000fc800078e3cff */
[----:B------:R-:W-:Y:S02]  /*3a00*/  ISETP.GE.AND P2, PT, R2, RZ, PT ;  /* 0x000000ff0200720c */ /* 0x000fe40003f46270 */
[----:B------:R-:W2:Y:S05]  /*3a10*/  LDC R2, c[0x0][0x390] ;  /* 0x0000e400ff027b82 */ /* 0x000eaa0000000800 */
[----:B------:R-:W-:Y:S01]  /*3a20*/  @P0 VIADD R12, R12, 0x1 ;  /* 0x000000010c0c0836 */ /* 0x000fe20000000000 */
[----:B------:R-:W-:-:S05]  /*3a30*/  ISETP.NE.AND P0, PT, R3, RZ, PT ;  /* 0x000000ff0300720c */ /* 0x000fca0003f05270 */
        /* <DEDUP_REMOVED lines=8> */
[----:B0-----:R-:W-:-:S03]  /*3ac0*/  IMAD.WIDE R26, R27, 0x8, R14 ;  /* 0x000000081b1a7825 */ /* 0x001fc600078e020e */
[----:B------:R-:W-:Y:S01]  /*3ad0*/  LEA.HI.X.SX32 R12, R16, R13, 0x1, P1 ;  /* 0x0000000d100c7211 */ /* 0x000fe200008f0eff */
[C---:B------:R-:W-:Y:S02]  /*3ae0*/  IMAD.SHL.U32 R24, R5.reuse, 0x8, RZ ;  /* 0x0000000805187824 */ /* 0x040fe400078e00ff */
[----:B------:R-:W2:Y:S01]  /*3af0*/  LDG.E.64 R26, desc[UR8][R26.64] ;  /* 0x000000081a1a7981 */ /* 0x000ea2000c1e1b00 */
[----:B------:R-:W-:Y:S02]  /*3b00*/  SHF.L.U64.HI R22, R5, 0x3, R12 ;  /* 0x0000000305167819 */ /* 0x000fe4000001020c */
[----:B-1----:R-:W-:-:S04]  /*3b10*/  IADD3 R28, P1, PT, R24, UR12, RZ ;  /* 0x0000000c181c7c10 */ /* 0x002fc8000ff3e0ff */
[----:B------:R-:W-:Y:S02]  /*3b20*/  IADD3.X R29, PT, PT, R22, UR13, RZ, P1, !PT ;  /* 0x0000000d161d7c10 */ /* 0x000fe40008ffe4ff */
[----:B------:R-:W-:-:S04]  /*3b30*/  IADD3 R9, P1, PT, R5, R2, RZ ;  /* 0x0000000205097210 */ /* 0x000fc80007f3e0ff */
[----:B------:R-:W2:Y:S01]  /*3b40*/  LDG.E.64 R28, desc[UR8][R28.64+0x10] ;  /* 0x000010081c1c7981 */ /* 0x000ea2000c1e1b00 */
[----:B------:R-:W-:Y:S01]  /*3b50*/  IMAD.X R20, R7, 0x1, R12, P1 ;  /* 0x0000000107147824 */ /* 0x000fe200008e060c */
[----:B------:R-:W-:-:S04]  /*3b60*/  LEA R16, P1, R9, UR12, 0x3 ;  /* 0x0000000c09107c11 */ /* 0x000fc8000f8218ff */
[----:B------:R-:W-:-:S06]  /*3b70*/  LEA.HI.X R17, R9, UR13, R20, 0x3, P1 ;  /* 0x0000000d09117c11 */ /* 0x000fcc00088f1c14 */
[----:B------:R-:W3:Y:S01]  /*3b80*/  LDG.E.64 R16, desc[UR8][R16.64+0x8] ;  /* 0x0000080810107981 */ /* 0x000ee2000c1e1b00 */
[----:B------:R-:W-:-:S05]  /*3b90*/  IADD3 R5, P1, PT, R5, -R2, RZ ;  /* 0x8000000205057210 */ /* 0x000fca0007f3e0ff */
[----:B------:R-:W-:Y:S01]  /*3ba0*/  IMAD.X R20, R12, 0x1, ~R7, P1 ;  /* 0x000000010c147824 */ /* 0x000fe200008e0e07 */
[----:B------:R-:W-:-:S04]  /*3bb0*/  LEA R12, P1, R5, UR12, 0x3 ;  /* 0x0000000c050c7c11 */ /* 0x000fc8000f8218ff */
[----:B------:R-:W-:-:S06]  /*3bc0*/  LEA.HI.X R13, R5, UR13, R20, 0x3, P1 ;  /* 0x0000000d050d7c11 */ /* 0x000fcc00088f1c14 */
[----:B------:R-:W4:Y:S01]  /*3bd0*/  LDG.E.64 R12, desc[UR8][R12.64+0x8] ;  /* 0x000008080c0c7981 */ /* 0x000f22000c1e1b00 */
[----:B------:R-:W0:Y:S08]  /*3be0*/  I2F.RP R5, R19 ;  /* 0x0000001300057306 */ /* 0x000e300000209400 */
[----:B0-----:R-:W0:Y:S02]  /*3bf0*/  MUFU.RCP R5, R5 ;  /* 0x0000000500057308 */ /* 0x001e240000001000 */
[----:B0-----:R-:W-:-:S06]  /*3c00*/  VIADD R21, R5, 0xffffffe ;  /* 0x0ffffffe05157836 */ /* 0x001fcc0000000000 */
[----:B------:R-:W0:Y:S02]  /*3c10*/  F2I.FTZ.U32.TRUNC.NTZ R21, R21 ;  /* 0x0000001500157305 */ /* 0x000e24000021f000 */
[----:B0-----:R-:W-:-:S04]  /*3c20*/  IMAD.MOV R20, RZ, RZ, -R21 ;  /* 0x000000ffff147224 */ /* 0x001fc800078e0a15 */
[----:B------:R-:W-:Y:S02]  /*3c30*/  IMAD R9, R20, R19, RZ ;  /* 0x0000001314097224 */ /* 0x000fe400078e02ff */
[----:B------:R-:W-:-:S04]  /*3c40*/  IMAD.MOV.U32 R20, RZ, RZ, RZ ;  /* 0x000000ffff147224 */ /* 0x000fc800078e00ff */
[----:B------:R-:W-:-:S04]  /*3c50*/  IMAD.HI.U32 R9, R21, R9, R20 ;  /* 0x0000000915097227 */ /* 0x000fc800078e0014 */
[----:B------:R-:W-:Y:S01]  /*3c60*/  IMAD.MOV.U32 R5, RZ, RZ, R19 ;  /* 0x000000ffff057224 */ /* 0x000fe200078e0013 */
[----:B------:R-:W-:-:S04]  /*3c70*/  LOP3.LUT R21, R6, R3, RZ, 0x3c, !PT ;  /* 0x0000000306157212 */ /* 0x000fc800078e3cff */
[----:B------:R-:W-:Y:S01]  /*3c80*/  ISETP.GE.AND P3, PT, R21, RZ, PT ;  /* 0x000000ff1500720c */ /* 0x000fe20003f66270 */
[----:B--2---:R-:W-:-:S08]  /*3c90*/  DADD R26, R28, R26 ;  /* 0x000000001c1a7229 */ /* 0x004fd0000000001a */
[----:B---3--:R-:W-:Y:S01]  /*3ca0*/  DADD R16, R26, R16 ;  /* 0x000000001a107229 */ /* 0x008fe20000000010 */
[----:B------:R-:W-:-:S05]  /*3cb0*/  IABS R26, R6 ;  /* 0x00000006001a7213 */ /* 0x000fca0000000000 */
[----:B------:R-:W-:-:S04]  /*3cc0*/  IMAD.HI.U32 R20, R9, R26, RZ ;  /* 0x0000001a09147227 */ /* 0x000fc800078e00ff */
[----:B------:R-:W-:-:S05]  /*3cd0*/  IMAD R26, R20, R23, R26 ;  /* 0x00000017141a7224 */ /* 0x000fca00078e021a */
[----:B------:R-:W-:-:S13]  /*3ce0*/  ISETP.GT.U32.AND P2, PT, R5, R26, PT ;  /* 0x0000001a0500720c */ /* 0x000fda0003f44070 */
[----:B------:R-:W-:-:S05]  /*3cf0*/  @!P2 IMAD.IADD R26, R26, 0x1, -R19 ;  /* 0x000000011a1aa824 */ /* 0x000fca00078e0a13 */
[----:B------:R-:W-:Y:S01]  /*3d00*/  ISETP.GE.U32.AND P1, PT, R26, R5, PT ;  /* 0x000000051a00720c */ /* 0x000fe20003f26070 */
[----:B------:R-:W-:-:S12]  /*3d10*/  @!P2 VIADD R20, R20, 0x1 ;  /* 0x000000011414a836 */ /* 0x000fd80000000000 */
[----:B------:R-:W-:-:S04]  /*3d20*/  @P1 VIADD R20, R20, 0x1 ;  /* 0x0000000114141836 */ /* 0x000fc80000000000 */
[----:B------:R-:W-:-:S05]  /*3d30*/  @!P3 IMAD.MOV R20, RZ, RZ, -R20 ;  /* 0x000000ffff14b224 */ /* 0x000fca00078e0a14 */
[----:B------:R-:W-:Y:S01]  /*3d40*/  SEL R21, R25, R20, !P0 ;  /* 0x0000001419157207 */ /* 0x000fe20004000000 */
[----:B----4-:R-:W-:-:S04]  /*3d50*/  DADD R12, R16, R12 ;  /* 0x00000000100c7229 */ /* 0x010fc8000000000c */
[----:B------:R-:W-:Y:S01]  /*3d60*/  IMAD.MOV R20, RZ, RZ, -R21 ;  /* 0x000000ffff147224 */ /* 0x000fe200078e0a15 */
[----:B------:R-:W-:Y:S01]  /*3d70*/  IADD3 R16, P1, PT, R24, UR14, RZ ;  /* 0x0000000e18107c10 */ /* 0x000fe2000ff3e0ff */
[----:B------:R-:W-:Y:S02]  /*3d80*/  IMAD R21, R21, R2, R2 ;  /* 0x0000000215157224 */ /* 0x000fe400078e0202 */
[----:B------:R-:W-:Y:S01]  /*3d90*/  IMAD R20, R3, R20, R6 ;  /* 0x0000001403147224 */ /* 0x000fe200078e0206 */
[----:B------:R-:W-:-:S04]  /*3da0*/  IADD3.X R17, PT, PT, R22, UR15, RZ, P1, !PT ;  /* 0x0000000f16117c10 */ /* 0x000fc80008ffe4ff */
        /* <DEDUP_REMOVED lines=72> */
[----:B---3--:R-:W-:Y:S01]  /*4230*/  DADD R16, R16, R12 ;  /* 0x0000000010107229 */ /* 0x008fe2000000000c */
[----:B------:R-:W-:-:S03]  /*4240*/  LOP3.LUT R12, R10, R3, RZ, 0x3c, !PT ;  /* 0x000000030a0c7212 */ /* 0x000fc600078e3cff */
        /* <DEDUP_REMOVED lines=49> */
.L_x_17:
[----:B------:R-:W-:-:S06]  /*4560*/  ULOP3.LUT UP0, UR7, UR7, 0x3, URZ, 0xc0, !UPT ;  /* 0x0000000307077892 */ /* 0x000fcc000f80c0ff */
[----:B------:R-:W-:-:S13]  /*4570*/  PLOP3.LUT P0, PT, PT, PT, UP0, 0x80, 0x8 ;  /* 0x000000000008781c */ /* 0x000fda0003f0f008 */
[----:B------:R-:W-:Y:S05]  /*4580*/  @!P0 EXIT ;  /* 0x000000000000894d */ /* 0x000fea0003800000 */
[----:B------:R-:W1:Y:S01]  /*4590*/  LDC R5, c[0x0][0x39c] ;  /* 0x0000e700ff057b82 */ /* 0x000e620000000800 */
[----:B------:R-:W-:Y:S01]  /*45a0*/  UISETP.NE.AND UP0, UPT, UR7, 0x1, UPT ;  /* 0x000000010700788c */ /* 0x000fe2000bf05270 */
[----:B-1----:R-:W-:-:S04]  /*45b0*/  LOP3.LUT R5, R5, 0x1, RZ, 0xc0, !PT ;  /* 0x0000000105057812 */ /* 0x002fc800078ec0ff */
[----:B------:R-:W-:-:S04]  /*45c0*/  ISETP.NE.U32.AND P0, PT, R5, 0x1, PT ;  /* 0x000000010500780c */ /* 0x000fc80003f05070 */
[----:B------:R-:W-:Y:S09]  /*45d0*/  BRA.U !UP0, `(.L_x_19) ;  /* 0x0000000508a87547 */ /* 0x000ff2000b800000 */
[-C--:B------:R-:W-:Y:S01]  /*45e0*/  IABS R22, R3.reuse ;  /* 0x0000000300167213 */ /* 0x080fe20000000000 */
[----:B------:R-:W-:Y:S01]  /*45f0*/  IMAD R6, R0, UR4, R4 ;  /* 0x0000000400067c24 */ /* 0x000fe2000f8e0204 */
[-C--:B------:R-:W-:Y:S01]  /*4600*/  IABS R7, R3.reuse ;  /* 0x0000000300077213 */ /* 0x080fe20000000000 */
[----:B------:R-:W1:Y:S01]  /*4610*/  LDCU.128 UR12, c[0x0][0x380] ;  /* 0x00007000ff0c77ac */ /* 0x000e620008000c00 */
[----:B------:R-:W3:Y:S01]  /*4620*/  I2F.RP R5, R22 ;  /* 0x0000001600057306 */ /* 0x000ee20000209400 */
[----:B--2---:R-:W-:Y:S02]  /*4630*/  LOP3.LUT R20, RZ, R3, RZ, 0x33, !PT ;  /* 0x00000003ff147212 */ /* 0x004fe400078e33ff */
[----:B------:R-:W-:Y:S01]  /*4640*/  IABS R10, R6 ;  /* 0x00000006000a7213 */ /* 0x000fe20000000000 */
[----:B------:R-:W-:-:S04]  /*4650*/  IMAD.MOV R7, RZ, RZ, -R7 ;  /* 0x000000ffff077224 */ /* 0x000fc800078e0a07 */
[----:B---3--:R-:W2:Y:S02]  /*4660*/  MUFU.RCP R5, R5 ;  /* 0x0000000500057308 */ /* 0x008ea40000001000 */
[----:B--2---:R-:W-:-:S06]  /*4670*/  VIADD R8, R5, 0xffffffe ;  /* 0x0ffffffe05087836 */ /* 0x004fcc0000000000 */
[----:B------:R2:W3:Y:S02]  /*4680*/  F2I.FTZ.U32.TRUNC.NTZ R9, R8 ;  /* 0x0000000800097305 */ /* 0x0004e4000021f000 */
[----:B--2---:R-:W-:Y:S02]  /*4690*/  IMAD.MOV.U32 R8, RZ, RZ, RZ ;  /* 0x000000ffff087224 */ /* 0x004fe400078e00ff */
[----:B---3--:R-:W-:-:S04]  /*46a0*/  IMAD.MOV R21, RZ, RZ, -R9 ;  /* 0x000000ffff157224 */ /* 0x008fc800078e0a09 */
[----:B------:R-:W-:-:S04]  /*46b0*/  IMAD R21, R21, R22, RZ ;  /* 0x0000001615157224 */ /* 0x000fc800078e02ff */
[----:B------:R-:W-:-:S04]  /*46c0*/  IMAD.HI.U32 R21, R9, R21, R8 ;  /* 0x0000001509157227 */ /* 0x000fc800078e0008 */
[----:B------:R-:W-:Y:S02]  /*46d0*/  IMAD.MOV.U32 R9, RZ, RZ, R7 ;  /* 0x000000ffff097224 */ /* 0x000fe400078e0007 */
[----:B------:R-:W-:-:S04]  /*46e0*/  IMAD.HI.U32 R8, R21, R10, RZ ;  /* 0x0000000a15087227 */ /* 0x000fc800078e00ff */
[----:B------:R-:W-:Y:S02]  /*46f0*/  IMAD R5, R8, R9, R10 ;  /* 0x0000000908057224 */ /* 0x000fe400078e020a */
[----:B------:R-:W2:Y:S03]  /*4700*/  LDC.64 R10, c[0x0][0x380] ;  /* 0x0000e000ff0a7b82 */ /* 0x000ea60000000a00 */
        /* <DEDUP_REMOVED lines=15> */
[----:B0-----:R-:W-:Y:S01]  /*4800*/  SHF.R.S32.HI R17, RZ, 0x1f, R7 ;  /* 0x0000001fff117819 */ /* 0x001fe20000011407 */
[----:B--2---:R-:W-:Y:S01]  /*4810*/  IMAD.WIDE R12, R13, 0x8, R10 ;  /* 0x000000080d0c7825 */ /* 0x004fe200078e020a */
[C---:B------:R-:W-:Y:S02]  /*4820*/  IADD3 R16, P3, PT, R19.reuse, R2, RZ ;  /* 0x0000000213107210 */ /* 0x040fe40007f7e0ff */
[----:B------:R-:W-:Y:S01]  /*4830*/  LEA.HI.X.SX32 R17, R8, R17, 0x1, P2 ;  /* 0x0000001108117211 */ /* 0x000fe200010f0eff */
[C---:B------:R-:W-:Y:S01]  /*4840*/  IMAD.SHL.U32 R5, R19.reuse, 0x8, RZ ;  /* 0x0000000813057824 */ /* 0x040fe200078e00ff */
[----:B------:R-:W-:Y:S01]  /*4850*/  SHF.R.S32.HI R8, RZ, 0x1f, R2 ;  /* 0x0000001fff087819 */ /* 0x000fe20000011402 */
[----:B------:R-:W2:Y:S01]  /*4860*/  LDG.E.64 R12, desc[UR8][R12.64] ;  /* 0x000000080c0c7981 */ /* 0x000ea2000c1e1b00 */
[----:B------:R-:W-:-:S02]  /*4870*/  SHF.L.U64.HI R7, R19, 0x3, R17 ;  /* 0x0000000313077819 */ /* 0x000fc40000010211 */
[----:B-1----:R-:W-:Y:S01]  /*4880*/  IADD3 R14, P2, PT, R5, UR12, RZ ;  /* 0x0000000c050e7c10 */ /* 0x002fe2000ff5e0ff */
        /* <DEDUP_REMOVED lines=63> */
.L_x_19:
[----:B------:R-:W-:Y:S05]  /*4c80*/  @!P0 EXIT ;  /* 0x000000000000894d */ /* 0x000fea0003800000 */
[-C--:B------:R-:W-:Y:S01]  /*4c90*/  IABS R7, R3.reuse ;  /* 0x0000000300077213 */ /* 0x080fe20000000000 */
[----:B-1----:R-:W-:Y:S01]  /*4ca0*/  IMAD R8, R0, UR4, R4 ;  /* 0x0000000400087c24 */ /* 0x002fe2000f8e0204 */
[----:B------:R-:W-:Y:S01]  /*4cb0*/  IABS R0, R3 ;  /* 0x0000000300007213 */ /* 0x000fe20000000000 */
[----:B------:R-:W-:Y:S01]  /*4cc0*/  IMAD.MOV.U32 R4, RZ, RZ, RZ ;  /* 0x000000ffff047224 */ /* 0x000fe200078e00ff */
[----:B------:R-:W1:Y:S01]  /*4cd0*/  I2F.RP R6, R7 ;  /* 0x0000000700067306 */ /* 0x000e620000209400 */
[----:B------:R-:W3:Y:S01]  /*4ce0*/  LDCU.128 UR12, c[0x0][0x380] ;  /* 0x00007000ff0c77ac */ /* 0x000ee20008000c00 */
[----:B0-----:R-:W-:Y:S01]  /*4cf0*/  SHF.R.S32.HI R15, RZ, 0x1f, R2 ;  /* 0x0000001fff0f7819 */ /* 0x001fe20000011402 */
[----:B------:R-:W-:-:S05]  /*4d00*/  IMAD.MOV R12, RZ, RZ, -R0 ;  /* 0x000000ffff0c7224 */ /* 0x000fca00078e0a00 */
[----:B-1----:R-:W0:Y:S02]  /*4d10*/  MUFU.RCP R6, R6 ;  /* 0x0000000600067308 */ /* 0x002e240000001000 */
[----:B0-----:R-:W-:-:S06]  /*4d20*/  VIADD R9, R6, 0xffffffe ;  /* 0x0ffffffe06097836 */ /* 0x001fcc0000000000 */
[----:B------:R-:W0:Y:S02]  /*4d30*/  F2I.FTZ.U32.TRUNC.NTZ R5, R9 ;  /* 0x0000000900057305 */ /* 0x000e24000021f000 */
[----:B0-----:R-:W-:-:S04]  /*4d40*/  IMAD.MOV R10, RZ, RZ, -R5 ;  /* 0x000000ffff0a7224 */ /* 0x001fc800078e0a05 */
[----:B------:R-:W-:Y:S01]  /*4d50*/  IMAD R11, R10, R7, RZ ;  /* 0x000000070a0b7224 */ /* 0x000fe200078e02ff */
[----:B------:R-:W-:-:S03]  /*4d60*/  IABS R10, R8 ;  /* 0x00000008000a7213 */ /* 0x000fc60000000000 */
[----:B------:R-:W-:-:S04]  /*4d70*/  IMAD.HI.U32 R0, R5, R11, R4 ;  /* 0x0000000b05007227 */ /* 0x000fc800078e0004 */
[----:B------:R-:W-:Y:S02]  /*4d80*/  IMAD.MOV.U32 R5, RZ, RZ, R10 ;  /* 0x000000ffff057224 */ /* 0x000fe400078e000a */
[----:B------:R-:W-:Y:S02]  /*4d90*/  IMAD.MOV.U32 R4, RZ, RZ, R12 ;  /* 0x000000ffff047224 */ /* 0x000fe400078e000c */
        /* <DEDUP_REMOVED lines=9> */
[----:B------:R-:W0:Y:S05]  /*4e30*/  LDC.64 R4, c[0x0][0x380] ;  /* 0x0000e000ff047b82 */ /* 0x000e2a0000000a00 */
        /* <DEDUP_REMOVED lines=12> */
[----:B0-----:R-:W-:Y:S01]  /*4f00*/  IMAD.WIDE R4, R3, 0x8, R4 ;  /* 0x0000000803047825 */ /* 0x001fe200078e0204 */
[--C-:B------:R-:W-:Y:S02]  /*4f10*/  SHF.L.U64.HI R14, R13, 0x3, R16.reuse ;  /* 0x000000030d0e7819 */ /* 0x100fe40000010210 */
[----:B---3--:R-:W-:Y:S01]  /*4f20*/  IADD3 R10, P0, PT, R0, UR12, RZ ;  /* 0x0000000c000a7c10 */ /* 0x008fe2000ff1e0ff */
[----:B------:R-:W-:Y:S02]  /*4f30*/  IMAD.X R12, R15, 0x1, R16, P1 ;  /* 0x000000010f0c7824 */ /* 0x000fe400008e0610 */
[----:B------:R-:W3:Y:S01]  /*4f40*/  LDG.E.64 R4, desc[UR8][R4.64] ;  /* 0x0000000804047981 */ /* 0x000ee2000c1e1b00 */
[----:B------:R-:W-:-:S02]  /*4f50*/  IADD3.X R11, PT, PT, R14, UR13, RZ, P0, !PT ;  /* 0x0000000d0e0b7c10 */ /* 0x000fc400087fe4ff */
[----:B------:R-:W-:Y:S02]  /*4f60*/  LEA R6, P0, R7, UR12, 0x3 ;  /* 0x0000000c07067c11 */ /* 0x000fe4000f8018ff */
[----:B------:R-:W-:Y:S01]  /*4f70*/  IADD3 R2, P1, PT, R13, -R2, RZ ;  /* 0x800000020d027210 */ /* 0x000fe20007f3e0ff */
[----:B------:R-:W3:Y:S01]  /*4f80*/  LDG.E.64 R8, desc[UR8][R10.64+0x10] ;  /* 0x000010080a087981 */ /* 0x000ee2000c1e1b00 */
[----:B------:R-:W-:Y:S02]  /*4f90*/  LEA.HI.X R7, R7, UR13, R12, 0x3, P0 ;  /* 0x0000000d07077c11 */ /* 0x000fe400080f1c0c */
[----:B------:R-:W-:Y:S01]  /*4fa0*/  LEA R12, P0, R2, UR12, 0x3 ;  /* 0x0000000c020c7c11 */ /* 0x000fe2000f8018ff */
[----:B------:R-:W-:-:S03]  /*4fb0*/  IMAD.X R3, R16, 0x1, ~R15, P1 ;  /* 0x0000000110037824 */ /* 0x000fc600008e0e0f */
[----:B------:R-:W4:Y:S02]  /*4fc0*/  LDG.E.64 R6, desc[UR8][R6.64+0x8] ;  /* 0x0000080806067981 */ /* 0x000f24000c1e1b00 */
[----:B------:R-:W-:-:S05]  /*4fd0*/  LEA.HI.X R13, R2, UR13, R3, 0x3, P0 ;  /* 0x0000000d020d7c11 */ /* 0x000fca00080f1c03 */
[----:B------:R-:W5:Y:S01]  /*4fe0*/  LDG.E.64 R2, desc[UR8][R12.64+0x8] ;  /* 0x000008080c027981 */ /* 0x000f62000c1e1b00 */
[----:B---3--:R-:W-:-:S08]  /*4ff0*/  DADD R8, R8, R4 ;  /* 0x0000000008087229 */ /* 0x008fd00000000004 */
[----:B----4-:R-:W-:Y:S01]  /*5000*/  DADD R8, R8, R6 ;  /* 0x0000000008087229 */ /* 0x010fe20000000006 */
[----:B------:R-:W-:-:S07]  /*5010*/  IADD3 R4, P0, PT, R0, UR14, RZ ;  /* 0x0000000e00047c10 */ /* 0x000fce000ff1e0ff */
[----:B-----5:R-:W-:Y:S01]  /*5020*/  DADD R2, R8, R2 ;  /* 0x0000000008027229 */ /* 0x020fe20000000002 */
[----:B------:R-:W-:-:S07]  /*5030*/  IADD3.X R5, PT, PT, R14, UR15, RZ, P0, !PT ;  /* 0x0000000f0e057c10 */ /* 0x000fce00087fe4ff */
[----:B------:R-:W-:-:S07]  /*5040*/  DMUL R2, R2, 0.25 ;  /* 0x3fd0000002027828 */ /* 0x000fce0000000000 */
[----:B------:R-:W-:Y:S01]  /*5050*/  STG.E.64 desc[UR8][R4.64+0x8], R2 ;  /* 0x0000080204007986 */ /* 0x000fe2000c101b08 */
[----:B------:R-:W-:Y:S05]  /*5060*/  EXIT ;  /* 0x000000000000794d */ /* 0x000fea0003800000 */
.L_x_12:
[----:B------:R-:W-:-:S13]  /*5070*/  ISETP.GT.AND P0, PT, R0, UR22, PT ;  /* 0x0000001600007c0c */ /* 0x000fda000bf04270 */
[----:B------:R-:W-:Y:S05]  /*5080*/  @P0 BRA `(.L_x_20) ;  /* 0x0000004400080947 */ /* 0x000fea0003800000 */
[----:B------:R-:W0:Y:S02]  /*5090*/  LDCU UR5, c[0x0][0x39c] ;  /* 0x00007380ff0577ac */ /* 0x000e240008000800 */
[----:B0-----:R-:W-:-:S09]  /*50a0*/  UISETP.GE.AND UP0, UPT, UR5, 0x1, UPT ;  /* 0x000000010500788c */ /* 0x001fd2000bf06270 */
[----:B------:R-:W-:Y:S05]  /*50b0*/  BRA.U !UP0, `(.L_x_21) ;  /* 0x0000001d08087547 */ /* 0x000fea000b800000 */
[----:B------:R-:W-:Y:S01]  /*50c0*/  UISETP.GE.U32.AND UP0, UPT, UR5, 0x4, UPT ;  /* 0x000000040500788c */ /* 0x000fe2000bf06070 */
[----:B------:R-:W-:-:S08]  /*50d0*/  UMOV UR4, URZ ;  /* 0x000000ff00047c82 */ /* 0x000fd00008000000 */
[----:B------:R-:W-:Y:S05]  /*50e0*/  BRA.U !UP0, `(.L_x_22) ;  /* 0x0000000d08d87547 */ /* 0x000fea000b800000 */
[----:B------:R-:W0:Y:S01]  /*50f0*/  LDC R4, c[0x0][0x390] ;  /* 0x0000e400ff047b82 */ /* 0x000e220000000800 */
[----:B------:R-:W-:Y:S01]  /*5100*/  ULOP3.LUT UR4, UR5, 0x7ffffffc, URZ, 0xc0, !UPT ;  /* 0x7ffffffc05047892 */ /* 0x000fe2000f8ec0ff */
[----:B------:R-:W-:Y:S01]  /*5110*/  IMAD.MOV.U32 R19, RZ, RZ, R5 ;  /* 0x000000ffff137224 */ /* 0x000fe200078e0005 */
[----:B------:R-:W-:Y:S02]  /*5120*/  UIADD3 UR5, UPT, UPT, UR20, UR18, URZ ;  /* 0x0000001214057290 */ /* 0x000fe4000fffe0ff */
[----:B------:R-:W-:Y:S02]  /*5130*/  ULEA UR6, UR18, UR20, 0x1 ;  /* 0x0000001412067291 */ /* 0x000fe4000f8e08ff */
[----:B------:R-:W-:Y:S01]  /*5140*/  UIMAD UR7, UR18, 0x3, UR20 ;  /* 0x00000003120778a4 */ /* 0x000fe2000f8e0214 */
[----:B------:R-:W1:Y:S01]  /*5150*/  LDC.64 R8, c[0x0][0x380] ;  /* 0x0000e000ff087b82 */ /* 0x000e620000000a00 */
[----:B------:R-:W-:Y:S02]  /*5160*/  UIMAD UR5, UR5, UR11, UR19 ;  /* 0x0000000b050572a4 */ /* 0x000fe4000f8e0213 */
[----:B------:R-:W-:-:S02]  /*5170*/  UIMAD UR6, UR6, UR11, UR19 ;  /* 0x0000000b060672a4 */ /* 0x000fc4000f8e0213 */
[----:B------:R-:W-:Y:S02]  /*5180*/  UIMAD UR7, UR7, UR11, UR19 ;  /* 0x0000000b070772a4 */ /* 0x000fe4000f8e0213 */
[----:B------:R-:W-:Y:S02]  /*5190*/  UIMAD UR5, UR5, UR10, UR21 ;  /* 0x0000000a050572a4 */ /* 0x000fe4000f8e0215 */
[----:B------:R-:W-:Y:S02]  /*51a0*/  UIMAD UR6, UR6, UR10, UR21 ;  /* 0x0000000a060672a4 */ /* 0x000fe4000f8e0215 */
[----:B------:R-:W-:Y:S02]  /*51b0*/  UIMAD UR7, UR7, UR10, UR21 ;  /* 0x0000000a070772a4 */ /* 0x000fe4000f8e0215 */
[C-C-:B------:R-:W-:Y:S01]  /*51c0*/  IMAD R11, R20.reuse, UR5, R7.reuse ;  /* 0x00000005140b7c24 */ /* 0x140fe2000f8e0207 */
[----:B------:R-:W2:Y:S01]  /*51d0*/  LDCU.128 UR12, c[0x0][0x380] ;  /* 0x00007000ff0c77ac */ /* 0x000ea20008000c00 */
[----:B------:R-:W-:-:S02]  /*51e0*/  IMAD R15, R20, UR6, R7 ;  /* 0x00000006140f7c24 */ /* 0x000fc4000f8e0207 */
[----:B0-----:R-:W-:Y:S01]  /*51f0*/  VIADD R0, R4, 0xfffffffe ;  /* 0xfffffffe04007836 */ /* 0x001fe20000000000 */
[----:B------:R-:W-:Y:S01]  /*5200*/  SHF.R.S32.HI R4, RZ, 0x1f, R4 ;  /* 0x0000001fff047819 */ /* 0x000fe20000011404 */
[----:B------:R-:W-:Y:S01]  /*5210*/  IMAD R7, R20, UR7, R7 ;  /* 0x0000000714077c24 */ /* 0x000fe2000f8e0207 */
[----:B------:R-:W-:Y:S01]  /*5220*/  UIADD3 UR5, UPT, UPT, -UR4, URZ, URZ ;  /* 0x000000ff04057290 */ /* 0x000fe2000fffe1ff */
[--C-:B------:R-:W-:Y:S01]  /*5230*/  IMAD R6, R11, UR17, R24.reuse ;  /* 0x000000110b067c24 */ /* 0x100fe2000f8e0218 */
[----:B------:R-:W-:Y:S01]  /*5240*/  IABS R2, R0 ;  /* 0x0000000000027213 */ /* 0x000fe20000000000 */
[--C-:B------:R-:W-:Y:S02]  /*5250*/  IMAD R10, R15, UR17, R24.reuse ;  /* 0x000000110f0a7c24 */ /* 0x100fe4000f8e0218 */
[----:B------:R-:W-:Y:S01]  /*5260*/  IMAD R24, R7, UR17, R24 ;  /* 0x0000001107187c24 */ /* 0x000fe2000f8e0218 */
[----:B------:R-:W0:Y:S01]  /*5270*/  I2F.RP R3, R2 ;  /* 0x0000000200037306 */ /* 0x000e220000209400 */
[----:B------:R-:W-:-:S02]  /*5280*/  IMAD R11, R6, UR16, R21 ;  /* 0x00000010060b7c24 */ /* 0x000fc4000f8e0215 */
[--C-:B------:R-:W-:Y:S02]  /*5290*/  IMAD R7, R10, UR16, R21.reuse ;  /* 0x000000100a077c24 */ /* 0x100fe4000f8e0215 */
[----:B------:R-:W-:-:S03]  /*52a0*/  IMAD R21, R24, UR16, R21 ;  /* 0x0000001018157c24 */ /* 0x000fc6000f8e0215 */
[----:B0-----:R-:W0:Y:S02]  /*52b0*/  MUFU.RCP R3, R3 ;  /* 0x0000000300037308 */ /* 0x001e240000001000 */
[----:B0-----:R-:W-:Y:S02]  /*52c0*/  VIADD R12, R3, 0xffffffe ;  /* 0x0ffffffe030c7836 */ /* 0x001fe40000000000 */
[----:B------:R-:W0:Y:S04]  /*52d0*/  LDC R3, c[0x0][0x390] ;  /* 0x0000e400ff037b82 */ /* 0x000e280000000800 */
[----:B------:R3:W4:Y:S02]  /*52e0*/  F2I.FTZ.U32.TRUNC.NTZ R13, R12 ;  /* 0x0000000c000d7305 */ /* 0x000724000021f000 */
[----:B---3--:R-:W-:-:S02]  /*52f0*/  IMAD.MOV.U32 R12, RZ, RZ, RZ ;  /* 0x000000ffff0c7224 */ /* 0x008fc400078e00ff */
[----:B----4-:R-:W-:-:S04]  /*5300*/  IMAD.MOV R17, RZ, RZ, -R13 ;  /* 0x000000ffff117224 */ /* 0x010fc800078e0a0d */
[----:B------:R-:W-:-:S04]  /*5310*/  IMAD R15, R17, R2, RZ ;  /* 0x00000002110f7224 */ /* 0x000fc800078e02ff */
[----:B-12---:R-:W-:-:S07]  /*5320*/  IMAD.HI.U32 R6, R13, R15, R12 ;  /* 0x0000000f0d067227 */ /* 0x006fce00078e000c */
.L_x_23:
[----:B------:R-:W-:Y:S02]  /*5330*/  IABS R13, R19 ;  /* 0x00000013000d7213 */ /* 0x000fe40000000000 */
[----:B------:R-:W-:-:S03]  /*5340*/  IABS R10, R0 ;  /* 0x00000000000a7213 */ /* 0x000fc60000000000 */
[----:B------:R-:W-:-:S04]  /*5350*/  IMAD.HI.U32 R6, R6, R13, RZ ;  /* 0x0000000d06067227 */ /* 0x000fc800078e00ff */
[----:B------:R-:W-:-:S04]  /*5360*/  IMAD.MOV R10, RZ, RZ, -R10 ;  /* 0x000000ffff0a7224 */ /* 0x000fc800078e0a0a */
[----:B------:R-:W-:Y:S01]  /*5370*/  IMAD R13, R6, R10, R13 ;  /* 0x0000000a060d7224 */ /* 0x000fe200078e020d */
[----:B------:R-:W-:-:S04]  /*5380*/  IABS R10, R0 ;  /* 0x00000000000a7213 */ /* 0x000fc80000000000 */
[----:B------:R-:W-:-:S13]  /*5390*/  ISETP.GT.U32.AND P1, PT, R2, R13, PT ;  /* 0x0000000d0200720c */ /* 0x000fda0003f24070 */
[----:B------:R-:W-:Y:S02]  /*53a0*/  @!P1 IMAD.IADD R13, R13, 0x1, -R10 ;  /* 0x000000010d0d9824 */ /* 0x000fe400078e0a0a */
[----:B------:R-:W-:-:S03]  /*53b0*/  @!P1 VIADD R6, R6, 0x1 ;  /* 0x0000000106069836 */ /* 0x000fc60000000000 */
[----:B------:R-:W-:Y:S02]  /*53c0*/  ISETP.GE.U32.AND P0, PT, R13, R2, PT ;  /* 0x000000020d00720c */ /* 0x000fe40003f06070 */
[-C--:B------:R-:W-:Y:S02]  /*53d0*/  LOP3.LUT R2, R19, R0.reuse, RZ, 0x3c, !PT ;  /* 0x0000000013027212 */ /* 0x080fe400078e3cff */
[----:B------:R-:W-:Y:S02]  /*53e0*/  LOP3.LUT R13, RZ, R0, RZ, 0x33, !PT ;  /* 0x00000000ff0d7212 */ /* 0x000fe400078e33ff */
[----:B------:R-:W-:-:S07]  /*53f0*/  ISETP.GE.AND P2, PT, R2, RZ, PT ;  /* 0x000000ff0200720c */ /* 0x000fce0003f46270 */
[----:B------:R-:W-:Y:S01]  /*5400*/  @P0 VIADD R6, R6, 0x1 ;  /* 0x0000000106060836 */ /* 0x000fe20000000000 */
[----:B------:R-:W-:-:S05]  /*5410*/  ISETP.NE.AND P0, PT, R0, RZ, PT ;  /* 0x000000ff0000720c */ /* 0x000fca0003f05270 */
[----:B------:R-:W-:-:S05]  /*5420*/  @!P2 IMAD.MOV R6, RZ, RZ, -R6 ;  /* 0x000000ffff06a224 */ /* 0x000fca00078e0a06 */
[----:B------:R-:W-:-:S05]  /*5430*/  SEL R6, R13, R6, !P0 ;  /* 0x000000060d067207 */ /* 0x000fca0004000000 */
[----:B------:R-:W-:Y:S02]  /*5440*/  IMAD.MOV R10, RZ, RZ, -R6 ;  /* 0x000000ffff0a7224 */ /* 0x000fe400078e0a06 */
[----:B0-----:R-:W-:Y:S02]  /*5450*/  IMAD R13, R6, R3, R3 ;  /* 0x00000003060d7224 */ /* 0x001fe400078e0203 */
[----:B------:R-:W-:-:S04]  /*5460*/  IMAD R10, R0, R10, R19 ;  /* 0x0000000a000a7224 */ /* 0x000fc800078e0213 */
[C---:B------:R-:W-:Y:S01]  /*5470*/  IMAD.IADD R17, R10.reuse, 0x1, R13 ;  /* 0x000000010a117824 */ /* 0x040fe200078e020d */
[----:B------:R-:W-:Y:S02]  /*5480*/  IADD3 R2, P1, PT, R10, R13, RZ ;  /* 0x0000000d0a027210 */ /* 0x000fe40007f3e0ff */
[----:B------:R-:W-:Y:S01]  /*5490*/  SHF.R.S32.HI R6, RZ, 0x1f, R10 ;  /* 0x0000001fff067819 */ /* 0x000fe2000001140a */
        /* <DEDUP_REMOVED lines=18> */
[----:B------:R-:W-:-:S04]  /*55c0*/  IABS R2, R0 ;  /* 0x0000000000027213 */ /* 0x000fc80000000000 */
[----:B------:R-:W0:Y:S08]  /*55d0*/  I2F.RP R26, R2 ;  /* 0x00000002001a7306 */ /* 0x000e300000209400 */
[----:B0-----:R-:W0:Y:S02]  /*55e0*/  MUFU.RCP R26, R26 ;  /* 0x0000001a001a7308 */ /* 0x001e240000001000 */
[----:B0-----:R-:W-:-:S06]  /*55f0*/  VIADD R24, R26, 0xffffffe ;  /* 0x0ffffffe1a187836 */ /* 0x001fcc0000000000 */
[----:B------:R0:W1:Y:S02]  /*5600*/  F2I.FTZ.U32.TRUNC.NTZ R25, R24 ;  /* 0x0000001800197305 */ /* 0x000064000021f000 */
[----:B0-----:R-:W-:Y:S02]  /*5610*/  IMAD.MOV.U32 R24, RZ, RZ, RZ ;  /* 0x000000ffff187224 */ /* 0x001fe400078e00ff */
[----:B-1----:R-:W-:-:S04]  /*5620*/  IMAD.MOV R27, RZ, RZ, -R25 ;  /* 0x000000ffff1b7224 */ /* 0x002fc800078e0a19 */
[----:B------:R-:W-:-:S04]  /*5630*/  IMAD R27, R27, R2, RZ ;  /* 0x000000021b1b7224 */ /* 0x000fc800078e02ff */
[----:B------:R-:W-:Y:S01]  /*5640*/  IMAD.HI.U32 R6, R25, R27, R24 ;  /* 0x0000001b19067227 */ /* 0x000fe200078e0018 */
[----:B------:R-:W-:Y:S02]  /*5650*/  IABS R25, R0 ;  /* 0x0000000000197213 */ /* 0x000fe40000000000 */
[----:B------:R-:W-:-:S03]  /*5660*/  IABS R27, R11 ;  /* 0x0000000b001b7213 */ /* 0x000fc60000000000 */
[----:B------:R-:W-:Y:S02]  /*5670*/  IMAD.MOV R26, RZ, RZ, -R25 ;  /* 0x000000ffff1a7224 */ /* 0x000fe400078e0a19 */
[----:B------:R-:W-:-:S04]  /*5680*/  IMAD.MOV.U32 R25, RZ, RZ, R27 ;  /* 0x000000ffff197224 */ /* 0x000fc800078e001b */
        /* <DEDUP_REMOVED lines=12> */
[----:B------:R-:W-:-:S03]  /*5750*/  SEL R24, R23, R24, !P0 ;  /* 0x0000001817187207 */ /* 0x000fc60004000000 */
[----:B---3--:R-:W-:Y:S02]  /*5760*/  DADD R12, R16, R12 ;  /* 0x00000000100c7229 */ /* 0x008fe4000000000c */
[----:B------:R-:W-:-:S06]  /*5770*/  IMAD.MOV R16, RZ, RZ, -R24 ;  /* 0x000000ffff107224 */ /* 0x000fcc00078e0a18 */
[----:B----4-:R-:W-:Y:S01]  /*5780*/  DADD R26, R12, R14 ;  /* 0x000000000c1a7229 */ /* 0x010fe2000000000e */
[----:B------:R-:W-:Y:S02]  /*5790*/  IMAD R12, R0, R16, R11 ;  /* 0x00000010000c7224 */ /* 0x000fe400078e020b */
[----:B------:R-:W-:Y:S01]  /*57a0*/  IMAD R13, R24, R3, R3 ;  /* 0x00000003180d7224 */ /* 0x000fe200078e0203 */
[----:B------:R-:W-:Y:S02]  /*57b0*/  IADD3 R14, P1, PT, R10, UR14, RZ ;  /* 0x0000000e0a0e7c10 */ /* 0x000fe4000ff3e0ff */
[----:B------:R-:W-:Y:S02]  /*57c0*/  SHF.R.S32.HI R16, RZ, 0x1f, R12 ;  /* 0x0000001fff107819 */ /* 0x000fe4000001140c */
[----:B------:R-:W-:-:S04]  /*57d0*/  IADD3 R10, P2, PT, R12, R13, RZ ;  /* 0x0000000d0c0a7210 */ /* 0x000fc80007f5e0ff */
[----:B------:R-:W-:Y:S01]  /*57e0*/  LEA.HI.X.SX32 R25, R13, R16, 0x1, P2 ;  /* 0x000000100d197211 */ /* 0x000fe200010f0eff */
[----:B------:R-:W-:Y:S01]  /*57f0*/  IMAD.SHL.U32 R24, R10, 0x8, RZ ;  /* 0x000000080a187824 */ /* 0x000fe200078e00ff */
[----:B------:R-:W-:Y:S01]  /*5800*/  IADD3.X R15, PT, PT, R18, UR15, RZ, P1, !PT ;  /* 0x0000000f120f7c10 */ /* 0x000fe20008ffe4ff */
[----:B------:R-:W-:Y:S01]  /*5810*/  IMAD.IADD R17, R12, 0x1, R13 ;  /* 0x000000010c117824 */ /* 0x000fe200078e020d */
[----:B------:R-:W-:Y:S02]  /*5820*/  SHF.L.U64.HI R18, R10, 0x3, R25 ;  /* 0x000000030a127819 */ /* 0x000fe40000010219 */
[----:B------:R-:W-:Y:S01]  /*5830*/  IADD3 R22, P1, PT, R24, UR12, RZ ;  /* 0x0000000c18167c10 */ /* 0x000fe2000ff3e0ff */
[----:B------:R-:W-:Y:S01]  /*5840*/  DMUL R26, R26, 0.25 ;  /* 0x3fd000001a1a7828 */ /* 0x000fe20000000000 */
[----:B------:R-:W-:Y:S02]  /*5850*/  IMAD.WIDE R16, R17, 0x8, R8 ;  /* 0x0000000811107825 */ /* 0x000fe400078e0208 */
[----:B------:R-:W-:-:S02]  /*5860*/  IADD3.X R23, PT, PT, R18, UR13, RZ, P1, !PT ;  /* 0x0000000d12177c10 */ /* 0x000fc40008ffe4ff */
[-C--:B------:R-:W-:Y:S02]  /*5870*/  IADD3 R13, P2, PT, R10, R3.reuse, RZ ;  /* 0x000000030a0d7210 */ /* 0x080fe40007f5e0ff */
[----:B------:R0:W-:Y:S02]  /*5880*/  STG.E.64 desc[UR8][R14.64+0x8], R26 ;  /* 0x0000081a0e007986 */ /* 0x0001e4000c101b08 */
[----:B------:R-:W-:Y:S01]  /*5890*/  LEA R12, P1, R13, UR12, 0x3 ;  /* 0x0000000c0d0c7c11 */ /* 0x000fe2000f8218ff */
[----:B------:R-:W-:Y:S01]  /*58a0*/  IMAD.X R28, R4, 0x1, R25, P2 ;  /* 0x00000001041c7824 */ /* 0x000fe200010e0619 */
[----:B------:R-:W2:Y:S04]  /*58b0*/  LDG.E.64 R16, desc[UR8][R16.64] ;  /* 0x0000000810107981 */ /* 0x000ea8000c1e1b00 */
[----:B------:R-:W2:Y:S01]  /*58c0*/  LDG.E.64 R22, desc[UR8][R22.64+0x10] ;  /* 0x0000100816167981 */ /* 0x000ea2000c1e1b00 */
[----:B------:R-:W-:-:S02]  /*58d0*/  IADD3 R10, P2, PT, R10, -R3, RZ ;  /* 0x800000030a0a7210 */ /* 0x000fc40007f5e0ff */
[----:B------:R-:W-:-:S03]  /*58e0*/  LEA.HI.X R13, R13, UR13, R28, 0x3, P1 ;  /* 0x0000000d0d0d7c11 */ /* 0x000fc600088f1c1c */
[----:B------:R-:W-:Y:S01]  /*58f0*/  IMAD.X R25, R25, 0x1, ~R4, P2 ;  /* 0x0000000119197824 */ /* 0x000fe200010e0e04 */
[C---:B0-----:R-:W-:Y:S02]  /*5900*/  LEA R14, P1, R10.reuse, UR12, 0x3 ;  /* 0x0000000c0a0e7c11 */ /* 0x041fe4000f8218ff */
[----:B------:R-:W3:Y:S02]  /*5910*/  LDG.E.64 R12, desc[UR8][R12.64+0x8] ;  /* 0x000008080c0c7981 */ /* 0x000ee4000c1e1b00 */
[----:B------:R-:W-:-:S06]  /*5920*/  LEA.HI.X R15, R10, UR13, R25, 0x3, P1 ;  /* 0x0000000d0a0f7c11 */ /* 0x000fcc00088f1c19 */
[----:B------:R-:W4:Y:S01]  /*5930*/  LDG.E.64 R14, desc[UR8][R14.64+0x8] ;  /* 0x000008080e0e7981 */ /* 0x000f22000c1e1b00 */
[----:B------:R-:W-:Y:S02]  /*5940*/  IABS R10, R0 ;  /* 0x00000000000a7213 */ /* 0x000fe40000000000 */
        /* <DEDUP_REMOVED lines=8> */
[----:B------:R-:W-:-:S04]  /*59d0*/  LOP3.LUT R25, R7, R0, RZ, 0x3c, !PT ;  /* 0x0000000007197212 */ /* 0x000fc800078e3cff */
[----:B------:R-:W-:Y:S01]  /*59e0*/  ISETP.GE.AND P3, PT, R25, RZ, PT ;  /* 0x000000ff1900720c */ /* 0x000fe20003f66270 */
[----:B------:R-:W-:-:S06]  /*59f0*/  @!P2 VIADD R10, R10, 0x1 ;  /* 0x000000010a0aa836 */ /* 0x000fcc0000000000 */
[----:B------:R-:W-:-:S06]  /*5a00*/  @P1 VIADD R10, R10, 0x1 ;  /* 0x000000010a0a1836 */ /* 0x000fcc0000000000 */
[----:B------:R-:W-:Y:S01]  /*5a10*/  @!P3 IMAD.MOV R10, RZ, RZ, -R10 ;  /* 0x000000ffff0ab224 */ /* 0x000fe200078e0a0a */
[----:B------:R-:W-:-:S04]  /*5a20*/  IADD3 R24, P1, PT, R24, UR14, RZ ;  /* 0x0000000e18187c10 */ /* 0x000fc8000ff3e0ff */
[----:B------:R-:W-:Y:S01]  /*5a30*/  IADD3.X R25, PT, PT, R18, UR15, RZ, P1, !PT ;  /* 0x0000000f12197c10 */ /* 0x000fe20008ffe4ff */
[----:B--2---:R-:W-:Y:S01]  /*5a40*/  DADD R16, R22, R16 ;  /* 0x0000000016107229 */ /* 0x004fe20000000010 */
[----:B------:R-:W-:-:S04]  /*5a50*/  LOP3.LUT R23, RZ, R0, RZ, 0x33, !PT ;  /* 0x00000000ff177212 */ /* 0x000fc800078e33ff */
[----:B------:R-:W-:-:S03]  /*5a60*/  SEL R10, R23, R10, !P0 ;  /* 0x0000000a170a7207 */ /* 0x000fc60004000000 */
[----:B---3--:R-:W-:Y:S02]  /*5a70*/  DADD R28, R16, R12 ;  /* 0x00000000101c7229 */ /* 0x008fe4000000000c */
[----:B------:R-:W-:Y:S02]  /*5a80*/  IMAD.MOV R22, RZ, RZ, -R10 ;  /* 0x000000ffff167224 */ /* 0x000fe400078e0a0a */
[----:B------:R-:W-:Y:S02]  /*5a90*/  IMAD R13, R10, R3, R3 ;  /* 0x000000030a0d7224 */ /* 0x000fe400078e0203 */
[----:B------:R-:W-:Y:S02]  /*5aa0*/  IMAD R12, R0, R22, R7 ;  /* 0x00000016000c7224 */ /* 0x000fe400078e0207 */
[----:B----4-:R-:W-:-:S03]  /*5ab0*/  DADD R28, R28, R14 ;  /* 0x000000001c1c7229 */ /* 0x010fc6000000000e */
        /* <DEDUP_REMOVED lines=9> */
[----:B------:R-:W-:Y:S02]  /*5b50*/  IADD3.X R17, PT, PT, R23, UR13, RZ, P1, !PT ;  /* 0x0000000d17117c10 */ /* 0x000fe40008ffe4ff */
[----:B------:R-:W-:Y:S01]  /*5b60*/  IADD3 R15, P2, PT, R10, R3, RZ ;  /* 0x000000030a0f7210 */ /* 0x000fe20007f5e0ff */
[----:B------:R0:W-:Y:S04]  /*5b70*/  STG.E.64 desc[UR8][R24.64+0x8], R28 ;  /* 0x0000081c18007986 */ /* 0x0001e8000c101b08 */
[----:B------:R-:W2:Y:S01]  /*5b80*/  LDG.E.64 R16, desc[UR8][R16.64+0x10] ;  /* 0x0000100810107981 */ /* 0x000ea2000c1e1b00 */
[----:B------:R-:W-:-:S03]  /*5b90*/  IMAD.X R18, R4, 0x1, R27, P2 ;  /* 0x0000000104127824 */ /* 0x000fc600010e061b */
[----:B------:R-:W2:Y:S01]  /*5ba0*/  LDG.E.64 R12, desc[UR8][R12.64] ;  /* 0x000000080c0c7981 */ /* 0x000ea2000c1e1b00 */
[C---:B------:R-:W-:Y:S02]  /*5bb0*/  LEA R14, P1, R15.reuse, UR12, 0x3 ;  /* 0x0000000c0f0e7c11 */ /* 0x040fe4000f8218ff */
[----:B------:R-:W-:Y:S02]  /*5bc0*/  IADD3 R10, P2, PT, R10, -R3, RZ ;  /* 0x800000030a0a7210 */ /* 0x000fe40007f5e0ff */
[----:B------:R-:W-:Y:S02]  /*5bd0*/  LEA.HI.X R15, R15, UR13, R18, 0x3, P1 ;  /* 0x0000000d0f0f7c11 */ /* 0x000fe400088f1c12 */
[----:B0-----:R-:W-:Y:S01]  /*5be0*/  LEA R24, P1, R10, UR12, 0x3 ;  /* 0x0000000c0a187c11 */ /* 0x001fe2000f8218ff */
[----:B------:R-:W-:-:S03]  /*5bf0*/  IMAD.X R27, R27, 0x1, ~R4, P2 ;  /* 0x000000011b1b7824 */ /* 0x000fc600010e0e04 */
        /* <DEDUP_REMOVED lines=10> */
[----:B------:R-:W-:Y:S01]  /*5ca0*/  @!P2 IMAD.IADD R27, R27, 0x1, -R18 ;  /* 0x000000011b1ba824 */ /* 0x000fe200078e0a12 */
[----:B------:R-:W-:-:S04]  /*5cb0*/  LOP3.LUT R18, R21, R0, RZ, 0x3c, !PT ;  /* 0x0000000015127212 */ /* 0x000fc800078e3cff */
[----:B------:R-:W-:Y:S02]  /*5cc0*/  ISETP.GE.U32.AND P1, PT, R27, R2, PT ;  /* 0x000000021b00720c */ /* 0x000fe40003f26070 */
[----:B------:R-:W-:Y:S01]  /*5cd0*/  ISETP.GE.AND P3, PT, R18, RZ, PT ;  /* 0x000000ff1200720c */ /* 0x000fe20003f66270 */
[----:B------:R-:W-:-:S10]  /*5ce0*/  @!P2 VIADD R10, R10, 0x1 ;  /* 0x000000010a0aa836 */ /* 0x000fd40000000000 */
[----:B------:R-:W-:-:S04]  /*5cf0*/  @P1 VIADD R10, R10, 0x1 ;  /* 0x000000010a0a1836 */ /* 0x000fc80000000000 */
[----:B------:R-:W-:Y:S01]  /*5d00*/  @!P3 IMAD.MOV R10, RZ, RZ, -R10 ;  /* 0x000000ffff0ab224 */ /* 0x000fe200078e0a0a */
[----:B--2---:R-:W-:Y:S01]  /*5d10*/  DADD R12, R16, R12 ;  /* 0x00000000100c7229 */ /* 0x004fe2000000000c */
[----:B------:R-:W-:-:S04]  /*5d20*/  LOP3.LUT R17, RZ, R0, RZ, 0x33, !PT ;  /* 0x00000000ff117212 */ /* 0x000fc800078e33ff */
[----:B------:R-:W-:-:S05]  /*5d30*/  SEL R10, R17, R10, !P0 ;  /* 0x0000000a110a7207 */ /* 0x000fca0004000000 */
[----:B------:R-:W-:Y:S01]  /*5d40*/  IMAD.MOV R16, RZ, RZ, -R10 ;  /* 0x000000ffff107224 */ /* 0x000fe200078e0a0a */
[----:B---3--:R-:W-:Y:S01]  /*5d50*/  DADD R14, R12, R14 ;  /* 0x000000000c0e7229 */ /* 0x008fe2000000000e */
[----:B------:R-:W-:Y:S02]  /*5d60*/  IMAD R13, R10, R3, R3 ;  /* 0x000000030a0d7224 */ /* 0x000fe400078e0203 */
[----:B------:R-:W-:-:S05]  /*5d70*/  IMAD R12, R0, R16, R21 ;  /* 0x00000010000c7224 */ /* 0x000fca00078e0215 */
[----:B------:R-:W-:Y:S02]  /*5d80*/  SHF.R.S32.HI R10, RZ, 0x1f, R12 ;  /* 0x0000001fff0a7819 */ /* 0x000fe4000001140c */
[----:B------:R-:W-:Y:S01]  /*5d90*/  IADD3 R18, P1, PT, R12, R13, RZ ;  /* 0x0000000d0c127210 */ /* 0x000fe20007f3e0ff */
[----:B----4-:R-:W-:Y:S01]  /*5da0*/  DADD R26, R14, R24 ;  /* 0x000000000e1a7229 */ /* 0x010fe20000000018 */
[----:B------:R-:W-:Y:S02]  /*5db0*/  IADD3 R22, P0, PT, R22, UR14, RZ ;  /* 0x0000000e16167c10 */ /* 0x000fe4000ff1e0ff */
[----:B------:R-:W-:Y:S01]  /*5dc0*/  LEA.HI.X.SX32 R25, R13, R10, 0x1, P1 ;  /* 0x0000000a0d197211 */ /* 0x000fe200008f0eff */
[----:B------:R-:W-:Y:S01]  /*5dd0*/  IMAD.SHL.U32 R10, R18, 0x8, RZ ;  /* 0x00000008120a7824 */ /* 0x000fe200078e00ff */
        /* <DEDUP_REMOVED lines=20> */
[----:B------:R-:W-:-:S04]  /*5f20*/  UIADD3 UR5, UPT, UPT, UR5, 0x4, URZ ;  /* 0x0000000405057890 */ /* 0x000fc8000fffe0ff */
[----:B------:R-:W-:Y:S01]  /*5f30*/  UISETP.NE.AND UP0, UPT, UR5, URZ, UPT ;  /* 0x000000ff0500728c */ /* 0x000fe2000bf05270 */
[----:B--2---:R-:W-:-:S08]  /*5f40*/  DADD R26, R16, R12 ;  /* 0x00000000101a7229 */ /* 0x004fd0000000000c */
[----:B---3--:R-:W-:Y:S01]  /*5f50*/  DADD R26, R26, R14 ;  /* 0x000000001a1a7229 */ /* 0x008fe2000000000e */
[----:B------:R-:W-:-:S07]  /*5f60*/  IADD3 R12, P0, PT, R10, UR14, RZ ;  /* 0x0000000e0a0c7c10 */ /* 0x000fce000ff1e0ff */
[----:B----4-:R-:W-:Y:S01]  /*5f70*/  DADD R26, R26, R22 ;  /* 0x000000001a1a7229 */ /* 0x010fe20000000016 */
[----:B------:R-:W-:-:S07]  /*5f80*/  IADD3.X R13, PT, PT, R24, UR15, RZ, P0, !PT ;  /* 0x0000000f180d7c10 */ /* 0x000fce00087fe4ff */
[----:B------:R-:W-:Y:S01]  /*5f90*/  DMUL R26, R26, 0.25 ;  /* 0x3fd000001a1a7828 */ /* 0x000fe20000000000 */
[----:B------:R-:W-:-:S06]  /*5fa0*/  IMAD R10, R20, UR17, RZ ;  /* 0x00000011140a7c24 */ /* 0x000fcc000f8e02ff */
[----:B------:R1:W-:Y:S01]  /*5fb0*/  STG.E.64 desc[UR8][R12.64+0x8], R26 ;  /* 0x0000081a0c007986 */ /* 0x0003e2000c101b08 */
[----:B------:R-:W-:-:S04]  /*5fc0*/  IMAD R10, R10, UR16, RZ ;  /* 0x000000100a0a7c24 */ /* 0x000fc8000f8e02ff */
[----:B------:R-:W-:-:S04]  /*5fd0*/  IMAD R10, R10, UR18, RZ ;  /* 0x000000120a0a7c24 */ /* 0x000fc8000f8e02ff */
[----:B------:R-:W-:-:S04]  /*5fe0*/  IMAD R10, R10, UR11, RZ ;  /* 0x0000000b0a0a7c24 */ /* 0x000fc8000f8e02ff */
[----:B------:R-:W-:-:S04]  /*5ff0*/  IMAD R10, R10, UR10, RZ ;  /* 0x0000000a0a0a7c24 */ /* 0x000fc8000f8e02ff */
[C---:B------:R-:W-:Y:S02]  /*6000*/  IMAD R19, R10.reuse, 0x4, R19 ;  /* 0x000000040a137824 */ /* 0x040fe400078e0213 */
[C---:B------:R-:W-:Y:S02]  /*6010*/  IMAD R11, R10.reuse, 0x4, R11 ;  /* 0x000000040a0b7824 */ /* 0x040fe400078e020b */
[C---:B------:R-:W-:Y:S02]  /*6020*/  IMAD R7, R10.reuse, 0x4, R7 ;  /* 0x000000040a077824 */ /* 0x040fe400078e0207 */
[----:B------:R-:W-:Y:S01]  /*6030*/  IMAD R21, R10, 0x4, R21 ;  /* 0x000000040a157824 */ /* 0x000fe200078e0215 */
[----:B-1----:R-:W-:Y:S06]  /*6040*/  BRA.U UP0, `(.L_x_23) ;  /* 0xfffffff100b87547 */ /* 0x002fec000b83ffff */
.L_x_22:
[----:B------:R-:W0:Y:S02]  /*6050*/  LDCU UR5, c[0x0][0x39c] ;  /* 0x00007380ff0577ac */ /* 0x000e240008000800 */
[----:B0-----:R-:W-:-:S09]  /*6060*/  ULOP3.LUT UP0, UR6, UR5, 0x3, URZ, 0xc0, !UPT ;  /* 0x0000000305067892 */ /* 0x001fd2000f80c0ff */
[----:B------:R-:W-:Y:S05]  /*6070*/  BRA.U !UP0, `(.L_x_21) ;  /* 0x0000000d08187547 */ /* 0x000fea000b800000 */
[----:B------:R-:W0:Y:S01]  /*6080*/  LDC R0, c[0x0][0x390] ;  /* 0x0000e400ff007b82 */ /* 0x000e220000000800 */
[----:B------:R-:W-:Y:S02]  /*6090*/  UISETP.NE.AND UP0, UPT, UR6, 0x1, UPT ;  /* 0x000000010600788c */ /* 0x000fe4000bf05270 */
[----:B------:R-:W-:-:S04]  /*60a0*/  ULOP3.LUT UR7, UR5, 0x1, URZ, 0xc0, !UPT ;  /* 0x0000000105077892 */ /* 0x000fc8000f8ec0ff */
[----:B------:R-:W-:Y:S01]  /*60b0*/  UISETP.NE.U32.AND UP1, UPT, UR7, 0x1, UPT ;  /* 0x000000010700788c */ /* 0x000fe2000bf25070 */
[----:B0-----:R-:W-:Y:S02]  /*60c0*/  VIADD R4, R0, 0xfffffffe ;  /* 0xfffffffe00047836 */ /* 0x001fe40000000000 */
[----:B------:R-:W-:Y:S08]  /*60d0*/  BRA.U !UP0, `(.L_x_24) ;  /* 0x0000000508f47547 */ /* 0x000ff0000b800000 */
[----:B------:R-:W-:Y:S01]  /*60e0*/  IABS R18, R4 ;  /* 0x0000000400127213 */ /* 0x000fe20000000000 */
[----:B------:R-:W-:Y:S01]  /*60f0*/  UIMAD UR7, UR16, UR17, URZ ;  /* 0x00000011100772a4 */ /* 0x000fe2000f8e02ff */
[----:B------:R-:W-:Y:S01]  /*6100*/  SHF.R.S32.HI R16, RZ, 0x1f, R0 ;  /* 0x0000001fff107819 */ /* 0x000fe20000011400 */
[----:B------:R-:W-:Y:S01]  /*6110*/  UIMAD UR6, UR11, UR18, URZ ;  /* 0x000000120b0672a4 */ /* 0x000fe2000f8e02ff */
[----:B------:R-:W0:Y:S01]  /*6120*/  I2F.RP R6, R18 ;  /* 0x0000001200067306 */ /* 0x000e220000209400 */
[----:B------:R-:W1:Y:S02]  /*6130*/  LDCU.128 UR12, c[0x0][0x380] ;  /* 0x00007000ff0c77ac */ /* 0x000e640008000c00 */
[----:B------:R-:W-:Y:S01]  /*6140*/  IMAD R14, R20, UR7, RZ ;  /* 0x00000007140e7c24 */ /* 0x000fe2000f8e02ff */
[----:B------:R-:W-:-:S06]  /*6150*/  UIMAD UR6, UR6, UR10, URZ ;  /* 0x0000000a060672a4 */ /* 0x000fcc000f8e02ff */
[----:B------:R-:W-:Y:S01]  /*6160*/  IMAD R8, R14, UR6, RZ ;  /* 0x000000060e087c24 */ /* 0x000fe2000f8e02ff */
[----:B0-----:R-:W0:Y:S03]  /*6170*/  MUFU.RCP R6, R6 ;  /* 0x0000000600067308 */ /* 0x001e260000001000 */
[----:B------:R-:W-:Y:S01]  /*6180*/  IMAD R19, R8, UR4, R5 ;  /* 0x0000000408137c24 */ /* 0x000fe2000f8e0205 */
[----:B------:R-:W-:-:S05]  /*6190*/  IABS R8, R4 ;  /* 0x0000000400087213 */ /* 0x000fca0000000000 */
[----:B------:R-:W-:Y:S02]  /*61a0*/  IMAD.MOV R8, RZ, RZ, -R8 ;  /* 0x000000ffff087224 */ /* 0x000fe400078e0a08 */
[----:B0-----:R-:W-:Y:S01]  /*61b0*/  VIADD R2, R6, 0xffffffe ;  /* 0x0ffffffe06027836 */ /* 0x001fe20000000000 */
[----:B------:R-:W-:-:S03]  /*61c0*/  IABS R6, R19 ;  /* 0x0000001300067213 */ /* 0x000fc60000000000 */
[----:B------:R0:W2:Y:S02]  /*61d0*/  F2I.FTZ.U32.TRUNC.NTZ R3, R2 ;  /* 0x0000000200037305 */ /* 0x0000a4000021f000 */
[----:B0-----:R-:W-:Y:S02]  /*61e0*/  IMAD.MOV.U32 R2, RZ, RZ, RZ ;  /* 0x000000ffff027224 */ /* 0x001fe400078e00ff */
[----:B--2---:R-:W-:-:S04]  /*61f0*/  IMAD.MOV R7, RZ, RZ, -R3 ;  /* 0x000000ffff077224 */ /* 0x004fc800078e0a03 */
[----:B------:R-:W-:-:S04]  /*6200*/  IMAD R7, R7, R18, RZ ;  /* 0x0000001207077224 */ /* 0x000fc800078e02ff */
[----:B------:R-:W-:Y:S01]  /*6210*/  IMAD.HI.U32 R2, R3, R7, R2 ;  /* 0x0000000703027227 */ /* 0x000fe200078e0002 */
[----:B------:R-:W-:-:S03]  /*6220*/  LOP3.LUT R7, RZ, R4, RZ, 0x33, !PT ;  /* 0x00000004ff077212 */ /* 0x000fc600078e33ff */
[----:B------:R-:W-:Y:S02]  /*6230*/  IMAD.MOV.U32 R3, RZ, RZ, R6 ;  /* 0x000000ffff037224 */ /* 0x000fe400078e0006 */
[----:B------:R-:W-:Y:S02]  /*6240*/  IMAD.MOV.U32 R6, RZ, RZ, R8 ;  /* 0x000000ffff067224 */ /* 0x000fe400078e0008 */
[----:B------:R-:W-:-:S04]  /*6250*/  IMAD.HI.U32 R2, R2, R3, RZ ;  /* 0x0000000302027227 */ /* 0x000fc800078e00ff */
        /* <DEDUP_REMOVED lines=14> */
[----:B------:R-:W-:-:S05]  /*6340*/  IMAD R6, R4, R6, R19 ;  /* 0x0000000604067224 */ /* 0x000fca00078e0213 */
[C---:B------:R-:W-:Y:S02]  /*6350*/  IADD3 R11, P1, PT, R6.reuse, R7, RZ ;  /* 0x00000007060b7210 */ /* 0x040fe40007f3e0ff */
[----:B------:R-:W-:Y:S02]  /*6360*/  SHF.R.S32.HI R8, RZ, 0x1f, R6 ;  /* 0x0000001fff087819 */ /* 0x000fe40000011406 */
[C---:B------:R-:W-:Y:S01]  /*6370*/  IADD3 R12, P2, PT, R11.reuse, R0, RZ ;  /* 0x000000000b0c7210 */ /* 0x040fe20007f5e0ff */
[----:B------:R-:W-:Y:S01]  /*6380*/  IMAD.SHL.U32 R17, R11, 0x8, RZ ;  /* 0x000000080b117824 */ /* 0x000fe200078e00ff */
[----:B------:R-:W-:Y:S01]  /*6390*/  LEA.HI.X.SX32 R13, R7, R8, 0x1, P1 ;  /* 0x00000008070d7211 */ /* 0x000fe200008f0eff */
[----:B------:R-:W-:-:S03]  /*63a0*/  IMAD.IADD R7, R6, 0x1, R7 ;  /* 0x0000000106077824 */ /* 0x000fc600078e0207 */
[--C-:B------:R-:W-:Y:S01]  /*63b0*/  SHF.L.U64.HI R21, R11, 0x3, R13.reuse ;  /* 0x000000030b157819 */ /* 0x100fe2000001020d */
[----:B------:R-:W-:Y:S01]  /*63c0*/  IMAD.X R23, R16, 0x1, R13, P2 ;  /* 0x0000000110177824 */ /* 0x000fe200010e060d */
[----:B-1----:R-:W-:Y:S01]  /*63d0*/  IADD3 R8, P1, PT, R17, UR12, RZ ;  /* 0x0000000c11087c10 */ /* 0x002fe2000ff3e0ff */
[----:B0-----:R-:W-:-:S03]  /*63e0*/  IMAD.WIDE R6, R7, 0x8, R2 ;  /* 0x0000000807067825 */ /* 0x001fc600078e0202 */
[----:B------:R-:W-:Y:S02]  /*63f0*/  IADD3.X R9, PT, PT, R21, UR13, RZ, P1, !PT ;  /* 0x0000000d15097c10 */ /* 0x000fe40008ffe4ff */
[----:B------:R-:W-:Y:S01]  /*6400*/  LEA R10, P1, R12, UR12, 0x3 ;  /* 0x0000000c0c0a7c11 */ /* 0x000fe2000f8218ff */
[----:B------:R-:W2:Y:S01]  /*6410*/  LDG.E.64 R6, desc[UR8][R6.64] ;  /* 0x0000000806067981 */ /* 0x000ea2000c1e1b00 */
[----:B------:R-:W-:-:S03]  /*6420*/  IADD3 R15, P2, PT, R11, -R0, RZ ;  /* 0x800000000b0f7210 */ /* 0x000fc60007f5e0ff */
[----:B------:R-:W2:Y:S01]  /*6430*/  LDG.E.64 R8, desc[UR8][R8.64+0x10] ;  /* 0x0000100808087981 */ /* 0x000ea2000c1e1b00 */
[----:B------:R-:W-:Y:S01]  /*6440*/  LEA.HI.X R11, R12, UR13, R23, 0x3, P1 ;  /* 0x0000000d0c0b7c11 */ /* 0x000fe200088f1c17 */
[----:B------:R-:W-:Y:S01]  /*6450*/  IMAD.X R22, R13, 0x1, ~R16, P2 ;  /* 0x000000010d167824 */ /* 0x000fe200010e0e10 */
[----:B------:R-:W-:-:S04]  /*6460*/  LEA R12, P1, R15, UR12, 0x3 ;  /* 0x0000000c0f0c7c11 */ /* 0x000fc8000f8218ff */
[----:B------:R-:W3:Y:S01]  /*6470*/  LDG.E.64 R10, desc[UR8][R10.64+0x8] ;  /* 0x000008080a0a7981 */ /* 0x000ee2000c1e1b00 */
[----:B------:R-:W-:-:S06]  /*6480*/  LEA.HI.X R13, R15, UR13, R22, 0x3, P1 ;  /* 0x0000000d0f0d7c11 */ /* 0x000fcc00088f1c16 */
[----:B------:R-:W4:Y:S01]  /*6490*/  LDG.E.64 R12, desc[UR8][R12.64+0x8] ;  /* 0x000008080c0c7981 */ /* 0x000f22000c1e1b00 */
[----:B------:R-:W0:Y:S01]  /*64a0*/  I2F.RP R22, R18 ;  /* 0x0000001200167306 */ /* 0x000e220000209400 */
[----:B------:R-:W-:Y:S01]  /*64b0*/  IMAD R14, R14, UR6, RZ ;  /* 0x000000060e0e7c24 */ /* 0x000fe2000f8e02ff */
[----:B------:R-:W-:-:S03]  /*64c0*/  IABS R24, R4 ;  /* 0x0000000400187213 */ /* 0x000fc60000000000 */
[----:B------:R-:W-:Y:S02]  /*64d0*/  IMAD.IADD R19, R14, 0x1, R19 ;  /* 0x000000010e137824 */ /* 0x000fe400078e0213 */
[----:B------:R-:W-:-:S03]  /*64e0*/  IMAD.MOV.U32 R14, RZ, RZ, RZ ;  /* 0x000000ffff0e7224 */ /* 0x000fc600078e00ff */
[----:B------:R-:W-:Y:S01]  /*64f0*/  IABS R25, R19 ;  /* 0x0000001300197213 */ /* 0x000fe20000000000 */
[----:B0-----:R-:W0:Y:S02]  /*6500*/  MUFU.RCP R22, R22 ;  /* 0x0000001600167308 */ /* 0x001e240000001000 */
[----:B0-----:R-:W-:Y:S02]  /*6510*/  VIADD R15, R22, 0xffffffe ;  /* 0x0ffffffe160f7836 */ /* 0x001fe40000000000 */
[----:B------:R-:W-:-:S04]  /*6520*/  IMAD.MOV R22, RZ, RZ, -R24 ;  /* 0x000000ffff167224 */ /* 0x000fc800078e0a18 */
[----:B------:R-:W0:Y:S02]  /*6530*/  F2I.FTZ.U32.TRUNC.NTZ R15, R15 ;  /* 0x0000000f000f7305 */ /* 0x000e24000021f000 */
[----:B0-----:R-:W-:-:S04]  /*6540*/  IMAD.MOV R23, RZ, RZ, -R15 ;  /* 0x000000ffff177224 */ /* 0x001fc800078e0a0f */
[----:B------:R-:W-:-:S04]  /*6550*/  IMAD R23, R23, R18, RZ ;  /* 0x0000001217177224 */ /* 0x000fc800078e02ff */
[----:B------:R-:W-:-:S04]  /*6560*/  IMAD.HI.U32 R14, R15, R23, R14 ;  /* 0x000000170f0e7227 */ /* 0x000fc800078e000e */
[----:B------:R-:W-:-:S04]  /*6570*/  IMAD.MOV.U32 R15, RZ, RZ, R25 ;  /* 0x000000ffff0f7224 */ /* 0x000fc800078e0019 */
        /* <DEDUP_REMOVED lines=8> */
[----:B------:R-:W-:-:S05]  /*6600*/  LOP3.LUT R15, RZ, R4, RZ, 0x33, !PT ;  /* 0x00000004ff0f7212 */ /* 0x000fca00078e33ff */
[----:B------:R-:W-:-:S06]  /*6610*/  @P1 VIADD R14, R14, 0x1 ;  /* 0x000000010e0e1836 */ /* 0x000fcc0000000000 */
[----:B------:R-:W-:-:S05]  /*6620*/  @!P3 IMAD.MOV R14, RZ, RZ, -R14 ;  /* 0x000000ffff0eb224 */ /* 0x000fca00078e0a0e */
[----:B------:R-:W-:-:S05]  /*6630*/  SEL R15, R15, R14, !P0 ;  /* 0x0000000e0f0f7207 */ /* 0x000fca0004000000 */
[----:B------:R-:W-:Y:S02]  /*6640*/  IMAD.MOV R14, RZ, RZ, -R15 ;  /* 0x000000ffff0e7224 */ /* 0x000fe400078e0a0f */
[----:B------:R-:W-:Y:S02]  /*6650*/  IMAD R15, R15, R0, R0 ;  /* 0x000000000f0f7224 */ /* 0x000fe400078e0200 */
[----:B------:R-:W-:Y:S01]  /*6660*/  IMAD R14, R4, R14, R19 ;  /* 0x0000000e040e7224 */ /* 0x000fe200078e0213 */
[----:B--2---:R-:W-:-:S04]  /*6670*/  DADD R6, R8, R6 ;  /* 0x0000000008067229 */ /* 0x004fc80000000006 */
[----:B------:R-:W-:-:S05]  /*6680*/  IADD3 R9, P0, PT, R14, R15, RZ ;  /* 0x0000000f0e097210 */ /* 0x000fca0007f1e0ff */
[----:B------:R-:W-:Y:S01]  /*6690*/  IMAD.SHL.U32 R8, R9, 0x8, RZ ;  /* 0x0000000809087824 */ /* 0x000fe200078e00ff */
[----:B---3--:R-:W-:Y:S01]  /*66a0*/  DADD R10, R6, R10 ;  /* 0x00000000060a7229 */ /* 0x008fe2000000000a */
[----:B------:R-:W-:-:S04]  /*66b0*/  SHF.R.S32.HI R6, RZ, 0x1f, R14 ;  /* 0x0000001fff067819 */ /* 0x000fc8000001140e */
[----:B------:R-:W-:Y:S01]  /*66c0*/  LEA.HI.X.SX32 R19, R15, R6, 0x1, P0 ;  /* 0x000000060f137211 */ /* 0x000fe200000f0eff */
[----:B------:R-:W-:Y:S02]  /*66d0*/  IMAD.IADD R15, R14, 0x1, R15 ;  /* 0x000000010e0f7824 */ /* 0x000fe400078e020f */
[----:B----4-:R-:W-:Y:S01]  /*66e0*/  DADD R12, R10, R12 ;  /* 0x000000000a0c7229 */ /* 0x010fe2000000000c */
[----:B------:R-:W-:Y:S02]  /*66f0*/  IADD3 R6, P1, PT, R8, UR12, RZ ;  /* 0x0000000c08067c10 */ /* 0x000fe4000ff3e0ff */
[----:B------:R-:W-:Y:S01]  /*6700*/  IADD3 R10, P0, PT, R17, UR14, RZ ;  /* 0x0000000e110a7c10 */ /* 0x000fe2000ff1e0ff */
[----:B------:R-:W-:Y:S01]  /*6710*/  IMAD.WIDE R2, R15, 0x8, R2 ;  /* 0x000000080f027825 */ /* 0x000fe200078e0202 */
[----:B------:R-:W-:Y:S02]  /*6720*/  SHF.L.U64.HI R17, R9, 0x3, R19 ;  /* 0x0000000309117819 */ /* 0x000fe40000010213 */
[----:B------:R-:W-:Y:S01]  /*6730*/  IADD3.X R11, PT, PT, R21, UR15, RZ, P0, !PT ;  /* 0x0000000f150b7c10 */ /* 0x000fe200087fe4ff */
[----:B------:R-:W-:Y:S01]  /*6740*/  DMUL R12, R12, 0.25 ;  /* 0x3fd000000c0c7828 */ /* 0x000fe20000000000 */
[----:B------:R-:W-:-:S02]  /*6750*/  IADD3 R15, P0, PT, R9, R0, RZ ;  /* 0x00000000090f7210 */ /* 0x000fc40007f1e0ff */
        /* <DEDUP_REMOVED lines=13> */
[----:B------:R-:W-:Y:S01]  /*6830*/  IADD3 R8, P0, PT, R8, UR14, RZ ;  /* 0x0000000e08087c10 */ /* 0x000fe2000ff1e0ff */
[----:B------:R-:W-:-:S03]  /*6840*/  UIADD3 UR4, UPT, UPT, UR4, 0x2, URZ ;  /* 0x0000000204047890 */ /* 0x000fc6000fffe0ff */
[----:B------:R-:W-:Y:S01]  /*6850*/  IADD3.X R9, PT, PT, R17, UR15, RZ, P0, !PT ;  /* 0x0000000f11097c10 */ /* 0x000fe200087fe4ff */
[----:B--2---:R-:W-:-:S08]  /*6860*/  DADD R10, R6, R2 ;  /* 0x00000000060a7229 */ /* 0x004fd00000000002 */
[----:B---3--:R-:W-:-:S08]  /*6870*/  DADD R10, R10, R14 ;  /* 0x000000000a0a7229 */ /* 0x008fd0000000000e */
[----:B----4-:R-:W-:-:S08]  /*6880*/  DADD R10, R10, R12 ;  /* 0x000000000a0a7229 */ /* 0x010fd0000000000c */
[----:B------:R-:W-:-:S07]  /*6890*/  DMUL R10, R10, 0.25 ;  /* 0x3fd000000a0a7828 */ /* 0x000fce0000000000 */
[----:B------:R0:W-:Y:S04]  /*68a0*/  STG.E.64 desc[UR8][R8.64+0x8], R10 ;  /* 0x0000080a08007986 */ /* 0x0001e8000c101b08 */
.L_x_24:
[----:B------:R-:W-:Y:S05]  /*68b0*/  BRA.U UP1, `(.L_x_21) ;  /* 0x0000000501087547 */ /* 0x000fea000b800000 */
[-C--:B------:R-:W-:Y:S01]  /*68c0*/  IABS R6, R4.reuse ;  /* 0x0000000400067213 */ /* 0x080fe20000000000 */
[----:B------:R-:W-:Y:S01]  /*68d0*/  UIMAD UR7, UR16, UR17, URZ ;  /* 0x00000011100772a4 */ /* 0x000fe2000f8e02ff */
[----:B0-----:R-:W-:Y:S01]  /*68e0*/  IABS R10, R4 ;  /* 0x00000004000a7213 */ /* 0x001fe20000000000 */
[----:B------:R-:W-:Y:S01]  /*68f0*/  UIMAD UR6, UR11, UR18, URZ ;  /* 0x000000120b0672a4 */ /* 0x000fe2000f8e02ff */
[----:B------:R-:W0:Y:S01]  /*6900*/  I2F.RP R7, R6 ;  /* 0x0000000600077306 */ /* 0x000e220000209400 */
[----:B------:R-:W1:Y:S01]  /*6910*/  LDCU.128 UR12, c[0x0][0x380] ;  /* 0x00007000ff0c77ac */ /* 0x000e620008000c00 */
[----:B------:R-:W-:Y:S01]  /*6920*/  SHF.R.S32.HI R15, RZ, 0x1f, R0 ;  /* 0x0000001fff0f7819 */ /* 0x000fe20000011400 */
[----:B------:R-:W-:Y:S01]  /*6930*/  IMAD R8, R20, UR7, RZ ;  /* 0x0000000714087c24 */ /* 0x000fe2000f8e02ff */
[----:B------:R-:W-:Y:S01]  /*6940*/  UIMAD UR6, UR6, UR10, URZ ;  /* 0x0000000a060672a4 */ /* 0x000fe2000f8e02ff */
[----:B------:R-:W-:-:S05]  /*6950*/  IMAD.MOV R10, RZ, RZ, -R10 ;  /* 0x000000ffff0a7224 */ /* 0x000fca00078e0a0a */
[----:B------:R-:W-:Y:S01]  /*6960*/  IMAD R8, R8, UR6, RZ ;  /* 0x0000000608087c24 */ /* 0x000fe2000f8e02ff */
[----:B0-----:R-:W0:Y:S03]  /*6970*/  MUFU.RCP R7, R7 ;  /* 0x0000000700077308 */ /* 0x001e260000001000 */
[----:B------:R-:W-:-:S05]  /*6980*/  IMAD R9, R8, UR4, R5 ;  /* 0x0000000408097c24 */ /* 0x000fca000f8e0205 */
[----:B------:R-:W-:Y:S01]  /*6990*/  IABS R8, R9 ;  /* 0x0000000900087213 */ /* 0x000fe20000000000 */
[----:B0-----:R-:W-:-:S04]  /*69a0*/  VIADD R2, R7, 0xffffffe ;  /* 0x0ffffffe07027836 */ /* 0x001fc80000000000 */
[----:B------:R0:W2:Y:S02]  /*69b0*/  F2I.FTZ.U32.TRUNC.NTZ R3, R2 ;  /* 0x0000000200037305 */ /* 0x0000a4000021f000 */
[----:B0-----:R-:W-:Y:S02]  /*69c0*/  IMAD.MOV.U32 R2, RZ, RZ, RZ ;  /* 0x000000ffff027224 */ /* 0x001fe400078e00ff */
[----:B--2---:R-:W-:-:S04]  /*69d0*/  IMAD.MOV R11, RZ, RZ, -R3 ;  /* 0x000000ffff0b7224 */ /* 0x004fc800078e0a03 */
[----:B------:R-:W-:-:S04]  /*69e0*/  IMAD R7, R11, R6, RZ ;  /* 0x000000060b077224 */ /* 0x000fc800078e02ff */
        /* <DEDUP_REMOVED lines=10> */
[----:B------:R-:W-:Y:S01]  /*6a90*/  LOP3.LUT R3, R9, R4, RZ, 0x3c, !PT ;  /* 0x0000000409037212 */ /* 0x000fe200078e3cff */
[----:B------:R-:W0:Y:S03]  /*6aa0*/  LDC.64 R6, c[0x0][0x380] ;  /* 0x0000e000ff067b82 */ /* 0x000e260000000a00 */
[----:B------:R-:W-:-:S07]  /*6ab0*/  ISETP.GE.AND P2, PT, R3, RZ, PT ;  /* 0x000000ff0300720c */ /* 0x000fce0003f46270 */
[----:B------:R-:W-:-:S06]  /*6ac0*/  @P0 VIADD R2, R2, 0x1 ;  /* 0x0000000102020836 */ /* 0x000fcc0000000000 */
[----:B------:R-:W-:Y:S01]  /*6ad0*/  @!P2 IMAD.MOV R2, RZ, RZ, -R2 ;  /* 0x000000ffff02a224 */ /* 0x000fe200078e0a02 */
[----:B------:R-:W-:-:S05]  /*6ae0*/  @!P1 LOP3.LUT R2, RZ, R4, RZ, 0x33, !PT ;  /* 0x00000004ff029212 */ /* 0x000fca00078e33ff */
[----:B------:R-:W-:-:S04]  /*6af0*/  IMAD.MOV R3, RZ, RZ, -R2 ;  /* 0x000000ffff037224 */ /* 0x000fc800078e0a02 */
[----:B------:R-:W-:Y:S02]  /*6b00*/  IMAD R4, R4, R3, R9 ;  /* 0x0000000304047224 */ /* 0x000fe400078e0209 */
[----:B------:R-:W-:-:S03]  /*6b10*/  IMAD R3, R2, R0, R0 ;  /* 0x0000000002037224 */ /* 0x000fc600078e0200 */
[----:B------:R-:W-:Y:S01]  /*6b20*/  SHF.R.S32.HI R2, RZ, 0x1f, R4 ;  /* 0x0000001fff027819 */ /* 0x000fe20000011404 */
[C---:B------:R-:W-:Y:S01]  /*6b30*/  IMAD.IADD R9, R4.reuse, 0x1, R3 ;  /* 0x0000000104097824 */ /* 0x040fe200078e0203 */
[----:B------:R-:W-:-:S03]  /*6b40*/  IADD3 R13, P0, PT, R4, R3, RZ ;  /* 0x00000003040d7210 */ /* 0x000fc60007f1e0ff */
[----:B0-----:R-:W-:Y:S01]  /*6b50*/  IMAD.WIDE R6, R9, 0x8, R6 ;  /* 0x0000000809067825 */ /* 0x001fe200078e0206 */
[----:B------:R-:W-:Y:S02]  /*6b60*/  LEA.HI.X.SX32 R12, R3, R2, 0x1, P0 ;  /* 0x00000002030c7211 */ /* 0x000fe400000f0eff */
[C---:B------:R-:W-:Y:S01]  /*6b70*/  IADD3 R4, P1, PT, R13.reuse, R0, RZ ;  /* 0x000000000d047210 */ /* 0x040fe20007f3e0ff */
[C---:B------:R-:W-:Y:S01]  /*6b80*/  IMAD.SHL.U32 R2, R13.reuse, 0x8, RZ ;  /* 0x000000080d027824 */ /* 0x040fe200078e00ff */
[--C-:B------:R-:W-:Y:S01]  /*6b90*/  SHF.L.U64.HI R3, R13, 0x3, R12.reuse ;  /* 0x000000030d037819 */ /* 0x100fe2000001020c */
[----:B------:R-:W2:Y:S02]  /*6ba0*/  LDG.E.64 R6, desc[UR8][R6.64] ;  /* 0x0000000806067981 */ /* 0x000ea4000c1e1b00 */
[----:B------:R-:W-:Y:S01]  /*6bb0*/  IMAD.X R9, R15, 0x1, R12, P1 ;  /* 0x000000010f097824 */ /* 0x000fe200008e060c */
[----:B-1----:R-:W-:-:S04]  /*6bc0*/  IADD3 R10, P0, PT, R2, UR12, RZ ;  /* 0x0000000c020a7c10 */ /* 0x002fc8000ff1e0ff */
        /* <DEDUP_REMOVED lines=12> */
[----:B--2---:R-:W-:-:S08]  /*6c90*/  DADD R12, R10, R6 ;  /* 0x000000000a0c7229 */ /* 0x004fd00000000006 */
[----:B---3--:R-:W-:-:S08]  /*6ca0*/  DADD R12, R12, R8 ;  /* 0x000000000c0c7229 */ /* 0x008fd00000000008 */
[----:B----4-:R-:W-:-:S08]  /*6cb0*/  DADD R12, R12, R14 ;  /* 0x000000000c0c7229 */ /* 0x010fd0000000000e */
[----:B------:R-:W-:-:S07]  /*6cc0*/  DMUL R12, R12, 0.25 ;  /* 0x3fd000000c0c7828 */ /* 0x000fce0000000000 */
[----:B------:R1:W-:Y:S04]  /*6cd0*/  STG.E.64 desc[UR8][R2.64+0x8], R12 ;  /* 0x0000080c02007986 */ /* 0x0003e8000c101b08 */
.L_x_21:
[----:B------:R-:W-:-:S06]  /*6ce0*/  UISETP.GE.AND UP0, UPT, UR5, 0x1, UPT ;  /* 0x000000010500788c */ /* 0x000fcc000bf06270 */
[----:B------:R-:W-:-:S13]  /*6cf0*/  PLOP3.LUT P0, PT, PT, PT, UP0, 0x80, 0x8 ;  /* 0x000000000008781c */ /* 0x000fda0003f0f008 */
[----:B------:R-:W-:Y:S05]  /*6d00*/  @!P0 EXIT ;  /* 0x000000000000894d */ /* 0x000fea0003800000 */
[----:B------:R-:W2:Y:S01]  /*6d10*/  LDCU UR4, c[0x0][0x390] ;  /* 0x00007200ff0477ac */ /* 0x000ea20008000800 */
[----:B------:R-:W3:Y:S01]  /*6d20*/  LDCU UR7, c[0x0][0x398] ;  /* 0x00007300ff0777ac */ /* 0x000ee20008000800 */
[----:B------:R-:W-:Y:S02]  /*6d30*/  UISETP.GE.U32.AND UP0, UPT, UR5, 0x4, UPT ;  /* 0x000000040500788c */ /* 0x000fe4000bf06070 */
[----:B------:R-:W-:Y:S01]  /*6d40*/  ULOP3.LUT UR6, UR5, 0x3, URZ, 0xc0, !UPT ;  /* 0x0000000305067892 */ /* 0x000fe2000f8ec0ff */
[----:B--2---:R-:W-:Y:S01]  /*6d50*/  IMAD.U32 R0, RZ, RZ, UR4 ;  /* 0x00000004ff007e24 */ /* 0x004fe2000f8e00ff */
[----:B------:R-:W-:-:S03]  /*6d60*/  UMOV UR4, URZ ;  /* 0x000000ff00047c82 */ /* 0x000fc60008000000 */
[----:B-1----:R-:W-:-:S04]  /*6d70*/  VIADD R2, R0, 0xfffffffe ;  /* 0xfffffffe00027836 */ /* 0x002fc80000000000 */
[----:B---3--:R-:W-:Y:S01]  /*6d80*/  IMAD R5, R2, UR7, R5 ;  /* 0x0000000702057c24 */ /* 0x008fe2000f8e0205 */
[----:B------:R-:W-:Y:S06]  /*6d90*/  BRA.U !UP0, `(.L_x_25) ;  /* 0x0000001908f07547 */ /* 0x000fec000b800000 */
[-C--:B------:R-:W-:Y:S01]  /*6da0*/  IABS R3, R2.reuse ;  /* 0x0000000200037213 */ /* 0x080fe20000000000 */
[----:B0-----:R-:W0:Y:S01]  /*6db0*/  LDC.64 R10, c[0x0][0x380] ;  /* 0x0000e000ff0a7b82 */ /* 0x001e220000000a00 */
[----:B------:R-:W-:Y:S01]  /*6dc0*/  IABS R8, R5 ;  /* 0x0000000500087213 */ /* 0x000fe20000000000 */
[----:B------:R-:W1:Y:S01]  /*6dd0*/  LDCU.128 UR12, c[0x0][0x380] ;  /* 0x00007000ff0c77ac */ /* 0x000e620008000c00 */
[----:B------:R-:W2:Y:S01]  /*6de0*/  I2F.RP R4, R3 ;  /* 0x0000000300047306 */ /* 0x000ea20000209400 */
[----:B------:R-:W-:-:S07]  /*6df0*/  IABS R9, R2 ;  /* 0x0000000200097213 */ /* 0x000fce0000000000 */
[----:B--2---:R-:W2:Y:S02]  /*6e00*/  MUFU.RCP R4, R4 ;  /* 0x0000000400047308 */ /* 0x004ea40000001000 */
[----:B--2---:R-:W-:Y:S02]  /*6e10*/  VIADD R12, R4, 0xffffffe ;  /* 0x0ffffffe040c7836 */ /* 0x004fe40000000000 */
[----:B------:R-:W-:-:S04]  /*6e20*/  IMAD.MOV R4, RZ, RZ, -R9 ;  /* 0x000000ffff047224 */ /* 0x000fc800078e0a09 */
[----:B------:R2:W3:Y:S02]  /*6e30*/  F2I.FTZ.U32.TRUNC.NTZ R13, R12 ;  /* 0x0000000c000d7305 */ /* 0x0004e4000021f000 */
[----:B--2---:R-:W-:Y:S02]  /*6e40*/  IMAD.MOV.U32 R12, RZ, RZ, RZ ;  /* 0x000000ffff0c7224 */ /* 0x004fe400078e00ff */
[----:B---3--:R-:W-:-:S04]  /*6e50*/  IMAD.MOV R6, RZ, RZ, -R13 ;  /* 0x000000ffff067224 */ /* 0x008fc800078e0a0d */
[----:B------:R-:W-:Y:S02]  /*6e60*/  IMAD R7, R6, R3, RZ ;  /* 0x0000000306077224 */ /* 0x000fe400078e02ff */
[----:B------:R-:W-:Y:S02]  /*6e70*/  IMAD.MOV.U32 R6, RZ, RZ, R8 ;  /* 0x000000ffff067224 */ /* 0x000fe400078e0008 */
[----:B------:R-:W-:-:S06]  /*6e80*/  IMAD.HI.U32 R7, R13, R7, R12 ;  /* 0x000000070d077227 */ /* 0x000fcc00078e000c */
[----:B------:R-:W-:-:S04]  /*6e90*/  IMAD.HI.U32 R7, R7, R6, RZ ;  /* 0x0000000607077227 */ /* 0x000fc800078e00ff */
[----:B------:R-:W-:Y:S01]  /*6ea0*/  IMAD R4, R7, R4, R6 ;  /* 0x0000000407047224 */ /* 0x000fe200078e0206 */
[----:B------:R-:W-:-:S04]  /*6eb0*/  LOP3.LUT R6, RZ, R2, RZ, 0x33, !PT ;  /* 0x00000002ff067212 */ /* 0x000fc800078e33ff */
[----:B------:R-:W-:-:S13]  /*6ec0*/  ISETP.GT.U32.AND P0, PT, R3, R4, PT ;  /* 0x000000040300720c */ /* 0x000fda0003f04070 */
[----:B------:R-:W-:Y:S02]  /*6ed0*/  @!P0 IMAD.IADD R4, R4, 0x1, -R3 ;  /* 0x0000000104048824 */ /* 0x000fe400078e0a03 */
[----:B------:R-:W-:Y:S01]  /*6ee0*/  @!P0 VIADD R7, R7, 0x1 ;  /* 0x0000000107078836 */ /* 0x000fe20000000000 */
[----:B------:R-:W-:Y:S02]  /*6ef0*/  ISETP.NE.AND P0, PT, R2, RZ, PT ;  /* 0x000000ff0200720c */ /* 0x000fe40003f05270 */
[----:B------:R-:W-:Y:S02]  /*6f00*/  ISETP.GE.U32.AND P1, PT, R4, R3, PT ;  /* 0x000000030400720c */ /* 0x000fe40003f26070 */
[----:B------:R-:W-:-:S04]  /*6f10*/  LOP3.LUT R4, R5, R2, RZ, 0x3c, !PT ;  /* 0x0000000205047212 */ /* 0x000fc800078e3cff */
[----:B------:R-:W-:-:S07]  /*6f20*/  ISETP.GE.AND P2, PT, R4, RZ, PT ;  /* 0x000000ff0400720c */ /* 0x000fce0003f46270 */
[----:B------:R-:W-:-:S06]  /*6f30*/  @P1 VIADD R7, R7, 0x1 ;  /* 0x0000000107071836 */ /* 0x000fcc0000000000 */
        /* <DEDUP_REMOVED lines=14> */
[----:B------:R-:W-:-:S06]  /*7020*/  IADD3.X R27, PT, PT, R14, UR13, RZ, P1, !PT ;  /* 0x0000000d0e1b7c10 */ /* 0x000fcc0008ffe4ff */
[----:B------:R-:W2:Y:S01]  /*7030*/  LDG.E.64 R26, desc[UR8][R26.64+0x10] ;  /* 0x000010081a1a7981 */ /* 0x000ea2000c1e1b00 */
[----:B------:R-:W-:Y:S02]  /*7040*/  SHF.R.S32.HI R4, RZ, 0x1f, R0 ;  /* 0x0000001fff047819 */ /* 0x000fe40000011400 */
[CC--:B------:R-:W-:Y:S02]  /*7050*/  IADD3 R8, P1, PT, R7.reuse, R0.reuse, RZ ;  /* 0x0000000007087210 */ /* 0x0c0fe40007f3e0ff */
[----:B------:R-:W-:-:S03]  /*7060*/  IADD3 R7, P2, PT, R7, -R0, RZ ;  /* 0x8000000007077210 */ /* 0x000fc60007f5e0ff */
[----:B------:R-:W-:Y:S01]  /*7070*/  IMAD.X R15, R4, 0x1, R9, P1 ;  /* 0x00000001040f7824 */ /* 0x000fe200008e0609 */
[----:B------:R-:W-:Y:S01]  /*7080*/  LEA R22, P1, R8, UR12, 0x3 ;  /* 0x0000000c08167c11 */ /* 0x000fe2000f8218ff */
[----:B------:R-:W-:-:S03]  /*7090*/  IMAD.X R12, R9, 0x1, ~R4, P2 ;  /* 0x00000001090c7824 */ /* 0x000fc600010e0e04 */
[----:B------:R-:W-:Y:S02]  /*70a0*/  LEA.HI.X R23, R8, UR13, R15, 0x3, P1 ;  /* 0x0000000d08177c11 */ /* 0x000fe400088f1c0f */
[----:B------:R-:W-:-:S04]  /*70b0*/  LEA R8, P1, R7, UR12, 0x3 ;  /* 0x0000000c07087c11 */ /* 0x000fc8000f8218ff */
[----:B------:R-:W3:Y:S01]  /*70c0*/  LDG.E.64 R22, desc[UR8][R22.64+0x8] ;  /* 0x0000080816167981 */ /* 0x000ee2000c1e1b00 */
[----:B------:R-:W-:-:S06]  /*70d0*/  LEA.HI.X R9, R7, UR13, R12, 0x3, P1 ;  /* 0x0000000d07097c11 */ /* 0x000fcc00088f1c0c */
[----:B------:R-:W4:Y:S01]  /*70e0*/  LDG.E.64 R8, desc[UR8][R8.64+0x8] ;  /* 0x0000080808087981 */ /* 0x000f22000c1e1b00 */
[----:B------:R-:W0:Y:S01]  /*70f0*/  S2R R19, SR_TID.Z ;  /* 0x0000000000137919 */ /* 0x000e220000002300 */
[----:B------:R-:W1:Y:S01]  /*7100*/  S2R R25, SR_TID.Y ;  /* 0x0000000000197919 */ /* 0x000e620000002200 */
[----:B------:R-:W5:Y:S01]  /*7110*/  S2R R24, SR_TID.X ;  /* 0x0000000000187919 */ /* 0x000f620000002100 */
[----:B------:R-:W-:-:S04]  /*7120*/  UIADD3 UR4, UPT, UPT, UR20, UR18, URZ ;  /* 0x0000001214047290 */ /* 0x000fc8000fffe0ff */
[----:B------:R-:W-:-:S04]  /*7130*/  UIMAD UR4, UR4, UR11, UR19 ;  /* 0x0000000b040472a4 */ /* 0x000fc8000f8e0213 */
[----:B------:R-:W-:Y:S01]  /*7140*/  UIMAD UR4, UR4, UR10, UR21 ;  /* 0x0000000a040472a4 */ /* 0x000fe2000f8e0215 */
[----:B------:R-:W-:-:S05]  /*7150*/  IMAD.MOV R15, RZ, RZ, -R13 ;  /* 0x000000ffff0f7224 */ /* 0x000fca00078e0a0d */
[----:B0-----:R-:W-:-:S04]  /*7160*/  IMAD R12, R20, UR4, R19 ;  /* 0x00000004140c7c24 */ /* 0x001fc8000f8e0213 */
[----:B-1----:R-:W-:-:S04]  /*7170*/  IMAD R7, R12, UR17, R25 ;  /* 0x000000110c077c24 */ /* 0x002fc8000f8e0219 */
[----:B-----5:R-:W-:Y:S02]  /*7180*/  IMAD R7, R7, UR16, R24 ;  /* 0x0000001007077c24 */ /* 0x020fe4000f8e0218 */
[----:B------:R-:W-:Y:S02]  /*7190*/  IMAD.MOV.U32 R12, RZ, RZ, R15 ;  /* 0x000000ffff0c7224 */ /* 0x000fe400078e000f */
[----:B------:R-:W-:Y:S01]  /*71a0*/  IMAD R7, R2, UR7, R7 ;  /* 0x0000000702077c24 */ /* 0x000fe2000f8e0207 */
[----:B------:R-:W-:Y:S01]  /*71b0*/  IABS R15, R2 ;  /* 0x00000002000f7213 */ /* 0x000fe20000000000 */
[----:B------:R-:W-:-:S03]  /*71c0*/  IMAD R12, R12, R3, RZ ;  /* 0x000000030c0c7224 */ /* 0x000fc600078e02ff */
[----:B------:R-:W-:Y:S01]  /*71d0*/  IABS R21, R7 ;  /* 0x0000000700157213 */ /* 0x000fe20000000000 */
[----:B------:R-:W-:-:S04]  /*71e0*/  IMAD.MOV R18, RZ, RZ, -R15 ;  /* 0x000000ffff127224 */ /* 0x000fc800078e0a0f */
[----:B------:R-:W-:Y:S01]  /*71f0*/  IMAD.MOV.U32 R15, RZ, RZ, R21 ;  /* 0x000000ffff0f7224 */ /* 0x000fe200078e0015 */
[----:B--2---:R-:W-:Y:S01]  /*7200*/  DADD R16, R26, R16 ;  /* 0x000000001a107229 */ /* 0x004fe20000000010 */
[----:B------:R-:W-:Y:S02]  /*7210*/  IMAD.MOV.U32 R26, RZ, RZ, RZ ;  /* 0x000000ffff1a7224 */ /* 0x000fe400078e00ff */
[----:B------:R-:W-:Y:S02]  /*7220*/  IMAD.MOV.U32 R27, RZ, RZ, R13 ;  /* 0x000000ffff1b7224 */ /* 0x000fe400078e000d */
[----:B------:R-:W-:-:S06]  /*7230*/  IMAD.HI.U32 R26, R13, R12, R26 ;  /* 0x0000000c0d1a7227 */ /* 0x000fcc00078e001a */
[----:B------:R-:W-:-:S04]  /*7240*/  IMAD.HI.U32 R26, R26, R15, RZ ;  /* 0x0000000f1a1a7227 */ /* 0x000fc800078e00ff */
[----:B------:R-:W-:-:S05]  /*7250*/  IMAD R18, R26, R18, R15 ;  /* 0x000000121a127224 */ /* 0x000fca00078e020f */
[----:B------:R-:W-:Y:S02]  /*7260*/  ISETP.GT.U32.AND P1, PT, R3, R18, PT ;  /* 0x000000120300720c */ /* 0x000fe40003f24070 */
[----:B------:R-:W-:-:S11]  /*7270*/  LOP3.LUT R15, R7, R2, RZ, 0x3c, !PT ;  /* 0x00000002070f7212 */ /* 0x000fd600078e3cff */
[----:B------:R-:W-:-:S05]  /*7280*/  @!P1 IMAD.IADD R18, R18, 0x1, -R3 ;  /* 0x0000000112129824 */ /* 0x000fca00078e0a03 */
[----:B------:R-:W-:Y:S01]  /*7290*/  ISETP.GE.U32.AND P2, PT, R18, R3, PT ;  /* 0x000000031200720c */ /* 0x000fe20003f46070 */
[----:B------:R-:W-:Y:S01]  /*72a0*/  @!P1 VIADD R26, R26, 0x1 ;  /* 0x000000011a1a9836 */ /* 0x000fe20000000000 */
[----:B------:R-:W-:-:S11]  /*72b0*/  ISETP.GE.AND P3, PT, R15, RZ, PT ;  /* 0x000000ff0f00720c */ /* 0x000fd60003f66270 */
[----:B------:R-:W-:-:S04]  /*72c0*/  @P2 VIADD R26, R26, 0x1 ;  /* 0x000000011a1a2836 */ /* 0x000fc80000000000 */
[----:B------:R-:W-:-:S04]  /*72d0*/  IMAD.MOV.U32 R15, RZ, RZ, R26 ;  /* 0x000000ffff0f7224 */ /* 0x000fc800078e001a */
[----:B------:R-:W-:Y:S01]  /*72e0*/  @!P3 IMAD.MOV R15, RZ, RZ, -R15 ;  /* 0x000000ffff0fb224 */ /* 0x000fe200078e0a0f */
[----:B---3--:R-:W-:-:S04]  /*72f0*/  DADD R22, R16, R22 ;  /* 0x0000000010167229 */ /* 0x008fc80000000016 */
        /* <DEDUP_REMOVED lines=10> */
[----:B------:R-:W-:Y:S01]  /*73a0*/  DMUL R8, R8, 0.25 ;  /* 0x3fd0000008087828 */ /* 0x000fe20000000000 */
[----:B------:R-:W-:Y:S01]  /*73b0*/  IADD3.X R29, PT, PT, R14, UR15, RZ, P1, !PT ;  /* 0x0000000f0e1d7c10 */ /* 0x000fe20008ffe4ff */
[----:B------:R-:W-:Y:S01]  /*73c0*/  IMAD.IADD R15, R15, 0x1, R16 ;  /* 0x000000010f0f7824 */ /* 0x000fe200078e0210 */
[----:B------:R-:W-:-:S02]  /*73d0*/  SHF.L.U64.HI R21, R23, 0x3, R27 ;  /* 0x0000000317157819 */ /* 0x000fc4000001021b */
[----:B------:R-:W-:Y:S02]  /*73e0*/  IADD3 R16, P1, PT, R18, UR12, RZ ;  /* 0x0000000c12107c10 */ /* 0x000fe4000ff3e0ff */
[----:B------:R0:W-:Y:S02]  /*73f0*/  STG.E.64 desc[UR8][R28.64+0x8], R8 ;  /* 0x000008081c007986 */ /* 0x0001e4000c101b08 */
[----:B------:R-:W-:-:S06]  /*7400*/  IADD3.X R17, PT, PT, R21, UR13, RZ, P1, !PT ;  /* 0x0000000d15117c10 */ /* 0x000fcc0008ffe4ff */
[----:B------:R-:W2:Y:S01]  /*7410*/  LDG.E.64 R16, desc[UR8][R16.64+0x10] ;  /* 0x0000100810107981 */ /* 0x000ea2000c1e1b00 */
[----:B0-----:R-:W-:Y:S01]  /*7420*/  IMAD.WIDE R8, R15, 0x8, R10 ;  /* 0x000000080f087825 */ /* 0x001fe200078e020a */
[----:B------:R-:W-:-:S05]  /*7430*/  IADD3 R15, P1, PT, R23, R0, RZ ;  /* 0x00000000170f7210 */ /* 0x000fca0007f3e0ff */
        /* <DEDUP_REMOVED lines=10> */
[----:B------:R-:W-:-:S04]  /*74e0*/  ULEA UR4, UR18, UR20, 0x1 ;  /* 0x0000001412047291 */ /* 0x000fc8000f8e08ff */
[----:B------:R-:W-:-:S04]  /*74f0*/  UIMAD UR4, UR4, UR11, UR19 ;  /* 0x0000000b040472a4 */ /* 0x000fc8000f8e0213 */
[----:B------:R-:W-:Y:S01]  /*7500*/  UIMAD UR4, UR4, UR10, UR21 ;  /* 0x0000000a040472a4 */ /* 0x000fe2000f8e0215 */
[----:B--2---:R-:W-:-:S05]  /*7510*/  DADD R16, R16, R8 ;  /* 0x0000000010107229 */ /* 0x004fca0000000008 */
[----:B------:R-:W-:-:S04]  /*7520*/  IMAD R8, R20, UR4, R19 ;  /* 0x0000000414087c24 */ /* 0x000fc8000f8e0213 */
[----:B------:R-:W-:-:S04]  /*7530*/  IMAD R9, R8, UR17, R25 ;  /* 0x0000001108097c24 */ /* 0x000fc8000f8e0219 */
[----:B------:R-:W-:Y:S01]  /*7540*/  IMAD R9, R9, UR16, R24 ;  /* 0x0000001009097c24 */ /* 0x000fe2000f8e0218 */
[----:B---3--:R-:W-:-:S03]  /*7550*/  DADD R14, R16, R14 ;  /* 0x00000000100e7229 */ /* 0x008fc6000000000e */
[----:B------:R-:W-:Y:S02]  /*7560*/  IMAD R9, R2, UR7, R9 ;  /* 0x0000000702097c24 */ /* 0x000fe4000f8e0209 */
[----:B------:R-:W-:Y:S02]  /*7570*/  IMAD.MOV.U32 R16, RZ, RZ, RZ ;  /* 0x000000ffff107224 */ /* 0x000fe400078e00ff */
        /* <DEDUP_REMOVED lines=10> */
[----:B------:R-:W-:Y:S01]  /*7620*/  LOP3.LUT R8, R9, R2, RZ, 0x3c, !PT ;  /* 0x0000000209087212 */ /* 0x000fe200078e3cff */
[----:B------:R-:W-:-:S03]  /*7630*/  @!P1 VIADD R16, R16, 0x1 ;  /* 0x0000000110109836 */ /* 0x000fc60000000000 */
[----:B------:R-:W-:-:S07]  /*7640*/  ISETP.GE.AND P3, PT, R8, RZ, PT ;  /* 0x000000ff0800720c */ /* 0x000fce0003f66270 */
[----:B------:R-:W-:-:S04]  /*7650*/  @P2 VIADD R16, R16, 0x1 ;  /* 0x0000000110102836 */ /* 0x000fc80000000000 */
[----:B------:R-:W-:-:S04]  /*7660*/  IMAD.MOV.U32 R17, RZ, RZ, R16 ;  /* 0x000000ffff117224 */ /* 0x000fc800078e0010 */
[----:B------:R-:W-:-:S05]  /*7670*/  @!P3 IMAD.MOV R17, RZ, RZ, -R17 ;  /* 0x000000ffff11b224 */ /* 0x000fca00078e0a11 */
[----:B------:R-:W-:Y:S01]  /*7680*/  SEL R17, R6, R17, !P0 ;  /* 0x0000001106117207 */ /* 0x000fe20004000000 */
[----:B------:R-:W-:-:S04]  /*7690*/  UIMAD UR4, UR18, 0x3, UR20 ;  /* 0x00000003120478a4 */ /* 0x000fc8000f8e0214 */
[----:B------:R-:W-:Y:S01]  /*76a0*/  IMAD.MOV R8, RZ, RZ, -R17 ;  /* 0x000000ffff087224 */ /* 0x000fe200078e0a11 */
[----:B----4-:R-:W-:Y:S01]  /*76b0*/  DADD R14, R14, R22 ;  /* 0x000000000e0e7229 */ /* 0x010fe20000000016 */
[----:B------:R-:W-:Y:S02]  /*76c0*/  IMAD R27, R17, R0, R0 ;  /* 0x00000000111b7224 */ /* 0x000fe400078e0200 */
[----:B------:R-:W-:Y:S01]  /*76d0*/  IMAD R8, R2, R8, R9 ;  /* 0x0000000802087224 */ /* 0x000fe200078e0209 */
[----:B------:R-:W-:Y:S01]  /*76e0*/  UIMAD UR4, UR4, UR11, UR19 ;  /* 0x0000000b040472a4 */ /* 0x000fe2000f8e0213 */
[----:B------:R-:W-:-:S03]  /*76f0*/  IADD3 R28, P1, PT, R18, UR14, RZ ;  /* 0x0000000e121c7c10 */ /* 0x000fc6000ff3e0ff */
[----:B------:R-:W-:Y:S02]  /*7700*/  SHF.R.S32.HI R16, RZ, 0x1f, R8 ;  /* 0x0000001fff107819 */ /* 0x000fe40000011408 */
[C---:B------:R-:W-:Y:S01]  /*7710*/  IADD3 R23, P2, PT, R8.reuse, R27, RZ ;  /* 0x0000001b08177210 */ /* 0x040fe20007f5e0ff */
[----:B------:R-:W-:Y:S01]  /*7720*/  DMUL R14, R14, 0.25 ;  /* 0x3fd000000e0e7828 */ /* 0x000fe20000000000 */
[----:B------:R-:W-:Y:S01]  /*7730*/  UIMAD UR4, UR4, UR10, UR21 ;  /* 0x0000000a040472a4 */ /* 0x000fe2000f8e0215 */
[----:B------:R-:W-:Y:S01]  /*7740*/  IMAD.IADD R18, R8, 0x1, R27 ;  /* 0x0000000108127824 */ /* 0x000fe200078e021b */
[----:B------:R-:W-:Y:S02]  /*7750*/  LEA.HI.X.SX32 R27, R27, R16, 0x1, P2 ;  /* 0x000000101b1b7211 */ /* 0x000fe400010f0eff */
[----:B------:R-:W-:Y:S02]  /*7760*/  IADD3.X R29, PT, PT, R21, UR15, RZ, P1, !PT ;  /* 0x0000000f151d7c10 */ /* 0x000fe40008ffe4ff */
[C---:B------:R-:W-:Y:S01]  /*7770*/  IADD3 R22, P2, PT, R23.reuse, R0, RZ ;  /* 0x0000000017167210 */ /* 0x040fe20007f5e0ff */
[----:B------:R-:W-:-:S02]  /*7780*/  IMAD.SHL.U32 R8, R23, 0x8, RZ ;  /* 0x0000000817087824 */ /* 0x000fc400078e00ff */
[----:B------:R-:W-:Y:S01]  /*7790*/  IMAD R26, R20, UR4, R19 ;  /* 0x00000004141a7c24 */ /* 0x000fe2000f8e0213 */
[----:B------:R0:W-:Y:S01]  /*77a0*/  STG.E.64 desc[UR8][R28.64+0x8], R14 ;  /* 0x0000080e1c007986 */ /* 0x0001e2000c101b08 */
[--C-:B------:R-:W-:Y:S01]  /*77b0*/  IMAD.X R19, R4, 0x1, R27.reuse, P2 ;  /* 0x0000000104137824 */ /* 0x100fe200010e061b */
[----:B------:R-:W-:Y:S02]  /*77c0*/  SHF.L.U64.HI R21, R23, 0x3, R27 ;  /* 0x0000000317157819 */ /* 0x000fe4000001021b */
[----:B------:R-:W-:-:S04]  /*77d0*/  IADD3 R16, P1, PT, R8, UR12, RZ ;  /* 0x0000000c08107c10 */ /* 0x000fc8000ff3e0ff */
[----:B------:R-:W-:Y:S02]  /*77e0*/  IADD3.X R17, PT, PT, R21, UR13, RZ, P1, !PT ;  /* 0x0000000d15117c10 */ /* 0x000fe40008ffe4ff */
[----:B0-----:R-:W-:-:S04]  /*77f0*/  LEA R14, P2, R22, UR12, 0x3 ;  /* 0x0000000c160e7c11 */ /* 0x001fc8000f8418ff */
[----:B------:R-:W2:Y:S01]  /*7800*/  LDG.E.64 R16, desc[UR8][R16.64+0x10] ;  /* 0x0000100810107981 */ /* 0x000ea2000c1e1b00 */
[----:B------:R-:W-:Y:S01]  /*7810*/  LEA.HI.X R15, R22, UR13, R19, 0x3, P2 ;  /* 0x0000000d160f7c11 */ /* 0x000fe200090f1c13 */
[----:B------:R-:W-:Y:S01]  /*7820*/  IMAD.WIDE R18, R18, 0x8, R10 ;  /* 0x0000000812127825 */ /* 0x000fe200078e020a */
[----:B------:R-:W-:-:S03]  /*7830*/  IADD3 R23, P1, PT, R23, -R0, RZ ;  /* 0x8000000017177210 */ /* 0x000fc60007f3e0ff */
[----:B------:R-:W-:Y:S01]  /*7840*/  IMAD R25, R26, UR17, R25 ;  /* 0x000000111a197c24 */ /* 0x000fe2000f8e0219 */
[----:B------:R-:W3:Y:S04]  /*7850*/  LDG.E.64 R14, desc[UR8][R14.64+0x8] ;  /* 0x000008080e0e7981 */ /* 0x000ee8000c1e1b00 */
[----:B------:R-:W2:Y:S01]  /*7860*/  LDG.E.64 R18, desc[UR8][R18.64] ;  /* 0x0000000812127981 */ /* 0x000ea2000c1e1b00 */
[----:B------:R-:W-:Y:S01]  /*7870*/  IMAD.X R26, R27, 0x1, ~R4, P1 ;  /* 0x000000011b1a7824 */ /* 0x000fe200008e0e04 */
[----:B------:R-:W-:-:S04]  /*7880*/  LEA R22, P1, R23, UR12, 0x3 ;  /* 0x0000000c17167c11 */ /* 0x000fc8000f8218ff */
[----:B------:R-:W-:-:S06]  /*7890*/  LEA.HI.X R23, R23, UR13, R26, 0x3, P1 ;  /* 0x0000000d17177c11 */ /* 0x000fcc00088f1c1a */
[----:B------:R-:W4:Y:S01]  /*78a0*/  LDG.E.64 R22, desc[UR8][R22.64+0x8] ;  /* 0x0000080816167981 */ /* 0x000f22000c1e1b00 */
[----:B------:R-:W-:Y:S02]  /*78b0*/  IMAD R27, R25, UR16, R24 ;  /* 0x00000010191b7c24 */ /* 0x000fe4000f8e0218 */
[----:B------:R-:W-:Y:S02]  /*78c0*/  IMAD.MOV.U32 R24, RZ, RZ, RZ ;  /* 0x000000ffff187224 */ /* 0x000fe400078e00ff */
[----:B------:R-:W-:Y:S02]  /*78d0*/  IMAD.MOV.U32 R25, RZ, RZ, R13 ;  /* 0x000000ffff197224 */ /* 0x000fe400078e000d */
[----:B------:R-:W-:-:S04]  /*78e0*/  IMAD.HI.U32 R12, R13, R12, R24 ;  /* 0x0000000c0d0c7227 */ /* 0x000fc800078e0018 */
[----:B------:R-:W-:Y:S01]  /*78f0*/  IMAD R13, R2, UR7, R27 ;  /* 0x00000007020d7c24 */ /* 0x000fe2000f8e021b */
[----:B------:R-:W-:-:S04]  /*7900*/  IABS R24, R2 ;  /* 0x0000000200187213 */ /* 0x000fc80000000000 */
[----:B------:R-:W-:Y:S01]  /*7910*/  IABS R25, R13 ;  /* 0x0000000d00197213 */ /* 0x000fe20000000000 */
[----:B------:R-:W-:-:S04]  /*7920*/  IMAD.MOV R26, RZ, RZ, -R24 ;  /* 0x000000ffff1a7224 */ /* 0x000fc800078e0a18 */
        /* <DEDUP_REMOVED lines=18> */
[----:B------:R-:W-:Y:S02]  /*7a50*/  IADD3 R19, P0, PT, R18, R17, RZ ;  /* 0x0000001112137210 */ /* 0x000fe40007f1e0ff */
[----:B----4-:R-:W-:Y:S02]  /*7a60*/  DADD R22, R14, R22 ;  /* 0x000000000e167229 */ /* 0x010fe40000000016 */
[----:B------:R-:W-:Y:S01]  /*7a70*/  LEA.HI.X.SX32 R25, R17, R6, 0x1, P0 ;  /* 0x0000000611197211 */ /* 0x000fe200000f0eff */
[C---:B------:R-:W-:Y:S01]  /*7a80*/  IMAD.SHL.U32 R6, R19.reuse, 0x8, RZ ;  /* 0x0000000813067824 */ /* 0x040fe200078e00ff */
        /* <DEDUP_REMOVED lines=21> */
[----:B------:R-:W-:-:S04]  /*7be0*/  ULOP3.LUT UR4, UR5, 0x7ffffffc, URZ, 0xc0, !UPT ;  /* 0x7ffffffc05047892 */ /* 0x000fc8000f8ec0ff */
[----:B------:R-:W-:-:S04]  /*7bf0*/  UIADD3 UR5, UPT, UPT, -UR4, 0x4, URZ ;  /* 0x0000000404057890 */ /* 0x000fc8000fffe1ff */
[----:B------:R-:W-:Y:S01]  /*7c00*/  UISETP.NE.AND UP0, UPT, UR5, URZ, UPT ;  /* 0x000000ff0500728c */ /* 0x000fe2000bf05270 */
[----:B0-----:R-:W-:-:S08]  /*7c10*/  DADD R16, R14, R10 ;  /* 0x000000000e107229 */ /* 0x001fd0000000000a */
[----:B--2---:R-:W-:Y:S01]  /*7c20*/  DADD R16, R16, R18 ;  /* 0x0000000010107229 */ /* 0x004fe20000000012 */
[----:B------:R-:W-:-:S07]  /*7c30*/  IADD3 R10, P0, PT, R6, UR14, RZ ;  /* 0x0000000e060a7c10 */ /* 0x000fce000ff1e0ff */
[----:B---3--:R-:W-:Y:S01]  /*7c40*/  DADD R16, R16, R24 ;  /* 0x0000000010107229 */ /* 0x008fe20000000018 */
[----:B------:R-:W-:-:S07]  /*7c50*/  IADD3.X R11, PT, PT, R8, UR15, RZ, P0, !PT ;  /* 0x0000000f080b7c10 */ /* 0x000fce00087fe4ff */
[----:B------:R-:W-:Y:S01]  /*7c60*/  DMUL R16, R16, 0.25 ;  /* 0x3fd0000010107828 */ /* 0x000fe20000000000 */
[----:B------:R-:W-:-:S06]  /*7c70*/  IMAD R6, R20, UR17, RZ ;  /* 0x0000001114067c24 */ /* 0x000fcc000f8e02ff */
[----:B------:R1:W-:Y:S01]  /*7c80*/  STG.E.64 desc[UR8][R10.64+0x8], R16 ;  /* 0x000008100a007986 */ /* 0x0003e2000c101b08 */
[----:B------:R-:W-:-:S04]  /*7c90*/  IMAD R6, R6, UR16, RZ ;  /* 0x0000001006067c24 */ /* 0x000fc8000f8e02ff */
[----:B------:R-:W-:-:S04]  /*7ca0*/  IMAD R6, R6, UR18, RZ ;  /* 0x0000001206067c24 */ /* 0x000fc8000f8e02ff */
[----:B------:R-:W-:-:S04]  /*7cb0*/  IMAD R6, R6, UR11, RZ ;  /* 0x0000000b06067c24 */ /* 0x000fc8000f8e02ff */
[----:B------:R-:W-:Y:S01]  /*7cc0*/  IMAD R6, R6, UR10, RZ ;  /* 0x0000000a06067c24 */ /* 0x000fe2000f8e02ff */
[----:B-1----:R-:W-:Y:S06]  /*7cd0*/  BRA.U !UP0, `(.L_x_25) ;  /* 0x0000000d08207547 */ /* 0x002fec000b800000 */
[C---:B------:R-:W-:Y:S01]  /*7ce0*/  IMAD R11, R6.reuse, 0x4, R13 ;  /* 0x00000004060b7824 */ /* 0x040fe200078e020d */
[----:B------:R-:W0:Y:S01]  /*7cf0*/  LDCU.128 UR12, c[0x0][0x380] ;  /* 0x00007000ff0c77ac */ /* 0x000e220008000c00 */
[C---:B------:R-:W-:Y:S02]  /*7d00*/  IMAD R7, R6.reuse, 0x4, R7 ;  /* 0x0000000406077824 */ /* 0x040fe400078e0207 */
[C---:B------:R-:W-:Y:S02]  /*7d10*/  IMAD R9, R6.reuse, 0x4, R9 ;  /* 0x0000000406097824 */ /* 0x040fe400078e0209 */
[----:B------:R-:W-:-:S07]  /*7d20*/  IMAD R13, R6, 0x4, R5 ;  /* 0x00000004060d7824 */ /* 0x000fce00078e0205 */
.L_x_26:
[----:B------:R-:W-:Y:S02]  /*7d30*/  IABS R17, R13 ;  /* 0x0000000d00117213 */ /* 0x000fe40000000000 */
[-C--:B------:R-:W-:Y:S02]  /*7d40*/  IABS R0, R2.reuse ;  /* 0x0000000200007213 */ /* 0x080fe40000000000 */
[-C--:B------:R-:W-:Y:S01]  /*7d50*/  IABS R8, R2.reuse ;  /* 0x0000000200087213 */ /* 0x080fe20000000000 */
[----:B-1----:R-:W-:Y:S01]  /*7d60*/  IMAD.HI.U32 R15, R12, R17, RZ ;  /* 0x000000110c0f7227 */ /* 0x002fe200078e00ff */
[----:B------:R-:W-:-:S03]  /*7d70*/  LOP3.LUT R25, RZ, R2, RZ, 0x33, !PT ;  /* 0x00000002ff197212 */ /* 0x000fc600078e33ff */
[----:B------:R-:W-:-:S04]  /*7d80*/  IMAD.MOV R10, RZ, RZ, -R0 ;  /* 0x000000ffff0a7224 */ /* 0x000fc800078e0a00 */
[----:B------:R-:W-:Y:S02]  /*7d90*/  IMAD R0, R15, R10, R17 ;  /* 0x0000000a0f007224 */ /* 0x000fe400078e0211 */
[----:B------:R-:W1:Y:S03]  /*7da0*/  LDC.64 R16, c[0x0][0x380] ;  /* 0x0000e000ff107b82 */ /* 0x000e660000000a00 */
        /* <DEDUP_REMOVED lines=38> */
[----:B------:R0:W1:Y:S01]  /*8010*/  F2I.FTZ.U32.TRUNC.NTZ R23, R22 ;  /* 0x0000001600177305 */ /* 0x000062000021f000 */
[----:B------:R-:W-:Y:S01]  /*8020*/  IABS R3, R7 ;  /* 0x0000000700037213 */ /* 0x000fe20000000000 */
[----:B0-----:R-:W-:Y:S01]  /*8030*/  IMAD.MOV.U32 R22, RZ, RZ, RZ ;  /* 0x000000ffff167224 */ /* 0x001fe200078e00ff */
[----:B--2---:R-:W-:Y:S01]  /*8040*/  DADD R26, R28, R26 ;  /* 0x000000001c1a7229 */ /* 0x004fe2000000001a */
[----:B-1----:R-:W-:-:S04]  /*8050*/  IMAD.MOV R29, RZ, RZ, -R23 ;  /* 0x000000ffff1d7224 */ /* 0x002fc800078e0a17 */
[----:B------:R-:W-:-:S04]  /*8060*/  IMAD R29, R29, R8, RZ ;  /* 0x000000081d1d7224 */ /* 0x000fc800078e02ff */
        /* <DEDUP_REMOVED lines=10> */
[----:B------:R-:W-:Y:S01]  /*8110*/  @P1 VIADD R23, R23, 0x1 ;  /* 0x0000000117171836 */ /* 0x000fe20000000000 */
[----:B---3--:R-:W-:-:S05]  /*8120*/  DADD R18, R26, R18 ;  /* 0x000000001a127229 */ /* 0x008fca0000000012 */
[----:B------:R-:W-:-:S05]  /*8130*/  @!P3 IMAD.MOV R23, RZ, RZ, -R23 ;  /* 0x000000ffff17b224 */ /* 0x000fca00078e0a17 */
[----:B------:R-:W-:Y:S01]  /*8140*/  SEL R23, R25, R23, !P0 ;  /* 0x0000001719177207 */ /* 0x000fe20004000000 */
[----:B----4-:R-:W-:-:S04]  /*8150*/  DADD R14, R18, R14 ;  /* 0x00000000120e7229 */ /* 0x010fc8000000000e */
[----:B------:R-:W-:Y:S01]  /*8160*/  IMAD.MOV R22, RZ, RZ, -R23 ;  /* 0x000000ffff167224 */ /* 0x000fe200078e0a17 */
[----:B------:R-:W-:Y:S01]  /*8170*/  IADD3 R18, P1, PT, R24, UR14, RZ ;  /* 0x0000000e18127c10 */ /* 0x000fe2000ff3e0ff */
[----:B------:R-:W-:Y:S02]  /*8180*/  IMAD R23, R23, R0, R0 ;  /* 0x0000000017177224 */ /* 0x000fe400078e0200 */
[----:B------:R-:W-:Y:S01]  /*8190*/  IMAD R22, R2, R22, R7 ;  /* 0x0000001602167224 */ /* 0x000fe200078e0207 */
[----:B------:R-:W-:Y:S01]  /*81a0*/  IADD3.X R19, PT, PT, R21, UR15, RZ, P1, !PT ;  /* 0x0000000f15137c10 */ /* 0x000fe20008ffe4ff */
[----:B------:R-:W-:-:S03]  /*81b0*/  DMUL R28, R14, 0.25 ;  /* 0x3fd000000e1c7828 */ /* 0x000fc60000000000 */
[----:B------:R-:W-:Y:S02]  /*81c0*/  IADD3 R27, P1, PT, R22, R23, RZ ;  /* 0x00000017161b7210 */ /* 0x000fe40007f3e0ff */
[----:B------:R-:W-:-:S03]  /*81d0*/  SHF.R.S32.HI R14, RZ, 0x1f, R22 ;  /* 0x0000001fff0e7819 */ /* 0x000fc60000011416 */
[----:B------:R-:W-:Y:S01]  /*81e0*/  IMAD.SHL.U32 R26, R27, 0x8, RZ ;  /* 0x000000081b1a7824 */ /* 0x000fe200078e00ff */
[----:B------:R-:W-:Y:S01]  /*81f0*/  LEA.HI.X.SX32 R21, R23, R14, 0x1, P1 ;  /* 0x0000000e17157211 */ /* 0x000fe200008f0eff */
[----:B------:R-:W-:Y:S01]  /*8200*/  IMAD.IADD R23, R22, 0x1, R23 ;  /* 0x0000000116177824 */ /* 0x000fe200078e0217 */
[----:B------:R0:W-:Y:S02]  /*8210*/  STG.E.64 desc[UR8][R18.64+0x8], R28 ;  /* 0x0000081c12007986 */ /* 0x0001e4000c101b08 */
[----:B------:R-:W-:Y:S02]  /*8220*/  SHF.L.U64.HI R24, R27, 0x3, R21 ;  /* 0x000000031b187819 */ /* 0x000fe40000010215 */
[----:B------:R-:W-:Y:S01]  /*8230*/  IADD3 R22, P1, PT, R26, UR12, RZ ;  /* 0x0000000c1a167c10 */ /* 0x000fe2000ff3e0ff */
[----:B0-----:R-:W-:-:S03]  /*8240*/  IMAD.WIDE R28, R23, 0x8, R16 ;  /* 0x00000008171c7825 */ /* 0x001fc600078e0210 */
[----:B------:R-:W-:Y:S02]  /*8250*/  IADD3.X R23, PT, PT, R24, UR13, RZ, P1, !PT ;  /* 0x0000000d18177c10 */ /* 0x000fe40008ffe4ff */
        /* <DEDUP_REMOVED lines=55> */
[----:B--2---:R-:W-:Y:S01]  /*85d0*/  DADD R18, R22, R18 ;  /* 0x0000000016127229 */ /* 0x004fe20000000012 */
[----:B------:R-:W-:-:S05]  /*85e0*/  IABS R23, R11 ;  /* 0x0000000b00177213 */ /* 0x000fca0000000000 */
[----:B------:R-:W-:-:S04]  /*85f0*/  IMAD.HI.U32 R21, R12, R23, RZ ;  /* 0x000000170c157227 */ /* 0x000fc800078e00ff */
[----:B------:R-:W-:-:S05]  /*8600*/  IMAD R10, R21, R10, R23 ;  /* 0x0000000a150a7224 */ /* 0x000fca00078e0217 */
[----:B------:R-:W-:-:S13]  /*8610*/  ISETP.GT.U32.AND P2, PT, R3, R10, PT ;  /* 0x0000000a0300720c */ /* 0x000fda0003f44070 */
[----:B------:R-:W-:Y:S01]  /*8620*/  @!P2 IMAD.IADD R10, R10, 0x1, -R8 ;  /* 0x000000010a0aa824 */ /* 0x000fe200078e0a08 */
[----:B------:R-:W-:-:S04]  /*8630*/  LOP3.LUT R8, R11, R2, RZ, 0x3c, !PT ;  /* 0x000000020b087212 */ /* 0x000fc800078e3cff */
[----:B------:R-:W-:Y:S02]  /*8640*/  ISETP.GE.U32.AND P1, PT, R10, R3, PT ;  /* 0x000000030a00720c */ /* 0x000fe40003f26070 */
[----:B------:R-:W-:Y:S01]  /*8650*/  ISETP.GE.AND P3, PT, R8, RZ, PT ;  /* 0x000000ff0800720c */ /* 0x000fe20003f66270 */
[----:B------:R-:W-:Y:S01]  /*8660*/  @!P2 VIADD R21, R21, 0x1 ;  /* 0x000000011515a836 */ /* 0x000fe20000000000 */
[----:B---3--:R-:W-:-:S09]  /*8670*/  DADD R18, R18, R14 ;  /* 0x0000000012127229 */ /* 0x008fd2000000000e */
[----:B------:R-:W-:-:S04]  /*8680*/  @P1 VIADD R21, R21, 0x1 ;  /* 0x0000000115151836 */ /* 0x000fc80000000000 */
[----:B------:R-:W-:-:S05]  /*8690*/  @!P3 IMAD.MOV R21, RZ, RZ, -R21 ;  /* 0x000000ffff15b224 */ /* 0x000fca00078e0a15 */
[----:B------:R-:W-:-:S05]  /*86a0*/  SEL R15, R25, R21, !P0 ;  /* 0x00000015190f7207 */ /* 0x000fca0004000000 */
[----:B------:R-:W-:Y:S02]  /*86b0*/  IMAD.MOV R8, RZ, RZ, -R15 ;  /* 0x000000ffff087224 */ /* 0x000fe400078e0a0f */
[----:B------:R-:W-:Y:S02]  /*86c0*/  IMAD R15, R15, R0, R0 ;  /* 0x000000000f0f7224 */ /* 0x000fe400078e0200 */
[----:B------:R-:W-:Y:S01]  /*86d0*/  IMAD R8, R2, R8, R11 ;  /* 0x0000000802087224 */ /* 0x000fe200078e020b */
[----:B----4-:R-:W-:-:S04]  /*86e0*/  DADD R18, R18, R26 ;  /* 0x0000000012127229 */ /* 0x010fc8000000001a */
[----:B------:R-:W-:Y:S02]  /*86f0*/  SHF.R.S32.HI R10, RZ, 0x1f, R8 ;  /* 0x0000001fff0a7819 */ /* 0x000fe40000011408 */
[----:B------:R-:W-:Y:S02]  /*8700*/  IADD3 R21, P1, PT, R8, R15, RZ ;  /* 0x0000000f08157210 */ /* 0x000fe40007f3e0ff */
        /* <DEDUP_REMOVED lines=25> */
[C---:B------:R-:W-:Y:S02]  /*88a0*/  IMAD R13, R6.reuse, 0x4, R13 ;  /* 0x00000004060d7824 */ /* 0x040fe400078e020d */
[C---:B------:R-:W-:Y:S02]  /*88b0*/  IMAD R7, R6.reuse, 0x4, R7 ;  /* 0x0000000406077824 */ /* 0x040fe400078e0207 */
[C---:B------:R-:W-:Y:S02]  /*88c0*/  IMAD R9, R6.reuse, 0x4, R9 ;  /* 0x0000000406097824 */ /* 0x040fe400078e0209 */
[----:B------:R-:W-:Y:S01]  /*88d0*/  IMAD R11, R6, 0x4, R11 ;  /* 0x00000004060b7824 */ /* 0x000fe200078e020b */
[----:B--2---:R-:W-:-:S08]  /*88e0*/  DADD R22, R14, R24 ;  /* 0x000000000e167229 */ /* 0x004fd00000000018 */
[----:B---3--:R-:W-:Y:S01]  /*88f0*/  DADD R22, R22, R16 ;  /* 0x0000000016167229 */ /* 0x008fe20000000010 */
[----:B------:R-:W-:-:S07]  /*8900*/  IADD3 R14, P0, PT, R10, UR14, RZ ;  /* 0x0000000e0a0e7c10 */ /* 0x000fce000ff1e0ff */
[----:B----4-:R-:W-:Y:S01]  /*8910*/  DADD R22, R22, R18 ;  /* 0x0000000016167229 */ /* 0x010fe20000000012 */
[----:B------:R-:W-:-:S07]  /*8920*/  IADD3.X R15, PT, PT, R8, UR15, RZ, P0, !PT ;  /* 0x0000000f080f7c10 */ /* 0x000fce00087fe4ff */
[----:B------:R-:W-:-:S07]  /*8930*/  DMUL R22, R22, 0.25 ;  /* 0x3fd0000016167828 */ /* 0x000fce0000000000 */
[----:B------:R1:W-:Y:S01]  /*8940*/  STG.E.64 desc[UR8][R14.64+0x8], R22 ;  /* 0x000008160e007986 */ /* 0x0003e2000c101b08 */
[----:B------:R-:W-:Y:S05]  /*8950*/  BRA.U UP0, `(.L_x_26) ;  /* 0xfffffff100f47547 */ /* 0x000fea000b83ffff */
.L_x_25:
[----:B------:R-:W-:-:S13]  /*8960*/  ISETP.NE.AND P0, PT, RZ, UR6, PT ;  /* 0x00000006ff007c0c */ /* 0x000fda000bf05270 */
[----:B------:R-:W-:Y:S05]  /*8970*/  @!P0 EXIT ;  /* 0x000000000000894d */ /* 0x000fea0003800000 */
[----:B------:R-:W2:Y:S01]  /*8980*/  LDC R3, c[0x0][0x39c] ;  /* 0x0000e700ff037b82 */ /* 0x000ea20000000800 */
[----:B------:R-:W-:Y:S02]  /*8990*/  UISETP.NE.AND UP0, UPT, UR6, 0x1, UPT ;  /* 0x000000010600788c */ /* 0x000fe4000bf05270 */
[----:B------:R-:W-:Y:S02]  /*89a0*/  UIMAD UR5, UR11, UR18, URZ ;  /* 0x000000120b0572a4 */ /* 0x000fe4000f8e02ff */
[----:B------:R-:W-:Y:S02]  /*89b0*/  UIMAD UR7, UR16, UR17, URZ ;  /* 0x00000011100772a4 */ /* 0x000fe4000f8e02ff */
[----:B------:R-:W-:-:S04]  /*89c0*/  UIMAD UR5, UR5, UR10, URZ ;  /* 0x0000000a050572a4 */ /* 0x000fc8000f8e02ff */
[----:B------:R-:W-:-:S04]  /*89d0*/  IMAD R4, R20, UR7, RZ ;  /* 0x0000000714047c24 */ /* 0x000fc8000f8e02ff */
[----:B------:R-:W-:Y:S01]  /*89e0*/  IMAD R4, R4, UR5, RZ ;  /* 0x0000000504047c24 */ /* 0x000fe2000f8e02ff */
[----:B--2---:R-:W-:-:S04]  /*89f0*/  LOP3.LUT R3, R3, 0x1, RZ, 0xc0, !PT ;  /* 0x0000000103037812 */ /* 0x004fc800078ec0ff */
[----:B------:R-:W-:Y:S01]  /*8a00*/  ISETP.NE.U32.AND P0, PT, R3, 0x1, PT ;  /* 0x000000010300780c */ /* 0x000fe20003f05070 */
[----:B------:R-:W-:-:S12]  /*8a10*/  BRA.U !UP0, `(.L_x_27) ;  /* 0x0000000508ac7547 */ /* 0x000fd8000b800000 */
[-C--:B-1----:R-:W-:Y:S01]  /*8a20*/  IABS R22, R2.reuse ;  /* 0x0000000200167213 */ /* 0x082fe20000000000 */
[----:B------:R-:W-:Y:S01]  /*8a30*/  IMAD R7, R4, UR4, R5 ;  /* 0x0000000404077c24 */ /* 0x000fe2000f8e0205 */
[-C--:B0-----:R-:W-:Y:S01]  /*8a40*/  IABS R8, R2.reuse ;  /* 0x0000000200087213 */ /* 0x081fe20000000000 */
[----:B------:R-:W0:Y:S01]  /*8a50*/  LDCU.128 UR12, c[0x0][0x380] ;  /* 0x00007000ff0c77ac */ /* 0x000e220008000c00 */
[----:B------:R-:W1:Y:S01]  /*8a60*/  I2F.RP R3, R22 ;  /* 0x0000001600037306 */ /* 0x000e620000209400 */
[----:B------:R-:W-:Y:S02]  /*8a70*/  LOP3.LUT R20, RZ, R2, RZ, 0x33, !PT ;  /* 0x00000002ff147212 */ /* 0x000fe400078e33ff */
[----:B------:R-:W-:Y:S01]  /*8a80*/  IMAD.MOV R10, RZ, RZ, -R8 ;  /* 0x000000ffff0a7224 */ /* 0x000fe200078e0a08 */
[----:B------:R-:W-:Y:S01]  /*8a90*/  IABS R6, R7 ;  /* 0x0000000700067213 */ /* 0x000fe20000000000 */
[----:B------:R-:W-:-:S03]  /*8aa0*/  IMAD.MOV.U32 R8, RZ, RZ, RZ ;  /* 0x000000ffff087224 */ /* 0x000fc600078e00ff */
[----:B-1----:R-:W1:Y:S02]  /*8ab0*/  MUFU.RCP R3, R3 ;  /* 0x0000000300037308 */ /* 0x002e640000001000 */
        /* <DEDUP_REMOVED lines=28> */
[----:B------:R-:W-:Y:S01]  /*8c80*/  IMAD.IADD R13, R6, 0x1, R13 ;  /* 0x00000001060d7824 */ /* 0x000fe200078e020d */
[----:B------:R-:W-:Y:S02]  /*8c90*/  SHF.R.S32.HI R8, RZ, 0x1f, R0 ;  /* 0x0000001fff087819 */ /* 0x000fe40000011400 */
[----:B------:R-:W-:Y:S01]  /*8ca0*/  SHF.L.U64.HI R6, R19, 0x3, R17 ;  /* 0x0000000313067819 */ /* 0x000fe20000010211 */
[----:B-1----:R-:W-:Y:S01]  /*8cb0*/  IMAD.WIDE R12, R13, 0x8, R10 ;  /* 0x000000080d0c7825 */ /* 0x002fe200078e020a */
[----:B0-----:R-:W-:-:S03]  /*8cc0*/  IADD3 R14, P2, PT, R3, UR12, RZ ;  /* 0x0000000c030e7c10 */ /* 0x001fc6000ff5e0ff */
[----:B------:R-:W-:Y:S01]  /*8cd0*/  IMAD.X R25, R8, 0x1, R17, P3 ;  /* 0x0000000108197824 */ /* 0x000fe200018e0611 */
[----:B------:R-:W-:Y:S01]  /*8ce0*/  IADD3.X R15, PT, PT, R6, UR13, RZ, P2, !PT ;  /* 0x0000000d060f7c10 */ /* 0x000fe200097fe4ff */
[----:B------:R-:W2:Y:S01]  /*8cf0*/  LDG.E.64 R12, desc[UR8][R12.64] ;  /* 0x000000080c0c7981 */ /* 0x000ea2000c1e1b00 */
        /* <DEDUP_REMOVED lines=29> */
[----:B----4-:R-:W-:Y:S02]  /*8ed0*/  DADD R16, R18, R16 ;  /* 0x0000000012107229 */ /* 0x010fe40000000010 */
[----:B------:R-:W-:Y:S01]  /*8ee0*/  LEA.HI.X.SX32 R19, R13, R12, 0x1, P1 ;  /* 0x0000000c0d137211 */ /* 0x000fe200008f0eff */
[----:B------:R-:W-:Y:S02]  /*8ef0*/  IMAD.SHL.U32 R9, R7, 0x8, RZ ;  /* 0x0000000807097824 */ /* 0x000fe400078e00ff */
[----:B------:R-:W-:Y:S01]  /*8f00*/  IMAD.IADD R13, R14, 0x1, R13 ;  /* 0x000000010e0d7824 */ /* 0x000fe200078e020d */
[----:B------:R-:W-:-:S02]  /*8f10*/  IADD3 R14, P1, PT, R3, UR14, RZ ;  /* 0x0000000e030e7c10 */ /* 0x000fc4000ff3e0ff */
[----:B------:R-:W-:Y:S02]  /*8f20*/  SHF.L.U64.HI R3, R7, 0x3, R19 ;  /* 0x0000000307037819 */ /* 0x000fe40000010213 */
        /* <DEDUP_REMOVED lines=26> */
.L_x_27:
[----:B------:R-:W-:Y:S05]  /*90d0*/  @P0 EXIT ;  /* 0x000000000000094d */ /* 0x000fea0003800000 */
[-C--:B0-----:R-:W-:Y:S01]  /*90e0*/  IABS R11, R2.reuse ;  /* 0x00000002000b7213 */ /* 0x081fe20000000000 */
[----:B--2---:R-:W-:Y:S01]  /*90f0*/  IMAD R9, R4, UR4, R5 ;  /* 0x0000000404097c24 */ /* 0x004fe2000f8e0205 */
[----:B------:R-:W-:Y:S01]  /*9100*/  IABS R10, R2 ;  /* 0x00000002000a7213 */ /* 0x000fe20000000000 */
[----:B------:R-:W0:Y:S01]  /*9110*/  LDCU.128 UR4, c[0x0][0x380] ;  /* 0x00007000ff0477ac */ /* 0x000e220008000c00 */
[----:B------:R-:W2:Y:S01]  /*9120*/  I2F.RP R3, R11 ;  /* 0x0000000b00037306 */ /* 0x000ea20000209400 */
[----:B-1----:R-:W-:Y:S02]  /*9130*/  SHF.R.S32.HI R15, RZ, 0x1f, R0 ;  /* 0x0000001fff0f7819 */ /* 0x002fe40000011400 */
[----:B------:R-:W-:Y:S01]  /*9140*/  IABS R4, R9 ;  /* 0x0000000900047213 */ /* 0x000fe20000000000 */
[----:B------:R-:W-:-:S04]  /*9150*/  IMAD.MOV R10, RZ, RZ, -R10 ;  /* 0x000000ffff0a7224 */ /* 0x000fc800078e0a0a */
[----:B--2---:R-:W1:Y:S02]  /*9160*/  MUFU.RCP R3, R3 ;  /* 0x0000000300037308 */ /* 0x004e640000001000 */
[----:B-1----:R-:W-:-:S06]  /*9170*/  VIADD R6, R3, 0xffffffe ;  /* 0x0ffffffe03067836 */ /* 0x002fcc0000000000 */
[----:B------:R1:W2:Y:S02]  /*9180*/  F2I.FTZ.U32.TRUNC.NTZ R7, R6 ;  /* 0x0000000600077305 */ /* 0x0002a4000021f000 */
[----:B-1----:R-:W-:Y:S02]  /*9190*/  IMAD.MOV.U32 R6, RZ, RZ, RZ ;  /* 0x000000ffff067224 */ /* 0x002fe400078e00ff */
[----:B--2---:R-:W-:-:S04]  /*91a0*/  IMAD.MOV R8, RZ, RZ, -R7 ;  /* 0x000000ffff087224 */ /* 0x004fc800078e0a07 */
[----:B------:R-:W-:-:S04]  /*91b0*/  IMAD R5, R8, R11, RZ ;  /* 0x0000000b08057224 */ /* 0x000fc800078e02ff */
[----:B------:R-:W-:-:S04]  /*91c0*/  IMAD.HI.U32 R5, R7, R5, R6 ;  /* 0x0000000507057227 */ /* 0x000fc800078e0006 */
        /* <DEDUP_REMOVED lines=10> */
[----:B------:R-:W1:Y:S05]  /*9270*/  LDC.64 R4, c[0x0][0x380] ;  /* 0x0000e000ff047b82 */ /* 0x000e6a0000000a00 */
        /* <DEDUP_REMOVED lines=9> */
[----:B-1----:R-:W-:-:S03]  /*9310*/  IMAD.WIDE R4, R7, 0x8, R4 ;  /* 0x0000000807047825 */ /* 0x002fc600078e0204 */
[----:B------:R-:W-:Y:S01]  /*9320*/  LEA.HI.X.SX32 R14, R3, R2, 0x1, P0 ;  /* 0x00000002030e7211 */ /* 0x000fe200000f0eff */
[C---:B------:R-:W-:Y:S01]  /*9330*/  IMAD.SHL.U32 R2, R11.reuse, 0x8, RZ ;  /* 0x000000080b027824 */ /* 0x040fe200078e00ff */
[C---:B------:R-:W-:Y:S01]  /*9340*/  IADD3 R10, P1, PT, R11.reuse, R0, RZ ;  /* 0x000000000b0a7210 */ /* 0x040fe20007f3e0ff */
[----:B------:R-:W2:Y:S01]  /*9350*/  LDG.E.64 R4, desc[UR8][R4.64] ;  /* 0x0000000804047981 */ /* 0x000ea2000c1e1b00 */
[--C-:B------:R-:W-:Y:S02]  /*9360*/  SHF.L.U64.HI R3, R11, 0x3, R14.reuse ;  /* 0x000000030b037819 */ /* 0x100fe4000001020e */
[----:B0-----:R-:W-:Y:S01]  /*9370*/  IADD3 R12, P0, PT, R2, UR4, RZ ;  /* 0x00000004020c7c10 */ /* 0x001fe2000ff1e0ff */
[----:B------:R-:W-:-:S03]  /*9380*/  IMAD.X R7, R15, 0x1, R14, P1 ;  /* 0x000000010f077824 */ /* 0x000fc600008e060e */
[----:B------:R-:W-:Y:S02]  /*9390*/  IADD3.X R13, PT, PT, R3, UR5, RZ, P0, !PT ;  /* 0x00000005030d7c10 */ /* 0x000fe400087fe4ff */
[C---:B------:R-:W-:Y:S02]  /*93a0*/  LEA R6, P0, R10.reuse, UR4, 0x3 ;  /* 0x000000040a067c11 */ /* 0x040fe4000f8018ff */
[----:B------:R-:W-:Y:S01]  /*93b0*/  IADD3 R0, P1, PT, R11, -R0, RZ ;  /* 0x800000000b007210 */ /* 0x000fe20007f3e0ff */
[----:B------:R-:W2:Y:S01]  /*93c0*/  LDG.E.64 R8, desc[UR8][R12.64+0x10] ;  /* 0x000010080c087981 */ /* 0x000ea2000c1e1b00 */
[----:B------:R-:W-:Y:S02]  /*93d0*/  LEA.HI.X R7, R10, UR5, R7, 0x3, P0 ;  /* 0x000000050a077c11 */ /* 0x000fe400080f1c07 */
[----:B------:R-:W-:Y:S01]  /*93e0*/  LEA R10, P0, R0, UR4, 0x3 ;  /* 0x00000004000a7c11 */ /* 0x000fe2000f8018ff */
[----:B------:R-:W-:-:S03]  /*93f0*/  IMAD.X R11, R14, 0x1, ~R15, P1 ;  /* 0x000000010e0b7824 */ /* 0x000fc600008e0e0f */
[----:B------:R-:W3:Y:S02]  /*9400*/  LDG.E.64 R6, desc[UR8][R6.64+0x8] ;  /* 0x0000080806067981 */ /* 0x000ee4000c1e1b00 */
        /* <DEDUP_REMOVED lines=8> */
[----:B------:R-:W-:Y:S01]  /*9490*/  STG.E.64 desc[UR8][R2.64+0x8], R8 ;  /* 0x0000080802007986 */ /* 0x000fe2000c101b08 */
[----:B------:R-:W-:Y:S05]  /*94a0*/  EXIT ;  /* 0x000000000000794d */ /* 0x000fea0003800000 */
.L_x_20:
[----:B------:R-:W-:-:S13]  /*94b0*/  ISETP.GE.AND P0, PT, R5, UR22, PT ;  /* 0x0000001605007c0c */ /* 0x000fda000bf06270 */
[----:B------:R-:W-:Y:S05]  /*94c0*/  @P0 EXIT ;  /* 0x000000000000094d */ /* 0x000fea0003800000 */
[----:B------:R-:W0:Y:S02]  /*94d0*/  LDCU UR5, c[0x0][0x39c] ;  /* 0x00007380ff0577ac */ /* 0x000e240008000800 */
[----:B0-----:R-:W-:-:S09]  /*94e0*/  UISETP.GE.AND UP0, UPT, UR5, URZ, UPT ;  /* 0x000000ff0500728c */ /* 0x001fd2000bf06270 */
[----:B------:R-:W-:Y:S05]  /*94f0*/  BRA.U !UP0, `(.L_x_28) ;  /* 0x0000001d081c7547 */ /* 0x000fea000b800000 */
[----:B------:R-:W-:Y:S01]  /*9500*/  UISETP.GE.U32.AND UP0, UPT, UR5, 0x3, UPT ;  /* 0x000000030500788c */ /* 0x000fe2000bf06070 */
[----:B------:R-:W-:-:S08]  /*9510*/  UMOV UR4, URZ ;  /* 0x000000ff00047c82 */ /* 0x000fd00008000000 */
[----:B------:R-:W-:Y:S05]  /*9520*/  BRA.U !UP0, `(.L_x_29) ;  /* 0x0000000d08e87547 */ /* 0x000fea000b800000 */
[----:B------:R-:W0:Y:S01]  /*9530*/  LDC R4, c[0x0][0x390] ;  /* 0x0000e400ff047b82 */ /* 0x000e220000000800 */
[----:B------:R-:W1:Y:S01]  /*9540*/  S2R R11, SR_TID.Z ;  /* 0x00000000000b7919 */ /* 0x000e620000002300 */
[----:B------:R-:W-:Y:S01]  /*9550*/  UIADD3 UR4, UPT, UPT, UR20, UR18, URZ ;  /* 0x0000001214047290 */ /* 0x000fe2000fffe0ff */
[----:B------:R-:W-:Y:S01]  /*9560*/  IMAD.MOV.U32 R21, RZ, RZ, R5 ;  /* 0x000000ffff157224 */ /* 0x000fe200078e0005 */
[----:B------:R-:W-:Y:S01]  /*9570*/  ULEA UR6, UR18, UR20, 0x1 ;  /* 0x0000001412067291 */ /* 0x000fe2000f8e08ff */
[----:B------:R-:W2:Y:S01]  /*9580*/  S2R R9, SR_TID.Y ;  /* 0x0000000000097919 */ /* 0x000ea20000002200 */
[----:B------:R-:W-:Y:S02]  /*9590*/  UIMAD UR22, UR18, 0x3, UR20 ;  /* 0x00000003121678a4 */ /* 0x000fe4000f8e0214 */
[----:B------:R-:W3:Y:S01]  /*95a0*/  LDC.64 R12, c[0x0][0x380] ;  /* 0x0000e000ff0c7b82 */ /* 0x000ee20000000a00 */
[----:B------:R-:W4:Y:S01]  /*95b0*/  S2R R19, SR_TID.X ;  /* 0x0000000000137919 */ /* 0x000f220000002100 */
[----:B------:R-:W-:-:S02]  /*95c0*/  UIMAD UR4, UR4, UR11, UR19 ;  /* 0x0000000b040472a4 */ /* 0x000fc4000f8e0213 */
[----:B------:R-:W-:Y:S02]  /*95d0*/  UIMAD UR7, UR6, UR11, UR19 ;  /* 0x0000000b060772a4 */ /* 0x000fe4000f8e0213 */
[----:B------:R-:W-:Y:S02]  /*95e0*/  UIMAD UR22, UR22, UR11, UR19 ;  /* 0x0000000b161672a4 */ /* 0x000fe4000f8e0213 */
[----:B------:R-:W-:Y:S02]  /*95f0*/  UIMAD UR6, UR4, UR10, UR21 ;  /* 0x0000000a040672a4 */ /* 0x000fe4000f8e0215 */
[----:B------:R-:W-:Y:S02]  /*9600*/  UIMAD UR7, UR7, UR10, UR21 ;  /* 0x0000000a070772a4 */ /* 0x000fe4000f8e0215 */
[----:B------:R-:W-:Y:S02]  /*9610*/  UIMAD UR22, UR22, UR10, UR21 ;  /* 0x0000000a161672a4 */ /* 0x000fe4000f8e0215 */
[----:B------:R-:W-:Y:S01]  /*9620*/  UIADD3 UR5, UPT, UPT, UR5, 0x1, URZ ;  /* 0x0000000105057890 */ /* 0x000fe2000fffe0ff */
[----:B0-----:R-:W-:Y:S01]  /*9630*/  VIADD R0, R4, 0xfffffffe ;  /* 0xfffffffe04007836 */ /* 0x001fe20000000000 */
[----:B------:R-:W-:-:S02]  /*9640*/  SHF.R.S32.HI R4, RZ, 0x1f, R4 ;  /* 0x0000001fff047819 */ /* 0x000fc40000011404 */
[----:B------:R-:W-:Y:S01]  /*9650*/  ULOP3.LUT UR4, UR5, 0xfffffffc, URZ, 0xc0, !UPT ;  /* 0xfffffffc05047892 */ /* 0x000fe2000f8ec0ff */
[----:B------:R-:W0:Y:S01]  /*9660*/  LDCU.128 UR12, c[0x0][0x380] ;  /* 0x00007000ff0c77ac */ /* 0x000e220008000c00 */
[----:B------:R-:W-:Y:S02]  /*9670*/  IABS R2, R0 ;  /* 0x0000000000027213 */ /* 0x000fe40000000000 */
[----:B------:R-:W-:Y:S02]  /*9680*/  UIADD3 UR5, UPT, UPT, -UR4, URZ, URZ ;  /* 0x000000ff04057290 */ /* 0x000fe4000fffe1ff */
[----:B------:R-:W5:Y:S01]  /*9690*/  I2F.RP R3, R2 ;  /* 0x0000000200037306 */ /* 0x000f620000209400 */
[C-C-:B-1----:R-:W-:Y:S02]  /*96a0*/  IMAD R6, R20.reuse, UR6, R11.reuse ;  /* 0x0000000614067c24 */ /* 0x142fe4000f8e020b */
[C-C-:B------:R-:W-:Y:S02]  /*96b0*/  IMAD R7, R20.reuse, UR7, R11.reuse ;  /* 0x0000000714077c24 */ /* 0x140fe4000f8e020b */
[----:B------:R-:W-:-:S02]  /*96c0*/  IMAD R8, R20, UR22, R11 ;  /* 0x0000001614087c24 */ /* 0x000fc4000f8e020b */
[--C-:B--2---:R-:W-:Y:S02]  /*96d0*/  IMAD R6, R6, UR17, R9.reuse ;  /* 0x0000001106067c24 */ /* 0x104fe4000f8e0209 */
[--C-:B------:R-:W-:Y:S02]  /*96e0*/  IMAD R7, R7, UR17, R9.reuse ;  /* 0x0000001107077c24 */ /* 0x100fe4000f8e0209 */
[----:B------:R-:W-:Y:S02]  /*96f0*/  IMAD R8, R8, UR17, R9 ;  /* 0x0000001108087c24 */ /* 0x000fe4000f8e0209 */
[--C-:B----4-:R-:W-:Y:S01]  /*9700*/  IMAD R11, R6, UR16, R19.reuse ;  /* 0x00000010060b7c24 */ /* 0x110fe2000f8e0213 */
[----:B-----5:R-:W1:Y:S01]  /*9710*/  MUFU.RCP R3, R3 ;  /* 0x0000000300037308 */ /* 0x020e620000001000 */
[--C-:B------:R-:W-:Y:S02]  /*9720*/  IMAD R7, R7, UR16, R19.reuse ;  /* 0x0000001007077c24 */ /* 0x100fe4000f8e0213 */
[----:B------:R-:W-:-:S02]  /*9730*/  IMAD R9, R8, UR16, R19 ;  /* 0x0000001008097c24 */ /* 0x000fc4000f8e0213 */
[----:B-1----:R-:W-:Y:S02]  /*9740*/  VIADD R14, R3, 0xffffffe ;  /* 0x0ffffffe030e7836 */ /* 0x002fe40000000000 */
[----:B------:R-:W1:Y:S02]  /*9750*/  LDC R3, c[0x0][0x390] ;  /* 0x0000e400ff037b82 */ /* 0x000e640000000800 */
[----:B------:R2:W4:Y:S02]  /*9760*/  F2I.FTZ.U32.TRUNC.NTZ R15, R14 ;  /* 0x0000000e000f7305 */ /* 0x000524000021f000 */
[----:B--2---:R-:W-:Y:S02]  /*9770*/  IMAD.MOV.U32 R14, RZ, RZ, RZ ;  /* 0x000000ffff0e7224 */ /* 0x004fe400078e00ff */
[----:B----4-:R-:W-:-:S04]  /*9780*/  IMAD.MOV R17, RZ, RZ, -R15 ;  /* 0x000000ffff117224 */ /* 0x010fc800078e0a0f */
[----:B------:R-:W-:-:S04]  /*9790*/  IMAD R17, R17, R2, RZ ;  /* 0x0000000211117224 */ /* 0x000fc800078e02ff */
[----:B0--3--:R-:W-:-:S07]  /*97a0*/  IMAD.HI.U32 R6, R15, R17, R14 ;  /* 0x000000110f067227 */ /* 0x009fce00078e000e */
.L_x_30:
        /* <DEDUP_REMOVED lines=18> */
[----:B-1----:R-:W-:Y:S02]  /*98d0*/  IMAD R15, R6, R3, R3 ;  /* 0x00000003060f7224 */ /* 0x002fe400078e0203 */
        /* <DEDUP_REMOVED lines=117> */
[----:B------:R-:W-:Y:S02]  /*a030*/  LEA R16, P1, R10, UR12, 0x3 ;  /* 0x0000000c0a107c11 */ /* 0x000fe4000f8218ff */
        /* <DEDUP_REMOVED lines=72> */
[----:B0-----:R-:W-:Y:S06]  /*a4c0*/  BRA.U UP0, `(.L_x_30) ;  /* 0xfffffff100b87547 */ /* 0x001fec000b83ffff */
.L_x_29:
[----:B------:R-:W0:Y:S02]  /*a4d0*/  LDCU UR5, c[0x0][0x39c] ;  /* 0x00007380ff0577ac */ /* 0x000e240008000800 */
[----:B0-----:R-:W-:-:S04]  /*a4e0*/  UIADD3 UR6, UPT, UPT, UR5, 0x1, URZ ;  /* 0x0000000105067890 */ /* 0x001fc8000fffe0ff */
[----:B------:R-:W-:-:S09]  /*a4f0*/  ULOP3.LUT UP0, UR6, UR6, 0x3, URZ, 0xc0, !UPT ;  /* 0x0000000306067892 */ /* 0x000fd2000f80c0ff */
        /* <DEDUP_REMOVED lines=132> */
.L_x_31:
[----:B------:R-:W-:Y:S05]  /*ad40*/  BRA.U !UP1, `(.L_x_28) ;  /* 0x0000000509087547 */ /* 0x000fea000b800000 */
        /* <DEDUP_REMOVED lines=66> */
.L_x_28:
[----:B------:R-:W-:-:S13]  /*b170*/  ISETP.LE.AND P0, PT, RZ, UR5, PT ;  /* 0x00000005ff007c0c */ /* 0x000fda000bf03270 */
[----:B------:R-:W-:Y:S05]  /*b180*/  @!P0 EXIT ;  /* 0x000000000000894d */ /* 0x000fea0003800000 */
[----:B------:R-:W2:Y:S01]  /*b190*/  LDCU UR4, c[0x0][0x390] ;  /* 0x00007200ff0477ac */ /* 0x000ea20008000800 */
[----:B------:R-:W3:Y:S01]  /*b1a0*/  LDCU UR7, c[0x0][0x398] ;  /* 0x00007300ff0777ac */ /* 0x000ee20008000800 */
[----:B------:R-:W-:Y:S02]  /*b1b0*/  UISETP.GE.U32.AND UP0, UPT, UR5, 0x3, UPT ;  /* 0x000000030500788c */ /* 0x000fe4000bf06070 */
[----:B------:R-:W-:Y:S01]  /*b1c0*/  UIADD3 UR6, UPT, UPT, UR5, 0x1, URZ ;  /* 0x0000000105067890 */ /* 0x000fe2000fffe0ff */
[----:B--2---:R-:W-:Y:S01]  /*b1d0*/  IMAD.U32 R0, RZ, RZ, UR4 ;  /* 0x00000004ff007e24 */ /* 0x004fe2000f8e00ff */
[----:B------:R-:W-:-:S03]  /*b1e0*/  UMOV UR4, URZ ;  /* 0x000000ff00047c82 */ /* 0x000fc60008000000 */
[----:B-1----:R-:W-:-:S04]  /*b1f0*/  VIADD R2, R0, 0xfffffffe ;  /* 0xfffffffe00027836 */ /* 0x002fc80000000000 */
[----:B---3--:R-:W-:Y:S01]  /*b200*/  IMAD R5, R2, UR7, R5 ;  /* 0x0000000702057c24 */ /* 0x008fe2000f8e0205 */
[----:B------:R-:W-:Y:S06]  /*b210*/  BRA.U !UP0, `(.L_x_32) ;  /* 0x0000001908dc7547 */ /* 0x000fec000b800000 */
[-C--:B------:R-:W-:Y:S01]  /*b220*/  IABS R3, R2.reuse ;  /* 0x0000000200037213 */ /* 0x080fe20000000000 */
[----:B------:R-:W1:Y:S01]  /*b230*/  LDC.64 R12, c[0x0][0x380] ;  /* 0x0000e000ff0c7b82 */ /* 0x000e620000000a00 */
[----:B------:R-:W-:Y:S01]  /*b240*/  IABS R7, R5 ;  /* 0x0000000500077213 */ /* 0x000fe20000000000 */
[----:B------:R-:W2:Y:S01]  /*b250*/  LDCU.128 UR12, c[0x0][0x380] ;  /* 0x00007000ff0c77ac */ /* 0x000ea20008000c00 */
[----:B------:R-:W3:Y:S01]  /*b260*/  I2F.RP R4, R3 ;  /* 0x0000000300047306 */ /* 0x000ee20000209400 */
[----:B0-----:R-:W-:-:S07]  /*b270*/  IABS R8, R2 ;  /* 0x0000000200087213 */ /* 0x001fce0000000000 */
[----:B---3--:R-:W0:Y:S02]  /*b280*/  MUFU.RCP R4, R4 ;  /* 0x0000000400047308 */ /* 0x008e240000001000 */
[----:B0-----:R-:W-:Y:S02]  /*b290*/  VIADD R10, R4, 0xffffffe ;  /* 0x0ffffffe040a7836 */ /* 0x001fe40000000000 */
[----:B------:R-:W-:-:S04]  /*b2a0*/  IMAD.MOV R4, RZ, RZ, -R8 ;  /* 0x000000ffff047224 */ /* 0x000fc800078e0a08 */
[----:B------:R0:W3:Y:S02]  /*b2b0*/  F2I.FTZ.U32.TRUNC.NTZ R11, R10 ;  /* 0x0000000a000b7305 */ /* 0x0000e4000021f000 */
[----:B0-----:R-:W-:Y:S02]  /*b2c0*/  IMAD.MOV.U32 R10, RZ, RZ, RZ ;  /* 0x000000ffff0a7224 */ /* 0x001fe400078e00ff */
[----:B---3--:R-:W-:-:S04]  /*b2d0*/  IMAD.MOV R6, RZ, RZ, -R11 ;  /* 0x000000ffff067224 */ /* 0x008fc800078e0a0b */
[----:B------:R-:W-:-:S04]  /*b2e0*/  IMAD R21, R6, R3, RZ ;  /* 0x0000000306157224 */ /* 0x000fc800078e02ff */
[----:B------:R-:W-:-:S06]  /*b2f0*/  IMAD.HI.U32 R6, R11, R21, R10 ;  /* 0x000000150b067227 */ /* 0x000fcc00078e000a */
        /* <DEDUP_REMOVED lines=8> */
[----:B------:R-:W-:-:S07]  /*b380*/  ISETP.GE.AND P2, PT, R4, RZ, PT ;  /* 0x000000ff0400720c */ /* 0x000fce0003f46270 */
[----:B------:R-:W-:-:S04]  /*b390*/  @P1 VIADD R6, R6, 0x1 ;  /* 0x0000000106061836 */ /* 0x000fc80000000000 */
        /* <DEDUP_REMOVED lines=13> */
[----:B------:R-:W3:Y:S01]  /*b470*/  LDG.E.64 R16, desc[UR8][R16.64] ;  /* 0x0000000810107981 */ /* 0x000ee2000c1e1b00 */
[----:B------:R-:W-:Y:S02]  /*b480*/  SHF.L.U64.HI R14, R7, 0x3, R9 ;  /* 0x00000003070e7819 */ /* 0x000fe40000010209 */
[----:B--2---:R-:W-:-:S04]  /*b490*/  IADD3 R26, P1, PT, R28, UR12, RZ ;  /* 0x0000000c1c1a7c10 */ /* 0x004fc8000ff3e0ff */
[----:B------:R-:W-:-:S06]  /*b4a0*/  IADD3.X R27, PT, PT, R14, UR13, RZ, P1, !PT ;  /* 0x0000000d0e1b7c10 */ /* 0x000fcc0008ffe4ff */
[----:B------:R-:W3:Y:S01]  /*b4b0*/  LDG.E.64 R26, desc[UR8][R26.64+0x10] ;  /* 0x000010081a1a7981 */ /* 0x000ee2000c1e1b00 */
        /* <DEDUP_REMOVED lines=8> */
[----:B------:R-:W2:Y:S01]  /*b540*/  LDG.E.64 R22, desc[UR8][R22.64+0x8] ;  /* 0x0000080816167981 */ /* 0x000ea2000c1e1b00 */
[----:B------:R-:W-:-:S06]  /*b550*/  LEA.HI.X R9, R7, UR13, R10, 0x3, P1 ;  /* 0x0000000d07097c11 */ /* 0x000fcc00088f1c0a */
[----:B------:R-:W4:Y:S01]  /*b560*/  LDG.E.64 R8, desc[UR8][R8.64+0x8] ;  /* 0x0000080808087981 */ /* 0x000f22000c1e1b00 */
[----:B------:R-:W0:Y:S01]  /*b570*/  S2R R19, SR_TID.Z ;  /* 0x0000000000137919 */ /* 0x000e220000002300 */
[----:B------:R-:W1:Y:S01]  /*b580*/  S2R R25, SR_TID.Y ;  /* 0x0000000000197919 */ /* 0x000e620000002200 */
[----:B------:R-:W5:Y:S01]  /*b590*/  S2R R24, SR_TID.X ;  /* 0x0000000000187919 */ /* 0x000f620000002100 */
[----:B------:R-:W-:-:S04]  /*b5a0*/  UIADD3 UR4, UPT, UPT, UR20, UR18, URZ ;  /* 0x0000001214047290 */ /* 0x000fc8000fffe0ff */
[----:B------:R-:W-:-:S04]  /*b5b0*/  UIMAD UR4, UR4, UR11, UR19 ;  /* 0x0000000b040472a4 */ /* 0x000fc8000f8e0213 */
[----:B------:R-:W-:-:S06]  /*b5c0*/  UIMAD UR4, UR4, UR10, UR21 ;  /* 0x0000000a040472a4 */ /* 0x000fcc000f8e0215 */
[----:B0-----:R-:W-:-:S04]  /*b5d0*/  IMAD R10, R20, UR4, R19 ;  /* 0x00000004140a7c24 */ /* 0x001fc8000f8e0213 */
[----:B-1----:R-:W-:-:S04]  /*b5e0*/  IMAD R7, R10, UR17, R25 ;  /* 0x000000110a077c24 */ /* 0x002fc8000f8e0219 */
[----:B-----5:R-:W-:-:S04]  /*b5f0*/  IMAD R7, R7, UR16, R24 ;  /* 0x0000001007077c24 */ /* 0x020fc8000f8e0218 */
[----:B------:R-:W-:Y:S01]  /*b600*/  IMAD R7, R2, UR7, R7 ;  /* 0x0000000702077c24 */ /* 0x000fe2000f8e0207 */
[----:B------:R-:W-:Y:S01]  /*b610*/  IABS R15, R2 ;  /* 0x00000002000f7213 */ /* 0x000fe20000000000 */
[----:B------:R-:W-:-:S04]  /*b620*/  IMAD.MOV.U32 R10, RZ, RZ, RZ ;  /* 0x000000ffff0a7224 */ /* 0x000fc800078e00ff */
[----:B------:R-:W-:-:S04]  /*b630*/  IMAD.HI.U32 R10, R11, R21, R10 ;  /* 0x000000150b0a7227 */ /* 0x000fc800078e000a */
[----:B------:R-:W-:Y:S01]  /*b640*/  IMAD.MOV R18, RZ, RZ, -R15 ;  /* 0x000000ffff127224 */ /* 0x000fe200078e0a0f */
[----:B---3--:R-:W-:Y:S01]  /*b650*/  DADD R16, R26, R16 ;  /* 0x000000001a107229 */ /* 0x008fe20000000010 */
[----:B------:R-:W-:-:S05]  /*b660*/  IABS R26, R7 ;  /* 0x00000007001a7213 */ /* 0x000fca0000000000 */
[----:B------:R-:W-:-:S04]  /*b670*/  IMAD.MOV.U32 R15, RZ, RZ, R26 ;  /* 0x000000ffff0f7224 */ /* 0x000fc800078e001a */
        /* <DEDUP_REMOVED lines=11> */
[----:B--2---:R-:W-:-:S04]  /*b730*/  DADD R22, R16, R22 ;  /* 0x0000000010167229 */ /* 0x004fc80000000016 */
        /* <DEDUP_REMOVED lines=62> */
[----:B------:R-:W-:Y:S01]  /*bb20*/  IADD3 R28, P1, PT, R10, UR14, RZ ;  /* 0x0000000e0a1c7c10 */ /* 0x000fe2000ff3e0ff */
[----:B------:R-:W-:-:S03]  /*bb30*/  UIMAD UR4, UR4, UR11, UR19 ;  /* 0x0000000b040472a4 */ /* 0x000fc6000f8e0213 */
[----:B------:R-:W-:Y:S02]  /*bb40*/  SHF.R.S32.HI R10, RZ, 0x1f, R8 ;  /* 0x0000001fff0a7819 */ /* 0x000fe40000011408 */
[----:B------:R-:W-:Y:S01]  /*bb50*/  IADD3 R23, P2, PT, R8, R27, RZ ;  /* 0x0000001b08177210 */ /* 0x000fe20007f5e0ff */
[----:B------:R-:W-:Y:S01]  /*bb60*/  DMUL R14, R14, 0.25 ;  /* 0x3fd000000e0e7828 */ /* 0x000fe20000000000 */
[----:B------:R-:W-:Y:S01]  /*bb70*/  IADD3.X R29, PT, PT, R18, UR15, RZ, P1, !PT ;  /* 0x0000000f121d7c10 */ /* 0x000fe20008ffe4ff */
[----:B------:R-:W-:Y:S01]  /*bb80*/  UIMAD UR4, UR4, UR10, UR21 ;  /* 0x0000000a040472a4 */ /* 0x000fe2000f8e0215 */
[----:B------:R-:W-:Y:S01]  /*bb90*/  IMAD.IADD R18, R8, 0x1, R27 ;  /* 0x0000000108127824 */ /* 0x000fe200078e021b */
[----:B------:R-:W-:Y:S02]  /*bba0*/  LEA.HI.X.SX32 R27, R27, R10, 0x1, P2 ;  /* 0x0000000a1b1b7211 */ /* 0x000fe400010f0eff */
[C---:B------:R-:W-:Y:S01]  /*bbb0*/  IADD3 R22, P2, PT, R23.reuse, R0, RZ ;  /* 0x0000000017167210 */ /* 0x040fe20007f5e0ff */
[----:B------:R-:W-:Y:S01]  /*bbc0*/  IMAD.SHL.U32 R8, R23, 0x8, RZ ;  /* 0x0000000817087824 */ /* 0x000fe200078e00ff */
[----:B------:R0:W-:Y:S01]  /*bbd0*/  STG.E.64 desc[UR8][R28.64+0x8], R14 ;  /* 0x0000080e1c007986 */ /* 0x0001e2000c101b08 */
[----:B------:R-:W-:-:S02]  /*bbe0*/  IMAD R26, R20, UR4, R19 ;  /* 0x00000004141a7c24 */ /* 0x000fc4000f8e0213 */
[--C-:B------:R-:W-:Y:S01]  /*bbf0*/  IMAD.X R19, R4, 0x1, R27.reuse, P2 ;  /* 0x0000000104137824 */ /* 0x100fe200010e061b */
[C---:B------:R-:W-:Y:S02]  /*bc00*/  SHF.L.U64.HI R10, R23.reuse, 0x3, R27 ;  /* 0x00000003170a7819 */ /* 0x040fe4000001021b */
[----:B------:R-:W-:Y:S02]  /*bc10*/  IADD3 R16, P1, PT, R8, UR12, RZ ;  /* 0x0000000c08107c10 */ /* 0x000fe4000ff3e0ff */
[----:B0-----:R-:W-:Y:S02]  /*bc20*/  LEA R14, P2, R22, UR12, 0x3 ;  /* 0x0000000c160e7c11 */ /* 0x001fe4000f8418ff */
[----:B------:R-:W-:Y:S02]  /*bc30*/  IADD3.X R17, PT, PT, R10, UR13, RZ, P1, !PT ;  /* 0x0000000d0a117c10 */ /* 0x000fe40008ffe4ff */
[----:B------:R-:W-:Y:S01]  /*bc40*/  LEA.HI.X R15, R22, UR13, R19, 0x3, P2 ;  /* 0x0000000d160f7c11 */ /* 0x000fe200090f1c13 */
[----:B------:R-:W-:Y:S01]  /*bc50*/  IMAD.WIDE R18, R18, 0x8, R12 ;  /* 0x0000000812127825 */ /* 0x000fe200078e020c */
[----:B------:R-:W-:-:S02]  /*bc60*/  IADD3 R23, P1, PT, R23, -R0, RZ ;  /* 0x8000000017177210 */ /* 0x000fc40007f3e0ff */
[----:B------:R-:W2:Y:S04]  /*bc70*/  LDG.E.64 R16, desc[UR8][R16.64+0x10] ;  /* 0x0000100810107981 */ /* 0x000ea8000c1e1b00 */
[----:B------:R-:W2:Y:S01]  /*bc80*/  LDG.E.64 R18, desc[UR8][R18.64] ;  /* 0x0000000812127981 */ /* 0x000ea2000c1e1b00 */
[----:B------:R-:W-:Y:S02]  /*bc90*/  IMAD R25, R26, UR17, R25 ;  /* 0x000000111a197c24 */ /* 0x000fe4000f8e0219 */
[----:B------:R-:W-:Y:S01]  /*bca0*/  IMAD.X R26, R27, 0x1, ~R4, P1 ;  /* 0x000000011b1a7824 */ /* 0x000fe200008e0e04 */
[C---:B------:R-:W-:Y:S01]  /*bcb0*/  LEA R22, P1, R23.reuse, UR12, 0x3 ;  /* 0x0000000c17167c11 */ /* 0x040fe2000f8218ff */
[----:B------:R-:W3:Y:S03]  /*bcc0*/  LDG.E.64 R14, desc[UR8][R14.64+0x8] ;  /* 0x000008080e0e7981 */ /* 0x000ee6000c1e1b00 */
        /* <DEDUP_REMOVED lines=54> */
[----:B------:R-:W-:Y:S02]  /*c030*/  UISETP.NE.AND UP0, UPT, UR5, URZ, UPT ;  /* 0x000000ff0500728c */ /* 0x000fe4000bf05270 */
[----:B------:R-:W-:Y:S01]  /*c040*/  ULOP3.LUT UR4, UR6, 0xfffffffc, URZ, 0xc0, !UPT ;  /* 0xfffffffc06047892 */ /* 0x000fe2000f8ec0ff */
        /* <DEDUP_REMOVED lines=18> */
.L_x_33:
[----:B------:R-:W-:Y:S01]  /*c170*/  IABS R0, R21 ;  /* 0x0000001500007213 */ /* 0x000fe20000000000 */
[----:B-1----:R-:W1:Y:S01]  /*c180*/  LDC.64 R16, c[0x0][0x380] ;  /* 0x0000e000ff107b82 */ /* 0x002e620000000a00 */
[-C--:B------:R-:W-:Y:S02]  /*c190*/  IABS R8, R2.reuse ;  /* 0x0000000200087213 */ /* 0x080fe40000000000 */
[----:B------:R-:W-:Y:S01]  /*c1a0*/  LOP3.LUT R24, RZ, R2, RZ, 0x33, !PT ;  /* 0x00000002ff187212 */ /* 0x000fe200078e33ff */
[----:B------:R-:W-:-:S04]  /*c1b0*/  IMAD.HI.U32 R11, R11, R0, RZ ;  /* 0x000000000b0b7227 */ /* 0x000fc800078e00ff */
[----:B------:R-:W-:-:S04]  /*c1c0*/  IMAD.MOV R10, RZ, RZ, -R8 ;  /* 0x000000ffff0a7224 */ /* 0x000fc800078e0a08 */
        /* <DEDUP_REMOVED lines=40> */
[----:B------:R-:W-:Y:S02]  /*c450*/  IMAD.MOV.U32 R22, RZ, RZ, RZ ;  /* 0x000000ffff167224 */ /* 0x000fe400078e00ff */
[----:B0-----:R-:W-:-:S04]  /*c460*/  IMAD.MOV R11, RZ, RZ, -R23 ;  /* 0x000000ffff0b7224 */ /* 0x001fc800078e0a17 */
[----:B------:R-:W-:-:S04]  /*c470*/  IMAD R11, R11, R8, RZ ;  /* 0x000000080b0b7224 */ /* 0x000fc800078e02ff */
[----:B------:R-:W-:Y:S01]  /*c480*/  IMAD.HI.U32 R11, R23, R11, R22 ;  /* 0x0000000b170b7227 */ /* 0x000fe200078e0016 */
[----:B------:R-:W-:-:S05]  /*c490*/  IABS R22, R7 ;  /* 0x0000000700167213 */ /* 0x000fca0000000000 */
        /* <DEDUP_REMOVED lines=143> */
.L_x_32:
[----:B------:R-:W-:-:S06]  /*cd90*/  ULOP3.LUT UP0, UR6, UR6, 0x3, URZ, 0xc0, !UPT ;  /* 0x0000000306067892 */ /* 0x000fcc000f80c0ff */
[----:B------:R-:W-:-:S13]  /*cda0*/  PLOP3.LUT P0, PT, PT, PT, UP0, 0x80, 0x8 ;  /* 0x000000000008781c */ /* 0x000fda0003f0f008 */
        /* <DEDUP_REMOVED lines=118> */
.L_x_34:
[----:B------:R-:W-:Y:S05]  /*d510*/  @!P0 EXIT ;  /* 0x000000000000894d */ /* 0x000fea0003800000 */
        /* <DEDUP_REMOVED lines=61> */
.L_x_35:
        /* <DEDUP_REMOVED lines=9> */
.L_x_37:


//--------------------- .nv.shared.reserved.0     --------------------------
	.section	.nv.shared.reserved.0,"aw",@nobits
	.weak		__nv_reservedSMEM_offset_0_alias
	.size		__nv_reservedSMEM_offset_0_alias, 0, 64
	.other		__nv_reservedSMEM_offset_0_alias,@"STO_CUDA_RESERVED_SHARED STV_DEFAULT"
__nv_reservedSMEM_offset_0_alias:
	.zero		0
	.zero		64


//--------------------- .nv.constant0._Z9jacobiMidPdS_iiiiiiiiii --------------------------
	.section	.nv.constant0._Z9jacobiMidPdS_iiiiiiiiii,"a",@progbits
	.sectionflags	@""
	.align	4
.nv.constant0._Z9jacobiMidPdS_iiiiiiiiii:
	.zero		952


//--------------------- .nv.constant0._Z10jacobiEdgePdS_iiiiii --------------------------
	.section	.nv.constant0._Z10jacobiEdgePdS_iiiiii,"a",@progbits
	.sectionflags	@""
	.align	4
.nv.constant0._Z10jacobiEdgePdS_iiiiii:
	.zero		936


//--------------------- SYMBOLS --------------------------

	.type		.nv.reservedSmem.offset0,@object
	.size		.nv.reservedSmem.offset0,0x4
